def matmul_kernel(
    a_ptr,
    b_ptr,
    c_ptr,
    M,
    N,
    K,
    stride_am,
    stride_ak,
    stride_bk,
    stride_bn,
    stride_cm,
    stride_cn,
    BLOCK_M: tl.constexpr,
    BLOCK_N: tl.constexpr,
    BLOCK_K: tl.constexpr,
    GROUP_M: tl.constexpr,
):
    pid = tl.program_id(axis=0)
    num_pid_m = tl.cdiv(M, BLOCK_M)
    num_pid_n = tl.cdiv(N, BLOCK_N)
    num_pid_in_group = GROUP_M * num_pid_n
    group_id = pid // num_pid_in_group
    first_pid_m = group_id * GROUP_M
    group_size_m = min(num_pid_m - first_pid_m, GROUP_M)
    pid_m = first_pid_m + ((pid % num_pid_in_group) % group_size_m)
    pid_n = (pid % num_pid_in_group) // group_size_m

    offs_am = (pid_m * BLOCK_M + tl.arange(0, BLOCK_M)) % M
    offs_bn = (pid_n * BLOCK_N + tl.arange(0, BLOCK_N)) % N
    offs_k = tl.arange(0, BLOCK_K)
    a_ptrs = a_ptr + offs_am[:, None] * stride_am + offs_k[None, :] * stride_ak
    b_ptrs = b_ptr + offs_k[:, None] * stride_bk + offs_bn[None, :] * stride_bn

    acc = tl.zeros((BLOCK_M, BLOCK_N), dtype=tl.float32)
    for kk in range(0, tl.cdiv(K, BLOCK_K)):
        a = tl.load(a_ptrs, mask=offs_k[None, :] < K - kk * BLOCK_K, other=0.0)
        b = tl.load(b_ptrs, mask=offs_k[:, None] < K - kk * BLOCK_K, other=0.0)
        acc = tl.dot(a, b, acc)
        a_ptrs += BLOCK_K * stride_ak
        b_ptrs += BLOCK_K * stride_bk

    c = acc.to(c_ptr.dtype.element_ty)
    offs_cm = pid_m * BLOCK_M + tl.arange(0, BLOCK_M)
    offs_cn = pid_n * BLOCK_N + tl.arange(0, BLOCK_N)
    c_ptrs = c_ptr + offs_cm[:, None] * stride_cm + offs_cn[None, :] * stride_cn
    mask = (offs_cm[:, None] < M) & (offs_cn[None, :] < N)
    tl.store(c_ptrs, c, mask=mask)

# config = {"BLOCK_K": 64, "BLOCK_M": 64, "BLOCK_N": 256, "GROUP_M": 8, "arch": "sm_80", "dtype": "fp16", "num_ctas": 1, "num_stages": 2, "num_warps": 4}
# arch = sm_80


// ===== COMPILED SASS (sm_80) =====

	.target	sm_80

	.elftype	@"ET_EXEC"


//--------------------- .note.nv.tkinfo           --------------------------
	.section	.note.nv.tkinfo,"",@"SHT_NOTE"
	.sectionflags	@"SHF_NOTE_NV_TKINFO"
	.tkinfo
        /*0018*/ 	.word	0x00000002
        /*0030*/ 	.string	""
        /*0030*/ 	.string	"ptxas"
        /*0030*/ 	.string	"Cuda compilation tools, release 13.0, V13.0.88"
        /*0030*/ 	.string	"Build cuda_13.0.r13.0/compiler.36424714_0"
        /*0030*/ 	.string	"-v  -suppress-debug-info  -lineinfo  -arch sm_80 "



//--------------------- .note.nv.cuinfo           --------------------------
	.section	.note.nv.cuinfo,"",@"SHT_NOTE"
	.sectionflags	@"SHF_NOTE_NV_CUINFO"
        /*0018*/ 	.short	0x0002
        /*001a*/ 	.short	0x0050
        /*001c*/ 	.short	0x0082
	.zero		2


//--------------------- .nv.info                  --------------------------
	.section	.nv.info,"",@"SHT_CUDA_INFO"
	.align	4


	//----- nvinfo : EIATTR_REGCOUNT
	.align		4
        /*0000*/ 	.byte	0x04, 0x2f
        /*0002*/ 	.short	(.L_1 - .L_0)
	.align		4
.L_0:
        /*0004*/ 	.word	index@(matmul_kernel)
        /*0008*/ 	.word	0x00000020


	//----- nvinfo : EIATTR_FRAME_SIZE
	.align		4
.L_1:
        /*000c*/ 	.byte	0x04, 0x11
        /*000e*/ 	.short	(.L_3 - .L_2)
	.align		4
.L_2:
        /*0010*/ 	.word	index@(matmul_kernel)
        /*0014*/ 	.word	0x00001628


	//----- nvinfo : EIATTR_MIN_STACK_SIZE
	.align		4
.L_3:
        /*0018*/ 	.byte	0x04, 0x12
        /*001a*/ 	.short	(.L_5 - .L_4)
	.align		4
.L_4:
        /*001c*/ 	.word	index@(matmul_kernel)
        /*0020*/ 	.word	0x00001628
.L_5:


//--------------------- .nv.info.matmul_kernel    --------------------------
	.section	.nv.info.matmul_kernel,"",@"SHT_CUDA_INFO"
	.sectionflags	@""
	.align	4


	//----- nvinfo : EIATTR_CUDA_API_VERSION
	.align		4
        /*0000*/ 	.byte	0x04, 0x37
        /*0002*/ 	.short	(.L_7 - .L_6)
.L_6:
        /*0004*/ 	.word	0x00000082


	//----- nvinfo : EIATTR_SW2861232_WAR
	.align		4
.L_7:
        /*0008*/ 	.byte	0x01, 0x35
	.zero		2


	//----- nvinfo : EIATTR_PARAM_CBANK
	.align		4
        /*000c*/ 	.byte	0x04, 0x0a
        /*000e*/ 	.short	(.L_9 - .L_8)
	.align		4
.L_8:
        /*0010*/ 	.word	index@(.nv.constant0.matmul_kernel)
        /*0014*/ 	.short	0x0160
        /*0016*/ 	.short	0x0050


	//----- nvinfo : EIATTR_CBANK_PARAM_SIZE
	.align		4
.L_9:
        /*0018*/ 	.byte	0x03, 0x19
        /*001a*/ 	.short	0x0050


	//----- nvinfo : EIATTR_KPARAM_INFO
	.align		4
        /*001c*/ 	.byte	0x04, 0x17
        /*001e*/ 	.short	(.L_11 - .L_10)
.L_10:
        /*0020*/ 	.word	0x00000000
        /*0024*/ 	.short	0x000d
        /*0026*/ 	.short	0x0048
        /*0028*/ 	.byte	0x00, 0xf4, 0x21, 0x00


	//----- nvinfo : EIATTR_KPARAM_INFO
	.align		4
.L_11:
        /*002c*/ 	.byte	0x04, 0x17
        /*002e*/ 	.short	(.L_13 - .L_12)
.L_12:
        /*0030*/ 	.word	0x00000000
        /*0034*/ 	.short	0x000c
        /*0036*/ 	.short	0x0040
        /*0038*/ 	.byte	0x00, 0xf4, 0x21, 0x00


	//----- nvinfo : EIATTR_KPARAM_INFO
	.align		4
.L_13:
        /*003c*/ 	.byte	0x04, 0x17
        /*003e*/ 	.short	(.L_15 - .L_14)
.L_14:
        /*0040*/ 	.word	0x00000000
        /*0044*/ 	.short	0x000b
        /*0046*/ 	.short	0x0038
        /*0048*/ 	.byte	0x00, 0xf0, 0x11, 0x00


	//----- nvinfo : EIATTR_KPARAM_INFO
	.align		4
.L_15:
        /*004c*/ 	.byte	0x04, 0x17
        /*004e*/ 	.short	(.L_17 - .L_16)
.L_16:
        /*0050*/ 	.word	0x00000000
        /*0054*/ 	.short	0x000a
        /*0056*/ 	.short	0x0034
        /*0058*/ 	.byte	0x00, 0xf0, 0x11, 0x00


	//----- nvinfo : EIATTR_KPARAM_INFO
	.align		4
.L_17:
        /*005c*/ 	.byte	0x04, 0x17
        /*005e*/ 	.short	(.L_19 - .L_18)
.L_18:
        /*0060*/ 	.word	0x00000000
        /*0064*/ 	.short	0x0009
        /*0066*/ 	.short	0x0030
        /*0068*/ 	.byte	0x00, 0xf0, 0x11, 0x00


	//----- nvinfo : EIATTR_KPARAM_INFO
	.align		4
.L_19:
        /*006c*/ 	.byte	0x04, 0x17
        /*006e*/ 	.short	(.L_21 - .L_20)
.L_20:
        /*0070*/ 	.word	0x00000000
        /*0074*/ 	.short	0x0008
        /*0076*/ 	.short	0x002c
        /*0078*/ 	.byte	0x00, 0xf0, 0x11, 0x00


	//----- nvinfo : EIATTR_KPARAM_INFO
	.align		4
.L_21:
        /*007c*/ 	.byte	0x04, 0x17
        /*007e*/ 	.short	(.L_23 - .L_22)
.L_22:
        /*0080*/ 	.word	0x00000000
        /*0084*/ 	.short	0x0007
        /*0086*/ 	.short	0x0028
        /*0088*/ 	.byte	0x00, 0xf0, 0x11, 0x00


	//----- nvinfo : EIATTR_KPARAM_INFO
	.align		4
.L_23:
        /*008c*/ 	.byte	0x04, 0x17
        /*008e*/ 	.short	(.L_25 - .L_24)
.L_24:
        /*0090*/ 	.word	0x00000000
        /*0094*/ 	.short	0x0006
        /*0096*/ 	.short	0x0024
        /*0098*/ 	.byte	0x00, 0xf0, 0x11, 0x00


	//----- nvinfo : EIATTR_KPARAM_INFO
	.align		4
.L_25:
        /*009c*/ 	.byte	0x04, 0x17
        /*009e*/ 	.short	(.L_27 - .L_26)
.L_26:
        /*00a0*/ 	.word	0x00000000
        /*00a4*/ 	.short	0x0005
        /*00a6*/ 	.short	0x0020
        /*00a8*/ 	.byte	0x00, 0xf0, 0x11, 0x00


	//----- nvinfo : EIATTR_KPARAM_INFO
	.align		4
.L_27:
        /*00ac*/ 	.byte	0x04, 0x17
        /*00ae*/ 	.short	(.L_29 - .L_28)
.L_28:
        /*00b0*/ 	.word	0x00000000
        /*00b4*/ 	.short	0x0004
        /*00b6*/ 	.short	0x001c
        /*00b8*/ 	.byte	0x00, 0xf0, 0x11, 0x00


	//----- nvinfo : EIATTR_KPARAM_INFO
	.align		4
.L_29:
        /*00bc*/ 	.byte	0x04, 0x17
        /*00be*/ 	.short	(.L_31 - .L_30)
.L_30:
        /*00c0*/ 	.word	0x00000000
        /*00c4*/ 	.short	0x0003
        /*00c6*/ 	.short	0x0018
        /*00c8*/ 	.byte	0x00, 0xf0, 0x11, 0x00


	//----- nvinfo : EIATTR_KPARAM_INFO
	.align		4
.L_31:
        /*00cc*/ 	.byte	0x04, 0x17
        /*00ce*/ 	.short	(.L_33 - .L_32)
.L_32:
        /*00d0*/ 	.word	0x00000000
        /*00d4*/ 	.short	0x0002
        /*00d6*/ 	.short	0x0010
        /*00d8*/ 	.byte	0x00, 0xf4, 0x21, 0x00


	//----- nvinfo : EIATTR_KPARAM_INFO
	.align		4
.L_33:
        /*00dc*/ 	.byte	0x04, 0x17
        /*00de*/ 	.short	(.L_35 - .L_34)
.L_34:
        /*00e0*/ 	.word	0x00000000
        /*00e4*/ 	.short	0x0001
        /*00e6*/ 	.short	0x0008
        /*00e8*/ 	.byte	0x00, 0xf4, 0x21, 0x00


	//----- nvinfo : EIATTR_KPARAM_INFO
	.align		4
.L_35:
        /*00ec*/ 	.byte	0x04, 0x17
        /*00ee*/ 	.short	(.L_37 - .L_36)
.L_36:
        /*00f0*/ 	.word	0x00000000
        /*00f4*/ 	.short	0x0000
        /*00f6*/ 	.short	0x0000
        /*00f8*/ 	.byte	0x00, 0xf4, 0x21, 0x00


	//----- nvinfo : EIATTR_MAXREG_COUNT
	.align		4
.L_37:
        /*00fc*/ 	.byte	0x03, 0x1b
        /*00fe*/ 	.short	0x00ff


	//----- nvinfo : EIATTR_NUM_BARRIERS
	.align		4
        /*0100*/ 	.byte	0x02, 0x4c
        /*0102*/ 	.byte	0x01
	.zero		1


	//----- nvinfo : EIATTR_ANNOTATIONS
	.align		4
        /*0104*/ 	.byte	0x04, 0x55
        /*0106*/ 	.short	(.L_39 - .L_38)


	//   ....[0]....
.L_38:
        /*0108*/ 	.word	0x00000001
        /*010c*/ 	.byte	0xf0, 0x05, 0x00, 0x00, 0x01, 0x00, 0x00, 0x00, 0x20, 0x07, 0x00, 0x00, 0x01, 0x00, 0x00, 0x00
        /* <DEDUP_REMOVED lines=2564> */
        /*a15c*/ 	.byte	0x40, 0x84, 0x02, 0x00, 0x01, 0x00, 0x00, 0x00, 0x60, 0x84, 0x02, 0x00


	//----- nvinfo : EIATTR_MERCURY_ISA_VERSION
	.align		4
.L_39:
        /*a168*/ 	.byte	0x03, 0x5f
        /*a16a*/ 	.short	0x0000


	//----- nvinfo : EIATTR_EXIT_INSTR_OFFSETS
	.align		4
        /*a16c*/ 	.byte	0x04, 0x1c
        /*a16e*/ 	.short	(.L_41 - .L_40)


	//   ....[0]....
.L_40:
        /*a170*/ 	.word	0x00028730


	//   ....[1]....
        /*a174*/ 	.word	0x00028760


	//----- nvinfo : EIATTR_REQNTID
	.align		4
.L_41:
        /*a178*/ 	.byte	0x04, 0x10
        /*a17a*/ 	.short	(.L_43 - .L_42)
.L_42:
        /*a17c*/ 	.word	0x00000080
        /*a180*/ 	.word	0x00000001
        /*a184*/ 	.word	0x00000001
.L_43:


//--------------------- .nv.callgraph             --------------------------
	.section	.nv.callgraph,"",@"SHT_CUDA_CALLGRAPH"
	.align	4
	.sectionentsize	8
	.align		4
        /*0000*/ 	.word	0x00000000
	.align		4
        /*0004*/ 	.word	0xffffffff
	.align		4
        /*0008*/ 	.word	0x00000000
	.align		4
        /*000c*/ 	.word	0xfffffffe
	.align		4
        /*0010*/ 	.word	0x00000000
	.align		4
        /*0014*/ 	.word	0xfffffffd
	.align		4
        /*0018*/ 	.word	0x00000000
	.align		4
        /*001c*/ 	.word	0xfffffffc


//--------------------- .nv.rel.action            --------------------------
	.section	.nv.rel.action,"",@"SHT_CUDA_RELOCINFO"
	.align	8
	.sectionentsize	8
        /*0000*/ 	.byte	0x73, 0x00, 0x00, 0x00, 0x00, 0x00, 0x00, 0x00, 0x00, 0x00, 0x00, 0x11, 0x25, 0x00, 0x05, 0x36


//--------------------- .nv.constant0.matmul_kernel --------------------------
	.section	.nv.constant0.matmul_kernel,"a",@progbits
	.sectionflags	@""
	.align	4
.nv.constant0.matmul_kernel:
	.zero		432


//--------------------- .text.matmul_kernel       --------------------------
	.section	.text.matmul_kernel,"ax",@progbits
	.sectioninfo	@"SHI_REGISTERS=32"
	.align	128
        .global         matmul_kernel
        .type           matmul_kernel,@function
        .size           matmul_kernel,(.L_x_5 - matmul_kernel)
        .other          matmul_kernel,@"STO_CUDA_ENTRY STV_DEFAULT"
matmul_kernel:
.text.matmul_kernel:
[----:B------:R-:W-:-:S03]  /*0000*/  IMAD.MOV.U32 R1, RZ, RZ, c[0x0][0x28] ;  /* 0x00000a00ff017624 */ /* 0x000fc600078e00ff */
[----:B------:R-:W-:Y:S01]  /*0010*/  IMAD.MOV.U32 R0, RZ, RZ, c[0x0][0x17c] ;  /* 0x00005f00ff007624 */ /* 0x000fe200078e00ff */
[----:B------:R-:W0:Y:S01]  /*0020*/  S2R R12, SR_TID.X ;  /* 0x00000000000c7919 */ /* 0x000e220000002100 */
[----:B------:R-:W-:Y:S01]  /*0030*/  IADD3 R1, R1, -0x1628, RZ ;  /* 0xffffe9d801017810 */ /* 0x000fe20007ffe0ff */
[----:B------:R-:W-:Y:S02]  /*0040*/  ULDC UR4, c[0x0][0x180] ;  /* 0x0000600000047ab9 */ /* 0x000fe40000000800 */
[----:B------:R-:W-:Y:S01]  /*0050*/  IADD3 R0, R0, 0xff, RZ ;  /* 0x000000ff00007810 */ /* 0x000fe20007ffe0ff */
[----:B------:R-:W-:-:S03]  /*0060*/  ULDC.64 UR6, c[0x0][0x118] ;  /* 0x0000460000067ab9 */ /* 0x000fc60000000a00 */
[----:B------:R-:W-:-:S04]  /*0070*/  SHF.R.S32.HI R3, RZ, 0x1f, R0 ;  /* 0x0000001fff037819 */ /* 0x000fc80000011400 */
[----:B------:R-:W-:-:S04]  /*0080*/  LEA.HI R3, R3, R0, RZ, 0x8 ;  /* 0x0000000003037211 */ /* 0x000fc800078f40ff */
[----:B------:R-:W-:Y:S02]  /*0090*/  SHF.R.S32.HI R0, RZ, 0x8, R3 ;  /* 0x00000008ff007819 */ /* 0x000fe40000011403 */
[----:B------:R-:W1:Y:S03]  /*00a0*/  S2R R3, SR_CTAID.X ;  /* 0x0000000000037919 */ /* 0x000e660000002500 */
[----:B------:R-:W-:Y:S01]  /*00b0*/  IMAD.SHL.U32 R0, R0, 0x8, RZ ;  /* 0x0000000800007824 */ /* 0x000fe200078e00ff */
[----:B0-----:R-:W-:-:S04]  /*00c0*/  LOP3.LUT R13, R12, 0x3f, RZ, 0xc0, !PT ;  /* 0x0000003f0c0d7812 */ /* 0x001fc800078ec0ff */
[-C--:B------:R-:W-:Y:S02]  /*00d0*/  IABS R7, R0.reuse ;  /* 0x0000000000077213 */ /* 0x080fe40000000000 */
[----:B------:R-:W-:Y:S02]  /*00e0*/  IABS R10, R0 ;  /* 0x00000000000a7213 */ /* 0x000fe40000000000 */
[----:B------:R-:W0:Y:S01]  /*00f0*/  I2F.RP R2, R7 ;  /* 0x0000000700027306 */ /* 0x000e220000209400 */
[----:B-1----:R-:W-:-:S07]  /*0100*/  IABS R8, R3 ;  /* 0x0000000300087213 */ /* 0x002fce0000000000 */
[----:B0-----:R-:W0:Y:S02]  /*0110*/  MUFU.RCP R2, R2 ;  /* 0x0000000200027308 */ /* 0x001e240000001000 */
[----:B0-----:R-:W-:Y:S01]  /*0120*/  IADD3 R4, R2, 0xffffffe, RZ ;  /* 0x0ffffffe02047810 */ /* 0x001fe20007ffe0ff */
[----:B------:R-:W-:-:S05]  /*0130*/  IMAD.MOV R2, RZ, RZ, -R10 ;  /* 0x000000ffff027224 */ /* 0x000fca00078e0a0a */
[----:B------:R0:W1:Y:S02]  /*0140*/  F2I.FTZ.U32.TRUNC.NTZ R5, R4 ;  /* 0x0000000400057305 */ /* 0x000064000021f000 */
[----:B0-----:R-:W-:Y:S02]  /*0150*/  IMAD.MOV.U32 R4, RZ, RZ, RZ ;  /* 0x000000ffff047224 */ /* 0x001fe400078e00ff */
[----:B-1----:R-:W-:-:S04]  /*0160*/  IMAD.MOV R6, RZ, RZ, -R5 ;  /* 0x000000ffff067224 */ /* 0x002fc800078e0a05 */
[----:B------:R-:W-:Y:S02]  /*0170*/  IMAD R9, R6, R7, RZ ;  /* 0x0000000706097224 */ /* 0x000fe400078e02ff */
[----:B------:R-:W-:Y:S02]  /*0180*/  IMAD.MOV.U32 R6, RZ, RZ, R8 ;  /* 0x000000ffff067224 */ /* 0x000fe400078e0008 */
[----:B------:R-:W-:-:S06]  /*0190*/  IMAD.HI.U32 R5, R5, R9, R4 ;  /* 0x0000000905057227 */ /* 0x000fcc00078e0004 */
[----:B------:R-:W-:-:S04]  /*01a0*/  IMAD.HI.U32 R5, R5, R6, RZ ;  /* 0x0000000605057227 */ /* 0x000fc800078e00ff */
[----:B------:R-:W-:-:S05]  /*01b0*/  IMAD R2, R5, R2, R6 ;  /* 0x0000000205027224 */ /* 0x000fca00078e0206 */
[----:B------:R-:W-:-:S13]  /*01c0*/  ISETP.GT.U32.AND P1, PT, R7, R2, PT ;  /* 0x000000020700720c */ /* 0x000fda0003f24070 */
[----:B------:R-:W-:Y:S01]  /*01d0*/  @!P1 IMAD.IADD R2, R2, 0x1, -R7 ;  /* 0x0000000102029824 */ /* 0x000fe200078e0a07 */
[----:B------:R-:W-:Y:S02]  /*01e0*/  @!P1 IADD3 R5, R5, 0x1, RZ ;  /* 0x0000000105059810 */ /* 0x000fe40007ffe0ff */
[----:B------:R-:W-:Y:S02]  /*01f0*/  ISETP.NE.AND P1, PT, R0, RZ, PT ;  /* 0x000000ff0000720c */ /* 0x000fe40003f25270 */
[----:B------:R-:W-:Y:S02]  /*0200*/  ISETP.GE.U32.AND P0, PT, R2, R7, PT ;  /* 0x000000070200720c */ /* 0x000fe40003f06070 */
[----:B------:R-:W-:-:S04]  /*0210*/  LOP3.LUT R2, R3, R0, RZ, 0x3c, !PT ;  /* 0x0000000003027212 */ /* 0x000fc800078e3cff */
[----:B------:R-:W-:Y:S01]  /*0220*/  ISETP.GE.AND P2, PT, R2, RZ, PT ;  /* 0x000000ff0200720c */ /* 0x000fe20003f46270 */
[----:B------:R-:W-:-:S05]  /*0230*/  IMAD.MOV.U32 R2, RZ, RZ, c[0x0][0x178] ;  /* 0x00005e00ff027624 */ /* 0x000fca00078e00ff */
[----:B------:R-:W-:Y:S02]  /*0240*/  IADD3 R2, R2, 0x3f, RZ ;  /* 0x0000003f02027810 */ /* 0x000fe40007ffe0ff */
[----:B------:R-:W-:-:S05]  /*0250*/  @P0 IADD3 R5, R5, 0x1, RZ ;  /* 0x0000000105050810 */ /* 0x000fca0007ffe0ff */
[----:B------:R-:W-:Y:S01]  /*0260*/  IMAD.MOV.U32 R6, RZ, RZ, R5 ;  /* 0x000000ffff067224 */ /* 0x000fe200078e0005 */
[----:B------:R-:W-:-:S03]  /*0270*/  SHF.R.S32.HI R5, RZ, 0x1f, R2 ;  /* 0x0000001fff057819 */ /* 0x000fc60000011402 */
[----:B------:R-:W-:Y:S01]  /*0280*/  @!P2 IMAD.MOV R6, RZ, RZ, -R6 ;  /* 0x000000ffff06a224 */ /* 0x000fe200078e0a06 */
[----:B------:R-:W-:Y:S02]  /*0290*/  @!P1 LOP3.LUT R6, RZ, R0, RZ, 0x33, !PT ;  /* 0x00000000ff069212 */ /* 0x000fe400078e33ff */
[----:B------:R-:W-:-:S03]  /*02a0*/  LEA.HI R5, R5, R2, RZ, 0x6 ;  /* 0x0000000205057211 */ /* 0x000fc600078f30ff */
[----:B------:R-:W-:Y:S02]  /*02b0*/  IMAD.SHL.U32 R4, R6, 0x8, RZ ;  /* 0x0000000806047824 */ /* 0x000fe400078e00ff */
[----:B------:R-:W-:-:S03]  /*02c0*/  IMAD.MOV R6, RZ, RZ, -R6 ;  /* 0x000000ffff067224 */ /* 0x000fc600078e0a06 */
[----:B------:R-:W-:Y:S01]  /*02d0*/  LEA.HI.SX32 R5, R5, -R4, 0x1a ;  /* 0x8000000405057211 */ /* 0x000fe200078fd2ff */
[----:B------:R-:W-:Y:S02]  /*02e0*/  IMAD R10, R0, R6, R3 ;  /* 0x00000006000a7224 */ /* 0x000fe400078e0203 */
[----:B------:R-:W-:Y:S01]  /*02f0*/  IMAD.MOV.U32 R6, RZ, RZ, RZ ;  /* 0x000000ffff067224 */ /* 0x000fe200078e00ff */
[----:B------:R-:W-:Y:S02]  /*0300*/  IMNMX R5, R5, 0x8, PT ;  /* 0x0000000805057817 */ /* 0x000fe40003800200 */
[----:B------:R-:W-:Y:S02]  /*0310*/  IABS R11, R10 ;  /* 0x0000000a000b7213 */ /* 0x000fe40000000000 */
[----:B------:R-:W-:-:S04]  /*0320*/  IABS R9, R5 ;  /* 0x0000000500097213 */ /* 0x000fc80000000000 */
[----:B------:R-:W0:Y:S08]  /*0330*/  I2F.RP R2, R9 ;  /* 0x0000000900027306 */ /* 0x000e300000209400 */
[----:B0-----:R-:W0:Y:S02]  /*0340*/  MUFU.RCP R2, R2 ;  /* 0x0000000200027308 */ /* 0x001e240000001000 */
[----:B0-----:R-:W-:-:S06]  /*0350*/  IADD3 R7, R2, 0xffffffe, RZ ;  /* 0x0ffffffe02077810 */ /* 0x001fcc0007ffe0ff */
[----:B------:R-:W0:Y:S02]  /*0360*/  F2I.FTZ.U32.TRUNC.NTZ R7, R7 ;  /* 0x0000000700077305 */ /* 0x000e24000021f000 */
[----:B0-----:R-:W-:-:S04]  /*0370*/  IMAD.MOV R8, RZ, RZ, -R7 ;  /* 0x000000ffff087224 */ /* 0x001fc800078e0a07 */
[----:B------:R-:W-:Y:S02]  /*0380*/  IMAD.MOV.U32 R0, RZ, RZ, R8 ;  /* 0x000000ffff007224 */ /* 0x000fe400078e0008 */
[----:B------:R-:W-:Y:S02]  /*0390*/  IMAD.MOV.U32 R8, RZ, RZ, c[0x0][0x180] ;  /* 0x00006000ff087624 */ /* 0x000fe400078e00ff */
[----:B------:R-:W-:Y:S01]  /*03a0*/  IMAD R3, R0, R9, RZ ;  /* 0x0000000900037224 */ /* 0x000fe200078e02ff */
[----:B------:R-:W-:Y:S02]  /*03b0*/  IABS R0, R5 ;  /* 0x0000000500007213 */ /* 0x000fe40000000000 */
[----:B------:R-:W-:Y:S01]  /*03c0*/  IADD3 R8, R8, 0x3f, RZ ;  /* 0x0000003f08087810 */ /* 0x000fe20007ffe0ff */
[----:B------:R-:W-:Y:S01]  /*03d0*/  IMAD.HI.U32 R6, R7, R3, R6 ;  /* 0x0000000307067227 */ /* 0x000fe200078e0006 */
[----:B------:R-:W-:-:S03]  /*03e0*/  SHF.R.U32.HI R3, RZ, 0x6, R12 ;  /* 0x00000006ff037819 */ /* 0x000fc6000001160c */
[----:B------:R-:W-:Y:S01]  /*03f0*/  IMAD.MOV R0, RZ, RZ, -R0 ;  /* 0x000000ffff007224 */ /* 0x000fe200078e0a00 */
[----:B------:R-:W-:Y:S01]  /*0400*/  SGXT.U32 R14, R3, 0x1 ;  /* 0x00000001030e781a */ /* 0x000fe20000000000 */
[----:B------:R-:W-:-:S03]  /*0410*/  IMAD.HI.U32 R2, R6, R11, RZ ;  /* 0x0000000b06027227 */ /* 0x000fc600078e00ff */
[----:B------:R-:W-:Y:S01]  /*0420*/  LOP3.LUT R3, R14, 0x6, RZ, 0xfc, !PT ;  /* 0x000000060e037812 */ /* 0x000fe200078efcff */
[----:B------:R-:W-:Y:S01]  /*0430*/  IMAD R0, R2, R0, R11 ;  /* 0x0000000002007224 */ /* 0x000fe200078e020b */
[C---:B------:R-:W-:Y:S02]  /*0440*/  LOP3.LUT R3, R14.reuse, 0xc, RZ, 0xfc, !PT ;  /* 0x0000000c0e037812 */ /* 0x040fe400078efcff */
[C---:B------:R-:W-:Y:S02]  /*0450*/  LOP3.LUT R3, R14.reuse, 0x12, RZ, 0xfc, !PT ;  /* 0x000000120e037812 */ /* 0x040fe400078efcff */
[----:B------:R-:W-:Y:S02]  /*0460*/  ISETP.GT.U32.AND P1, PT, R9, R0, PT ;  /* 0x000000000900720c */ /* 0x000fe40003f24070 */
[C---:B------:R-:W-:Y:S02]  /*0470*/  LOP3.LUT R3, R14.reuse, 0x18, RZ, 0xfc, !PT ;  /* 0x000000180e037812 */ /* 0x040fe400078efcff */
[----:B------:R-:W-:-:S02]  /*0480*/  LOP3.LUT R3, R14, 0x1e, RZ, 0xfc, !PT ;  /* 0x0000001e0e037812 */ /* 0x000fc400078efcff */
[C---:B------:R-:W-:Y:S02]  /*0490*/  LOP3.LUT R3, R14.reuse, 0x24, RZ, 0xfc, !PT ;  /* 0x000000240e037812 */ /* 0x040fe400078efcff */
[C---:B------:R-:W-:Y:S02]  /*04a0*/  LOP3.LUT R3, R14.reuse, 0x2a, RZ, 0xfc, !PT ;  /* 0x0000002a0e037812 */ /* 0x040fe400078efcff */
[C---:B------:R-:W-:Y:S02]  /*04b0*/  LOP3.LUT R3, R14.reuse, 0x30, RZ, 0xfc, !PT ;  /* 0x000000300e037812 */ /* 0x040fe400078efcff */
[----:B------:R-:W-:Y:S01]  /*04c0*/  LOP3.LUT R3, R14, 0x36, RZ, 0xfc, !PT ;  /* 0x000000360e037812 */ /* 0x000fe200078efcff */
[----:B------:R-:W-:Y:S01]  /*04d0*/  @!P1 IMAD.IADD R0, R0, 0x1, -R9 ;  /* 0x0000000100009824 */ /* 0x000fe200078e0a09 */
[----:B------:R-:W-:Y:S02]  /*04e0*/  @!P1 IADD3 R2, R2, 0x1, RZ ;  /* 0x0000000102029810 */ /* 0x000fe40007ffe0ff */
[----:B------:R-:W-:-:S02]  /*04f0*/  ISETP.NE.AND P1, PT, R5, RZ, PT ;  /* 0x000000ff0500720c */ /* 0x000fc40003f25270 */
[----:B------:R-:W-:Y:S02]  /*0500*/  ISETP.GE.U32.AND P0, PT, R0, R9, PT ;  /* 0x000000090000720c */ /* 0x000fe40003f06070 */
[----:B------:R-:W-:Y:S02]  /*0510*/  LOP3.LUT R0, R10, R5, RZ, 0x3c, !PT ;  /* 0x000000050a007212 */ /* 0x000fe400078e3cff */
[----:B------:R-:W-:Y:S02]  /*0520*/  LOP3.LUT R3, R14, 0x3a, RZ, 0xfc, !PT ;  /* 0x0000003a0e037812 */ /* 0x000fe400078efcff */
[----:B------:R-:W-:-:S07]  /*0530*/  ISETP.GE.AND P2, PT, R0, RZ, PT ;  /* 0x000000ff0000720c */ /* 0x000fce0003f46270 */
[----:B------:R-:W-:Y:S02]  /*0540*/  @P0 IADD3 R2, R2, 0x1, RZ ;  /* 0x0000000102020810 */ /* 0x000fe40007ffe0ff */
[----:B------:R-:W-:-:S04]  /*0550*/  ISETP.GT.AND P0, PT, R8, 0x3f, PT ;  /* 0x0000003f0800780c */ /* 0x000fc80003f04270 */
[----:B------:R-:W-:Y:S01]  /*0560*/  @!P2 IMAD.MOV R2, RZ, RZ, -R2 ;  /* 0x000000ffff02a224 */ /* 0x000fe200078e0a02 */
[----:B------:R-:W-:-:S05]  /*0570*/  @!P1 LOP3.LUT R2, RZ, R5, RZ, 0x33, !PT ;  /* 0x00000005ff029212 */ /* 0x000fca00078e33ff */
[----:B------:R-:W-:Y:S02]  /*0580*/  IMAD.MOV R0, RZ, RZ, -R2 ;  /* 0x000000ffff007224 */ /* 0x000fe400078e0a02 */
[----:B------:R-:W-:Y:S02]  /*0590*/  IMAD.SHL.U32 R2, R2, 0x100, RZ ;  /* 0x0000010002027824 */ /* 0x000fe400078e00ff */
[----:B------:R-:W-:-:S03]  /*05a0*/  IMAD R5, R5, R0, R10 ;  /* 0x0000000005057224 */ /* 0x000fc600078e020a */
[----:B------:R-:W-:Y:S01]  /*05b0*/  LOP3.LUT R6, R2, 0x2, R14, 0xfe, !PT ;  /* 0x0000000202067812 */ /* 0x000fe200078efe0e */
[----:B------:R-:W-:Y:S01]  /*05c0*/  IMAD.IADD R0, R4, 0x1, R5 ;  /* 0x0000000104007824 */ /* 0x000fe200078e0205 */
[C---:B------:R-:W-:Y:S02]  /*05d0*/  LOP3.LUT R4, R14.reuse, 0x2, RZ, 0xfc, !PT ;  /* 0x000000020e047812 */ /* 0x040fe400078efcff */
[C---:B------:R-:W-:Y:S01]  /*05e0*/  LOP3.LUT R4, R14.reuse, 0x8, RZ, 0xfc, !PT ;  /* 0x000000080e047812 */ /* 0x040fe200078efcff */
[----:B------:R0:W-:Y:S01]  /*05f0*/  STL [R1+0x7bc], R6 ;  /* 0x0007bc0601007387 */ /* 0x0001e20000100800 */
[----:B------:R-:W-:Y:S01]  /*0600*/  LOP3.LUT R4, R14, 0xe, RZ, 0xfc, !PT ;  /* 0x0000000e0e047812 */ /* 0x000fe200078efcff */
[----:B------:R-:W-:Y:S01]  /*0610*/  IMAD R0, R0, 0x40, R13 ;  /* 0x0000004000007824 */ /* 0x000fe200078e020d */
[C---:B------:R-:W-:Y:S02]  /*0620*/  LOP3.LUT R4, R14.reuse, 0x14, RZ, 0xfc, !PT ;  /* 0x000000140e047812 */ /* 0x040fe400078efcff */
[----:B------:R-:W-:-:S02]  /*0630*/  LOP3.LUT R4, R14, 0x1a, RZ, 0xfc, !PT ;  /* 0x0000001a0e047812 */ /* 0x000fc400078efcff */
[C---:B------:R-:W-:Y:S02]  /*0640*/  LOP3.LUT R4, R14.reuse, 0x20, RZ, 0xfc, !PT ;  /* 0x000000200e047812 */ /* 0x040fe400078efcff */
[C---:B------:R-:W-:Y:S02]  /*0650*/  LOP3.LUT R5, R14.reuse, 0x4, RZ, 0xfc, !PT ;  /* 0x000000040e057812 */ /* 0x040fe400078efcff */
[C---:B------:R-:W-:Y:S02]  /*0660*/  LOP3.LUT R4, R14.reuse, 0x26, RZ, 0xfc, !PT ;  /* 0x000000260e047812 */ /* 0x040fe400078efcff */
[C---:B------:R-:W-:Y:S02]  /*0670*/  LOP3.LUT R5, R14.reuse, 0xa, RZ, 0xfc, !PT ;  /* 0x0000000a0e057812 */ /* 0x040fe400078efcff */
[C---:B------:R-:W-:Y:S02]  /*0680*/  LOP3.LUT R4, R14.reuse, 0x2c, RZ, 0xfc, !PT ;  /* 0x0000002c0e047812 */ /* 0x040fe400078efcff */
[----:B------:R-:W-:-:S02]  /*0690*/  LOP3.LUT R5, R14, 0x10, RZ, 0xfc, !PT ;  /* 0x000000100e057812 */ /* 0x000fc400078efcff */
[C---:B------:R-:W-:Y:S02]  /*06a0*/  LOP3.LUT R4, R14.reuse, 0x32, RZ, 0xfc, !PT ;  /* 0x000000320e047812 */ /* 0x040fe400078efcff */
[C---:B------:R-:W-:Y:S02]  /*06b0*/  LOP3.LUT R5, R14.reuse, 0x16, RZ, 0xfc, !PT ;  /* 0x000000160e057812 */ /* 0x040fe400078efcff */
[C---:B------:R-:W-:Y:S02]  /*06c0*/  LOP3.LUT R4, R14.reuse, 0x38, RZ, 0xfc, !PT ;  /* 0x000000380e047812 */ /* 0x040fe400078efcff */
[C---:B------:R-:W-:Y:S02]  /*06d0*/  LOP3.LUT R5, R14.reuse, 0x1c, RZ, 0xfc, !PT ;  /* 0x0000001c0e057812 */ /* 0x040fe400078efcff */
[----:B------:R-:W-:Y:S02]  /*06e0*/  LOP3.LUT R4, R14, 0x3e, RZ, 0xfc, !PT ;  /* 0x0000003e0e047812 */ /* 0x000fe400078efcff */
[----:B------:R-:W-:-:S02]  /*06f0*/  LOP3.LUT R3, R2, R14, RZ, 0xfc, !PT ;  /* 0x0000000e02037212 */ /* 0x000fc400078efcff */
[----:B------:R-:W-:Y:S02]  /*0700*/  LOP3.LUT R5, R14, 0x22, RZ, 0xfc, !PT ;  /* 0x000000220e057812 */ /* 0x000fe400078efcff */
[----:B------:R-:W-:Y:S01]  /*0710*/  LOP3.LUT R4, R2, 0x4, R14, 0xfe, !PT ;  /* 0x0000000402047812 */ /* 0x000fe200078efe0e */
[----:B------:R-:W-:Y:S01]  /*0720*/  STL [R1+0x38c], R3 ;  /* 0x00038c0301007387 */ /* 0x000fe20000100800 */
[C---:B------:R-:W-:Y:S02]  /*0730*/  LOP3.LUT R5, R14.reuse, 0x28, RZ, 0xfc, !PT ;  /* 0x000000280e057812 */ /* 0x040fe400078efcff */
[C---:B------:R-:W-:Y:S01]  /*0740*/  LOP3.LUT R5, R14.reuse, 0x2e, RZ, 0xfc, !PT ;  /* 0x0000002e0e057812 */ /* 0x040fe200078efcff */
[----:B------:R1:W-:Y:S01]  /*0750*/  STL [R1+0x7c0], R4 ;  /* 0x0007c00401007387 */ /* 0x0003e20000100800 */
[C---:B------:R-:W-:Y:S02]  /*0760*/  LOP3.LUT R5, R14.reuse, 0x34, RZ, 0xfc, !PT ;  /* 0x000000340e057812 */ /* 0x040fe400078efcff */
[----:B------:R-:W-:-:S02]  /*0770*/  LOP3.LUT R5, R14, 0x3c, RZ, 0xfc, !PT ;  /* 0x0000003c0e057812 */ /* 0x000fc400078efcff */
[C-C-:B------:R-:W-:Y:S02]  /*0780*/  LOP3.LUT R5, R2.reuse, 0x6, R14.reuse, 0xfe, !PT ;  /* 0x0000000602057812 */ /* 0x140fe400078efe0e */
[C-C-:B0-----:R-:W-:Y:S02]  /*0790*/  LOP3.LUT R6, R2.reuse, 0xa, R14.reuse, 0xfe, !PT ;  /* 0x0000000a02067812 */ /* 0x141fe400078efe0e */
[C---:B------:R-:W-:Y:S01]  /*07a0*/  LOP3.LUT R29, R3.reuse, 0xe4, RZ, 0xfc, !PT ;  /* 0x000000e4031d7812 */ /* 0x040fe200078efcff */
[----:B------:R0:W-:Y:S01]  /*07b0*/  STL [R1+0x7c4], R5 ;  /* 0x0007c40501007387 */ /* 0x0001e20000100800 */
[----:B-1----:R-:W-:Y:S02]  /*07c0*/  LOP3.LUT R4, R2, 0x8, R14, 0xfe, !PT ;  /* 0x0000000802047812 */ /* 0x002fe400078efe0e */
[----:B------:R-:W-:-:S03]  /*07d0*/  LOP3.LUT R28, R3, 0xf6, RZ, 0xfc, !PT ;  /* 0x000000f6031c7812 */ /* 0x000fc600078efcff */
[----:B------:R1:W-:Y:S01]  /*07e0*/  STL [R1+0x7c8], R4 ;  /* 0x0007c80401007387 */ /* 0x0003e20000100800 */
[----:B0-----:R-:W-:-:S03]  /*07f0*/  LOP3.LUT R5, R2, 0xc, R14, 0xfe, !PT ;  /* 0x0000000c02057812 */ /* 0x001fc600078efe0e */
[----:B------:R0:W-:Y:S04]  /*0800*/  STL [R1+0x7cc], R6 ;  /* 0x0007cc0601007387 */ /* 0x0001e80000100800 */
[----:B------:R2:W-:Y:S01]  /*0810*/  STL [R1+0x7d0], R5 ;  /* 0x0007d00501007387 */ /* 0x0005e20000100800 */
[C-C-:B-1----:R-:W-:Y:S02]  /*0820*/  LOP3.LUT R4, R2.reuse, 0xe, R14.reuse, 0xfe, !PT ;  /* 0x0000000e02047812 */ /* 0x142fe400078efe0e */
[----:B0-----:R-:W-:-:S03]  /*0830*/  LOP3.LUT R6, R2, 0x10, R14, 0xfe, !PT ;  /* 0x0000001002067812 */ /* 0x001fc600078efe0e */
[----:B------:R0:W-:Y:S01]  /*0840*/  STL [R1+0x7d4], R4 ;  /* 0x0007d40401007387 */ /* 0x0001e20000100800 */
[----:B--2---:R-:W-:-:S03]  /*0850*/  LOP3.LUT R5, R2, 0x12, R14, 0xfe, !PT ;  /* 0x0000001202057812 */ /* 0x004fc600078efe0e */
[----:B------:R1:W-:Y:S04]  /*0860*/  STL [R1+0x7d8], R6 ;  /* 0x0007d80601007387 */ /* 0x0003e80000100800 */
[----:B------:R2:W-:Y:S01]  /*0870*/  STL [R1+0x7dc], R5 ;  /* 0x0007dc0501007387 */ /* 0x0005e20000100800 */
[C-C-:B0-----:R-:W-:Y:S02]  /*0880*/  LOP3.LUT R4, R2.reuse, 0x14, R14.reuse, 0xfe, !PT ;  /* 0x0000001402047812 */ /* 0x141fe400078efe0e */
[----:B-1----:R-:W-:-:S03]  /*0890*/  LOP3.LUT R6, R2, 0x16, R14, 0xfe, !PT ;  /* 0x0000001602067812 */ /* 0x002fc600078efe0e */
        /* <DEDUP_REMOVED lines=38> */
[----:B------:R-:W-:Y:S04]  /*0b00*/  STL [R1+0x82c], R6 ;  /* 0x00082c0601007387 */ /* 0x000fe80000100800 */
[----:B------:R1:W-:Y:S01]  /*0b10*/  STL [R1+0x834], R5 ;  /* 0x0008340501007387 */ /* 0x0003e20000100800 */
[----:B0-----:R-:W-:Y:S02]  /*0b20*/  LOP3.LUT R4, R2, 0x3e, R14, 0xfe, !PT ;  /* 0x0000003e02047812 */ /* 0x001fe400078efe0e */
[----:B------:R-:W-:-:S03]  /*0b30*/  LOP3.LUT R2, R3, 0x40, RZ, 0xfc, !PT ;  /* 0x0000004003027812 */ /* 0x000fc600078efcff */
[----:B------:R0:W-:Y:S01]  /*0b40*/  STL [R1+0x830], R4 ;  /* 0x0008300401007387 */ /* 0x0001e20000100800 */
[----:B-1----:R-:W-:-:S03]  /*0b50*/  LOP3.LUT R5, R3, 0x42, RZ, 0xfc, !PT ;  /* 0x0000004203057812 */ /* 0x002fc600078efcff */
[----:B------:R1:W-:Y:S04]  /*0b60*/  STL [R1+0x83c], R2 ;  /* 0x00083c0201007387 */ /* 0x0003e80000100800 */
[----:B------:R2:W-:Y:S01]  /*0b70*/  STL [R1+0x8bc], R5 ;  /* 0x0008bc0501007387 */ /* 0x0005e20000100800 */
[C---:B0-----:R-:W-:Y:S02]  /*0b80*/  LOP3.LUT R4, R3.reuse, 0x44, RZ, 0xfc, !PT ;  /* 0x0000004403047812 */ /* 0x041fe400078efcff */
[----:B-1----:R-:W-:-:S03]  /*0b90*/  LOP3.LUT R2, R3, 0x46, RZ, 0xfc, !PT ;  /* 0x0000004603027812 */ /* 0x002fc600078efcff */
[----:B------:R0:W-:Y:S01]  /*0ba0*/  STL [R1+0x8c0], R4 ;  /* 0x0008c00401007387 */ /* 0x0001e20000100800 */
[----:B--2---:R-:W-:-:S03]  /*0bb0*/  LOP3.LUT R5, R3, 0x48, RZ, 0xfc, !PT ;  /* 0x0000004803057812 */ /* 0x004fc600078efcff */
        /* <DEDUP_REMOVED lines=158> */
[----:B0-----:R-:W-:-:S03]  /*15a0*/  LOP3.LUT R4, R3, 0xea, RZ, 0xfc, !PT ;  /* 0x000000ea03047812 */ /* 0x001fc600078efcff */
[----:B------:R-:W-:Y:S01]  /*15b0*/  STL [R1+0xa04], R29 ;  /* 0x000a041d01007387 */ /* 0x000fe20000100800 */
[C---:B-1----:R-:W-:Y:S02]  /*15c0*/  LOP3.LUT R2, R3.reuse, 0xe8, RZ, 0xfc, !PT ;  /* 0x000000e803027812 */ /* 0x042fe400078efcff */
[----:B--2---:R-:W-:-:S03]  /*15d0*/  LOP3.LUT R5, R3, 0xf0, RZ, 0xfc, !PT ;  /* 0x000000f003057812 */ /* 0x004fc600078efcff */
[----:B------:R0:W-:Y:S04]  /*15e0*/  STL [R1+0xa08], R2 ;  /* 0x000a080201007387 */ /* 0x0001e80000100800 */
[----:B------:R1:W-:Y:S01]  /*15f0*/  STL [R1+0xa0c], R4 ;  /* 0x000a0c0401007387 */ /* 0x0003e20000100800 */
[C---:B0-----:R-:W-:Y:S02]  /*1600*/  LOP3.LUT R2, R3.reuse, 0xec, RZ, 0xfc, !PT ;  /* 0x000000ec03027812 */ /* 0x041fe400078efcff */
[----:B-1----:R-:W-:-:S03]  /*1610*/  LOP3.LUT R4, R3, 0xee, RZ, 0xfc, !PT ;  /* 0x000000ee03047812 */ /* 0x002fc600078efcff */
[----:B------:R0:W-:Y:S04]  /*1620*/  STL [R1+0xa10], R2 ;  /* 0x000a100201007387 */ /* 0x0001e80000100800 */
        /* <DEDUP_REMOVED lines=9> */
[----:B------:R2:W-:Y:S01]  /*16c0*/  STL [R1+0xa30], R5 ;  /* 0x000a300501007387 */ /* 0x0005e20000100800 */
[C---:B-1----:R-:W-:Y:S02]  /*16d0*/  LOP3.LUT R4, R3.reuse, 0xfc, RZ, 0xfc, !PT ;  /* 0x000000fc03047812 */ /* 0x042fe400078efcff */
[----:B------:R-:W-:-:S03]  /*16e0*/  LOP3.LUT R3, R3, 0xfe, RZ, 0xfc, !PT ;  /* 0x000000fe03037812 */ /* 0x000fc600078efcff */
[----:B------:R2:W-:Y:S04]  /*16f0*/  STL [R1+0xa34], R4 ;  /* 0x000a340401007387 */ /* 0x0005e80000100800 */
[----:B------:R2:W-:Y:S04]  /*1700*/  STL [R1+0xa2c], R2 ;  /* 0x000a2c0201007387 */ /* 0x0005e80000100800 */
[----:B------:R2:W-:Y:S04]  /*1710*/  STL [R1+0xa24], R3 ;  /* 0x000a240301007387 */ /* 0x0005e80000100800 */
[----:B------:R2:W-:Y:S01]  /*1720*/  STL [R1+0x7b8], R0 ;  /* 0x0007b80001007387 */ /* 0x0005e20000100800 */
[----:B------:R-:W-:Y:S05]  /*1730*/  @P0 BRA `(.L_x_0) ;  /* 0x0000039000000947 */ /* 0x000fea0003800000 */
[C---:B--2---:R-:W-:Y:S01]  /*1740*/  IMAD.SHL.U32 R2, R12.reuse, 0x40, RZ ;  /* 0x000000400c027824 */ /* 0x044fe200078e00ff */
[----:B------:R-:W-:Y:S01]  /*1750*/  CS2R R24, SRZ ;  /* 0x0000000000187805 */ /* 0x000fe2000001ff00 */
[----:B------:R-:W-:Y:S01]  /*1760*/  IMAD.SHL.U32 R0, R12, 0x20, RZ ;  /* 0x000000200c007824 */ /* 0x000fe200078e00ff */
[----:B------:R-:W-:Y:S01]  /*1770*/  CS2R R26, SRZ ;  /* 0x00000000001a7805 */ /* 0x000fe2000001ff00 */
[----:B------:R-:W-:Y:S01]  /*1780*/  CS2R R20, SRZ ;  /* 0x0000000000147805 */ /* 0x000fe2000001ff00 */
[----:B------:R0:W-:Y:S01]  /*1790*/  STL [R1+0x7b4], R2 ;  /* 0x0007b40201007387 */ /* 0x0001e20000100800 */
[----:B------:R-:W-:Y:S01]  /*17a0*/  CS2R R22, SRZ ;  /* 0x0000000000167805 */ /* 0x000fe2000001ff00 */
[----:B------:R-:W-:Y:S01]  /*17b0*/  CS2R R16, SRZ ;  /* 0x0000000000107805 */ /* 0x000fe2000001ff00 */
[----:B------:R-:W-:Y:S01]  /*17c0*/  CS2R R18, SRZ ;  /* 0x0000000000127805 */ /* 0x000fe2000001ff00 */
[----:B------:R0:W-:Y:S01]  /*17d0*/  STL [R1+0x838], R0 ;  /* 0x0008380001007387 */ /* 0x0001e20000100800 */
[----:B------:R-:W-:Y:S01]  /*17e0*/  CS2R R12, SRZ ;  /* 0x00000000000c7805 */ /* 0x000fe2000001ff00 */
[----:B------:R-:W-:Y:S01]  /*17f0*/  CS2R R14, SRZ ;  /* 0x00000000000e7805 */ /* 0x000fe2000001ff00 */
[----:B------:R-:W-:Y:S01]  /*1800*/  CS2R R8, SRZ ;  /* 0x0000000000087805 */ /* 0x000fe2000001ff00 */
[----:B------:R0:W-:Y:S01]  /*1810*/  STL [R1], RZ ;  /* 0x000000ff01007387 */ /* 0x0001e20000100800 */
[----:B------:R-:W-:Y:S01]  /*1820*/  CS2R R10, SRZ ;  /* 0x00000000000a7805 */ /* 0x000fe2000001ff00 */
[----:B------:R-:W-:Y:S01]  /*1830*/  CS2R R4, SRZ ;  /* 0x0000000000047805 */ /* 0x000fe2000001ff00 */
[----:B------:R-:W-:Y:S01]  /*1840*/  CS2R R6, SRZ ;  /* 0x0000000000067805 */ /* 0x000fe2000001ff00 */
[----:B------:R0:W-:Y:S04]  /*1850*/  STL [R1+0x4], RZ ;  /* 0x000004ff01007387 */ /* 0x0001e80000100800 */
        /* <DEDUP_REMOVED lines=37> */
[----:B------:R0:W-:Y:S01]  /*1ab0*/  STL [R1+0x9c], RZ ;  /* 0x00009cff01007387 */ /* 0x0001e20000100800 */
[----:B------:R-:W-:Y:S05]  /*1ac0*/  BRA `(.L_x_1) ;  /* 0x00022b7000007947 */ /* 0x000fea0003800000 */
.L_x_0:
[----:B--2---:R-:W2:Y:S04]  /*1ad0*/  LDL R0, [R1+0x9f0] ;  /* 0x0009f00001007983 */ /* 0x004ea80000100800 */
[----:B------:R-:W3:Y:S01]  /*1ae0*/  LDL R5, [R1+0xa30] ;  /* 0x000a300001057983 */ /* 0x000ee20000100800 */
[----:B------:R-:W-:Y:S01]  /*1af0*/  IMAD.MOV.U32 R23, RZ, RZ, R28 ;  /* 0x000000ffff177224 */ /* 0x000fe200078e001c */
[----:B------:R-:W-:-:S02]  /*1b00*/  IABS R28, c[0x0][0x178] ;  /* 0x00005e00001c7a13 */ /* 0x000fc40000000000 */
[----:B------:R-:W4:Y:S04]  /*1b10*/  LDL R4, [R1+0xa08] ;  /* 0x000a080001047983 */ /* 0x000f280000100800 */
[----:B------:R-:W3:Y:S04]  /*1b20*/  LDL R11, [R1+0xa1c] ;  /* 0x000a1c00010b7983 */ /* 0x000ee80000100800 */
[----:B------:R-:W3:Y:S04]  /*1b30*/  LDL R6, [R1+0x9ec] ;  /* 0x0009ec0001067983 */ /* 0x000ee80000100800 */
[----:B------:R-:W4:Y:S04]  /*1b40*/  LDL R25, [R1+0x7b8] ;  /* 0x0007b80001197983 */ /* 0x000f280000100800 */
        /* <DEDUP_REMOVED lines=9> */
[----:B------:R-:W4:Y:S01]  /*1be0*/  LDL R12, [R1+0x9f8] ;  /* 0x0009f800010c7983 */ /* 0x000f220000100800 */
[----:B--2---:R-:W-:-:S02]  /*1bf0*/  IMAD.MOV.U32 R13, RZ, RZ, R0 ;  /* 0x000000ffff0d7224 */ /* 0x004fc400078e0000 */
[----:B------:R-:W0:Y:S08]  /*1c00*/  I2F.RP R0, R28 ;  /* 0x0000001c00007306 */ /* 0x000e300000209400 */
[----:B0-----:R-:W0:Y:S01]  /*1c10*/  MUFU.RCP R0, R0 ;  /* 0x0000000000007308 */ /* 0x001e220000001000 */
[----:B---3--:R-:W-:Y:S01]  /*1c20*/  IMAD.MOV.U32 R26, RZ, RZ, R5 ;  /* 0x000000ffff1a7224 */ /* 0x008fe200078e0005 */
[----:B0-----:R-:W-:-:S06]  /*1c30*/  IADD3 R0, R0, 0xffffffe, RZ ;  /* 0x0ffffffe00007810 */ /* 0x001fcc0007ffe0ff */
[----:B------:R0:W-:Y:S02]  /*1c40*/  F2I.FTZ.U32.TRUNC.NTZ R5, R0 ;  /* 0x0000000000057305 */ /* 0x0001e4000021f000 */
[----:B0-----:R-:W2:Y:S01]  /*1c50*/  LDL R0, [R1+0x38c] ;  /* 0x00038c0001007983 */ /* 0x001ea20000100800 */
[----:B------:R-:W-:Y:S01]  /*1c60*/  IMAD.MOV.U32 R19, RZ, RZ, R29 ;  /* 0x000000ffff137224 */ /* 0x000fe200078e001d */
[----:B------:R-:W-:Y:S01]  /*1c70*/  IABS R29, c[0x0][0x17c] ;  /* 0x00005f00001d7a13 */ /* 0x000fe20000000000 */
[----:B------:R-:W-:-:S03]  /*1c80*/  IMAD.MOV.U32 R22, RZ, RZ, R2 ;  /* 0x000000ffff167224 */ /* 0x000fc600078e0002 */
[----:B------:R-:W0:Y:S08]  /*1c90*/  I2F.RP R2, R29 ;  /* 0x0000001d00027306 */ /* 0x000e300000209400 */
[----:B0-----:R-:W0:Y:S01]  /*1ca0*/  MUFU.RCP R2, R2 ;  /* 0x0000000200027308 */ /* 0x001e220000001000 */
[----:B------:R-:W-:Y:S01]  /*1cb0*/  IMAD.MOV.U32 R21, RZ, RZ, R3 ;  /* 0x000000ffff157224 */ /* 0x000fe200078e0003 */
[----:B0-----:R-:W-:-:S06]  /*1cc0*/  IADD3 R2, R2, 0xffffffe, RZ ;  /* 0x0ffffffe02027810 */ /* 0x001fcc0007ffe0ff */
[----:B------:R0:W1:Y:S01]  /*1cd0*/  F2I.FTZ.U32.TRUNC.NTZ R3, R2 ;  /* 0x0000000200037305 */ /* 0x000062000021f000 */
[----:B----4-:R-:W-:Y:S02]  /*1ce0*/  IMAD.MOV.U32 R17, RZ, RZ, R4 ;  /* 0x000000ffff117224 */ /* 0x010fe400078e0004 */
[----:B------:R-:W-:Y:S02]  /*1cf0*/  IMAD.MOV.U32 R20, RZ, RZ, R11 ;  /* 0x000000ffff147224 */ /* 0x000fe400078e000b */
[----:B------:R-:W-:Y:S02]  /*1d00*/  IMAD.MOV.U32 R11, RZ, RZ, R6 ;  /* 0x000000ffff0b7224 */ /* 0x000fe400078e0006 */
[----:B------:R-:W-:Y:S02]  /*1d10*/  IMAD.MOV R6, RZ, RZ, -R5 ;  /* 0x000000ffff067224 */ /* 0x000fe400078e0a05 */
[----:B0-----:R-:W-:Y:S02]  /*1d20*/  IMAD.MOV.U32 R2, RZ, RZ, RZ ;  /* 0x000000ffff027224 */ /* 0x001fe400078e00ff */
[----:B-1----:R-:W-:-:S04]  /*1d30*/  IMAD.MOV R4, RZ, RZ, -R3 ;  /* 0x000000ffff047224 */ /* 0x002fc800078e0a03 */
[----:B------:R-:W-:Y:S02]  /*1d40*/  IMAD R4, R4, R29, RZ ;  /* 0x0000001d04047224 */ /* 0x000fe400078e02ff */
[----:B------:R-:W-:Y:S02]  /*1d50*/  IMAD R6, R6, R28, RZ ;  /* 0x0000001c06067224 */ /* 0x000fe400078e02ff */
[----:B------:R-:W-:Y:S01]  /*1d60*/  IMAD.HI.U32 R3, R3, R4, R2 ;  /* 0x0000000403037227 */ /* 0x000fe200078e0002 */
[----:B------:R-:W-:-:S03]  /*1d70*/  IABS R2, R25 ;  /* 0x0000001900027213 */ /* 0x000fc60000000000 */
[----:B------:R-:W-:Y:S02]  /*1d80*/  IMAD.MOV.U32 R4, RZ, RZ, RZ ;  /* 0x000000ffff047224 */ /* 0x000fe400078e00ff */
[----:B------:R-:W-:Y:S02]  /*1d90*/  IMAD.MOV.U32 R25, RZ, RZ, R26 ;  /* 0x000000ffff197224 */ /* 0x000fe400078e001a */
[----:B------:R-:W-:-:S04]  /*1da0*/  IMAD.HI.U32 R5, R5, R6, R4 ;  /* 0x0000000605057227 */ /* 0x000fc800078e0004 */
[----:B------:R-:W-:Y:S02]  /*1db0*/  IMAD.MOV.U32 R26, RZ, RZ, R22 ;  /* 0x000000ffff1a7224 */ /* 0x000fe400078e0016 */
[----:B------:R-:W-:Y:S02]  /*1dc0*/  IMAD.MOV.U32 R22, RZ, RZ, R18 ;  /* 0x000000ffff167224 */ /* 0x000fe400078e0012 */
[----:B------:R-:W-:Y:S02]  /*1dd0*/  IMAD.MOV.U32 R4, RZ, RZ, R2 ;  /* 0x000000ffff047224 */ /* 0x000fe400078e0002 */
[----:B------:R-:W-:Y:S02]  /*1de0*/  IMAD.MOV.U32 R18, RZ, RZ, R14 ;  /* 0x000000ffff127224 */ /* 0x000fe400078e000e */
[----:B------:R-:W-:Y:S01]  /*1df0*/  IMAD.MOV.U32 R14, RZ, RZ, R9 ;  /* 0x000000ffff0e7224 */ /* 0x000fe200078e0009 */
[----:B------:R-:W-:Y:S01]  /*1e00*/  SHF.R.S32.HI R9, RZ, 0x1f, R8 ;  /* 0x0000001fff097819 */ /* 0x000fe20000011408 */
[----:B------:R-:W-:Y:S01]  /*1e10*/  IMAD.HI.U32 R5, R5, R4, RZ ;  /* 0x0000000405057227 */ /* 0x000fe200078e00ff */
[----:B------:R-:W-:-:S02]  /*1e20*/  IABS R6, R21 ;  /* 0x0000001500067213 */ /* 0x000fc40000000000 */
[----:B------:R-:W-:Y:S01]  /*1e30*/  LEA.HI R8, R9, R8, RZ, 0x6 ;  /* 0x0000000809087211 */ /* 0x000fe200078f30ff */
[----:B------:R-:W-:Y:S02]  /*1e40*/  IMAD.MOV R5, RZ, RZ, -R5 ;  /* 0x000000ffff057224 */ /* 0x000fe400078e0a05 */
[----:B------:R-:W-:Y:S02]  /*1e50*/  IMAD.MOV.U32 R21, RZ, RZ, R23 ;  /* 0x000000ffff157224 */ /* 0x000fe400078e0017 */
[----:B------:R0:W-:Y:S01]  /*1e60*/  STL [R1+0x220], R8 ;  /* 0x0002200801007387 */ /* 0x0001e20000100800 */
[----:B------:R-:W-:Y:S02]  /*1e70*/  IMAD.MOV.U32 R23, RZ, RZ, R7 ;  /* 0x000000ffff177224 */ /* 0x000fe400078e0007 */
[----:B------:R-:W-:Y:S01]  /*1e80*/  IMAD R4, R28, R5, R4 ;  /* 0x000000051c047224 */ /* 0x000fe200078e0204 */
[----:B------:R-:W-:Y:S01]  /*1e90*/  IABS R2, R24 ;  /* 0x0000001800027213 */ /* 0x000fe20000000000 */
[----:B0-----:R-:W-:Y:S01]  /*1ea0*/  IMAD.HI.U32 R8, R3, R6, RZ ;  /* 0x0000000603087227 */ /* 0x001fe200078e00ff */
[----:B------:R-:W-:-:S02]  /*1eb0*/  IABS R9, R25 ;  /* 0x0000001900097213 */ /* 0x000fc40000000000 */
[----:B------:R0:W-:Y:S01]  /*1ec0*/  STL [R1+0x1e8], R4 ;  /* 0x0001e80401007387 */ /* 0x0001e20000100800 */
[----:B------:R-:W-:Y:S02]  /*1ed0*/  IMAD.MOV R8, RZ, RZ, -R8 ;  /* 0x000000ffff087224 */ /* 0x000fe400078e0a08 */
[----:B------:R-:W-:-:S04]  /*1ee0*/  IMAD.HI.U32 R5, R3, R2, RZ ;  /* 0x0000000203057227 */ /* 0x000fc800078e00ff */
[----:B------:R-:W-:Y:S01]  /*1ef0*/  IMAD R6, R29, R8, R6 ;  /* 0x000000081d067224 */ /* 0x000fe200078e0206 */
[----:B0-----:R-:W-:Y:S01]  /*1f00*/  IABS R4, R21 ;  /* 0x0000001500047213 */ /* 0x001fe20000000000 */
[----:B------:R-:W-:Y:S02]  /*1f10*/  IMAD.MOV.U32 R21, RZ, RZ, R22 ;  /* 0x000000ffff157224 */ /* 0x000fe400078e0016 */
[----:B------:R-:W-:Y:S02]  /*1f20*/  IMAD.MOV.U32 R22, RZ, RZ, R23 ;  /* 0x000000ffff167224 */ /* 0x000fe400078e0017 */
[----:B------:R-:W-:Y:S02]  /*1f30*/  IMAD.MOV.U32 R23, RZ, RZ, R10 ;  /* 0x000000ffff177224 */ /* 0x000fe400078e000a */
[----:B------:R-:W-:Y:S01]  /*1f40*/  IMAD.HI.U32 R10, R3, R9, RZ ;  /* 0x00000009030a7227 */ /* 0x000fe200078e00ff */
[----:B------:R0:W-:Y:S03]  /*1f50*/  STL [R1+0x6c], R6 ;  /* 0x00006c0601007387 */ /* 0x0001e60000100800 */
[----:B------:R-:W-:-:S02]  /*1f60*/  IMAD.MOV R5, RZ, RZ, -R5 ;  /* 0x000000ffff057224 */ /* 0x000fc400078e0a05 */
[----:B------:R-:W-:Y:S02]  /*1f70*/  IMAD.MOV R10, RZ, RZ, -R10 ;  /* 0x000000ffff0a7224 */ /* 0x000fe400078e0a0a */
[----:B------:R-:W-:Y:S01]  /*1f80*/  IMAD R2, R29, R5, R2 ;  /* 0x000000051d027224 */ /* 0x000fe200078e0202 */
[----:B0-----:R-:W-:Y:S01]  /*1f90*/  IABS R6, R27 ;  /* 0x0000001b00067213 */ /* 0x001fe20000000000 */
[----:B------:R-:W-:-:S03]  /*1fa0*/  IMAD.HI.U32 R5, R3, R4, RZ ;  /* 0x0000000403057227 */ /* 0x000fc600078e00ff */
[----:B------:R0:W-:Y:S01]  /*1fb0*/  STL [R1+0x68], R2 ;  /* 0x0000680201007387 */ /* 0x0001e20000100800 */
[----:B------:R-:W-:Y:S02]  /*1fc0*/  IMAD R10, R29, R10, R9 ;  /* 0x0000000a1d0a7224 */ /* 0x000fe400078e0209 */
[----:B------:R-:W-:-:S04]  /*1fd0*/  IMAD.HI.U32 R9, R3, R6, RZ ;  /* 0x0000000603097227 */ /* 0x000fc800078e00ff */
[----:B------:R-:W-:Y:S01]  /*1fe0*/  IMAD.MOV R5, RZ, RZ, -R5 ;  /* 0x000000ffff057224 */ /* 0x000fe200078e0a05 */
[----:B0-----:R-:W-:Y:S01]  /*1ff0*/  IABS R2, R20 ;  /* 0x0000001400027213 */ /* 0x001fe20000000000 */
[----:B------:R-:W-:Y:S02]  /*2000*/  IMAD.MOV R9, RZ, RZ, -R9 ;  /* 0x000000ffff097224 */ /* 0x000fe400078e0a09 */
[----:B------:R-:W-:Y:S01]  /*2010*/  IMAD R4, R29, R5, R4 ;  /* 0x000000051d047224 */ /* 0x000fe200078e0204 */
[----:B------:R0:W-:Y:S01]  /*2020*/  STL [R1+0x64], R10 ;  /* 0x0000640a01007387 */ /* 0x0001e20000100800 */
[----:B------:R-:W-:-:S04]  /*2030*/  IMAD.HI.U32 R5, R3, R2, RZ ;  /* 0x0000000203057227 */ /* 0x000fc800078e00ff */
[----:B------:R-:W-:Y:S02]  /*2040*/  IMAD R6, R29, R9, R6 ;  /* 0x000000091d067224 */ /* 0x000fe400078e0206 */
[----:B------:R-:W-:-:S04]  /*2050*/  IMAD.MOV R5, RZ, RZ, -R5 ;  /* 0x000000ffff057224 */ /* 0x000fc800078e0a05 */
[----:B------:R-:W-:Y:S01]  /*2060*/  IMAD R2, R29, R5, R2 ;  /* 0x000000051d027224 */ /* 0x000fe200078e0202 */
[----:B--2---:R-:W-:-:S05]  /*2070*/  IABS R0, R0 ;  /* 0x0000000000007213 */ /* 0x004fca0000000000 */
[----:B------:R-:W-:-:S04]  /*2080*/  IMAD.HI.U32 R7, R3, R0, RZ ;  /* 0x0000000003077227 */ /* 0x000fc800078e00ff */
[----:B------:R-:W-:-:S04]  /*2090*/  IMAD.MOV R7, RZ, RZ, -R7 ;  /* 0x000000ffff077224 */ /* 0x000fc800078e0a07 */
[----:B------:R-:W-:Y:S01]  /*20a0*/  IMAD R0, R29, R7, R0 ;  /* 0x000000071d007224 */ /* 0x000fe200078e0200 */
[----:B------:R-:W-:-:S05]  /*20b0*/  IABS R7, R26 ;  /* 0x0000001a00077213 */ /* 0x000fca0000000000 */
[----:B------:R-:W-:-:S04]  /*20c0*/  IMAD.HI.U32 R8, R3, R7, RZ ;  /* 0x0000000703087227 */ /* 0x000fc800078e00ff */
[----:B------:R-:W-:-:S04]  /*20d0*/  IMAD.MOV R8, RZ, RZ, -R8 ;  /* 0x000000ffff087224 */ /* 0x000fc800078e0a08 */
[----:B------:R-:W-:Y:S01]  /*20e0*/  IMAD R7, R29, R8, R7 ;  /* 0x000000081d077224 */ /* 0x000fe200078e0207 */
[----:B------:R-:W-:-:S04]  /*20f0*/  IABS R8, R21 ;  /* 0x0000001500087213 */ /* 0x000fc80000000000 */
[----:B------:R1:W-:Y:S01]  /*2100*/  STL [R1+0x60], R7 ;  /* 0x0000600701007387 */ /* 0x0003e20000100800 */
[----:B0-----:R-:W-:-:S03]  /*2110*/  IMAD.HI.U32 R10, R3, R8, RZ ;  /* 0x00000008030a7227 */ /* 0x001fc600078e00ff */
[----:B------:R0:W-:Y:S01]  /*2120*/  STL [R1+0x5c], R4 ;  /* 0x00005c0401007387 */ /* 0x0001e20000100800 */
[----:B------:R-:W-:Y:S01]  /*2130*/  IMAD.MOV R10, RZ, RZ, -R10 ;  /* 0x000000ffff0a7224 */ /* 0x000fe200078e0a0a */
[----:B-1----:R-:W-:Y:S02]  /*2140*/  IABS R7, R22 ;  /* 0x0000001600077213 */ /* 0x002fe40000000000 */
[----:B------:R1:W-:Y:S01]  /*2150*/  STL [R1+0x58], R6 ;  /* 0x0000580601007387 */ /* 0x0003e20000100800 */
[----:B0-----:R-:W-:Y:S02]  /*2160*/  IABS R4, R23 ;  /* 0x0000001700047213 */ /* 0x001fe40000000000 */
[----:B------:R-:W-:-:S04]  /*2170*/  IMAD.HI.U32 R9, R3, R7, RZ ;  /* 0x0000000703097227 */ /* 0x000fc800078e00ff */
[----:B------:R-:W-:Y:S01]  /*2180*/  IMAD.HI.U32 R5, R3, R4, RZ ;  /* 0x0000000403057227 */ /* 0x000fe200078e00ff */
[----:B-1----:R-:W-:-:S03]  /*2190*/  IABS R6, R16 ;  /* 0x0000001000067213 */ /* 0x002fc60000000000 */
[----:B------:R-:W-:Y:S02]  /*21a0*/  IMAD R10, R29, R10, R8 ;  /* 0x0000000a1d0a7224 */ /* 0x000fe400078e0208 */
[----:B------:R-:W-:Y:S02]  /*21b0*/  IMAD.MOV R9, RZ, RZ, -R9 ;  /* 0x000000ffff097224 */ /* 0x000fe400078e0a09 */
[----:B------:R-:W-:-:S04]  /*21c0*/  IMAD.HI.U32 R8, R3, R6, RZ ;  /* 0x0000000603087227 */ /* 0x000fc800078e00ff */
[----:B------:R-:W-:Y:S02]  /*21d0*/  IMAD.MOV R5, RZ, RZ, -R5 ;  /* 0x000000ffff057224 */ /* 0x000fe400078e0a05 */
[C---:B------:R-:W-:Y:S02]  /*21e0*/  IMAD R7, R29.reuse, R9, R7 ;  /* 0x000000091d077224 */ /* 0x040fe400078e0207 */
[----:B------:R-:W-:Y:S02]  /*21f0*/  IMAD.MOV R8, RZ, RZ, -R8 ;  /* 0x000000ffff087224 */ /* 0x000fe400078e0a08 */
[C---:B------:R-:W-:Y:S01]  /*2200*/  IMAD R4, R29.reuse, R5, R4 ;  /* 0x000000051d047224 */ /* 0x040fe200078e0204 */
[----:B------:R-:W-:Y:S01]  /*2210*/  STL [R1+0x54], R2 ;  /* 0x0000540201007387 */ /* 0x000fe20000100800 */
[----:B------:R-:W-:-:S03]  /*2220*/  IMAD R6, R29, R8, R6 ;  /* 0x000000081d067224 */ /* 0x000fc600078e0206 */
[----:B------:R-:W-:Y:S04]  /*2230*/  STL [R1+0x50], R10 ;  /* 0x0000500a01007387 */ /* 0x000fe80000100800 */
[----:B------:R0:W-:Y:S04]  /*2240*/  STL [R1+0x4c], R7 ;  /* 0x00004c0701007387 */ /* 0x0001e80000100800 */
[----:B------:R1:W-:Y:S01]  /*2250*/  STL [R1+0x48], R4 ;  /* 0x0000480401007387 */ /* 0x0003e20000100800 */
[----:B0-----:R-:W-:-:S03]  /*2260*/  IABS R7, R19 ;  /* 0x0000001300077213 */ /* 0x001fc60000000000 */
[----:B------:R-:W2:Y:S01]  /*2270*/  LDL R19, [R1+0x9e8] ;  /* 0x0009e80001137983 */ /* 0x000ea20000100800 */
[----:B-1----:R-:W-:-:S03]  /*2280*/  IABS R4, R14 ;  /* 0x0000000e00047213 */ /* 0x002fc60000000000 */
[----:B------:R0:W-:Y:S04]  /*2290*/  STL [R1+0x44], R6 ;  /* 0x0000440601007387 */ /* 0x0001e80000100800 */
[----:B------:R-:W3:Y:S01]  /*22a0*/  LDL R14, [R1+0x9e4] ;  /* 0x0009e400010e7983 */ /* 0x000ee20000100800 */
[----:B------:R-:W-:-:S05]  /*22b0*/  IABS R2, R17 ;  /* 0x0000001100027213 */ /* 0x000fca0000000000 */
[----:B------:R-:W-:Y:S01]  /*22c0*/  IMAD.HI.U32 R5, R3, R2, RZ ;  /* 0x0000000203057227 */ /* 0x000fe200078e00ff */
[----:B------:R-:W-:-:S03]  /*22d0*/  IABS R9, R18 ;  /* 0x0000001200097213 */ /* 0x000fc60000000000 */
[----:B------:R-:W-:-:S04]  /*22e0*/  IMAD.MOV R5, RZ, RZ, -R5 ;  /* 0x000000ffff057224 */ /* 0x000fc800078e0a05 */
[----:B------:R-:W-:Y:S01]  /*22f0*/  IMAD R2, R29, R5, R2 ;  /* 0x000000051d027224 */ /* 0x000fe200078e0202 */
[----:B0-----:R-:W-:Y:S01]  /*2300*/  IABS R6, R12 ;  /* 0x0000000c00067213 */ /* 0x001fe20000000000 */
[----:B------:R-:W-:-:S03]  /*2310*/  IMAD.HI.U32 R10, R3, R9, RZ ;  /* 0x00000009030a7227 */ /* 0x000fc600078e00ff */
[----:B------:R0:W-:Y:S01]  /*2320*/  STL [R1+0x40], R2 ;  /* 0x0000400201007387 */ /* 0x0001e20000100800 */
[----:B------:R-:W-:-:S03]  /*2330*/  IMAD.HI.U32 R8, R3, R7, RZ ;  /* 0x0000000703087227 */ /* 0x000fc600078e00ff */
[----:B------:R-:W4:Y:S01]  /*2340*/  LDL R12, [R1+0x9e0] ;  /* 0x0009e000010c7983 */ /* 0x000f220000100800 */
[----:B------:R-:W-:-:S04]  /*2350*/  IMAD.HI.U32 R5, R3, R4, RZ ;  /* 0x0000000403057227 */ /* 0x000fc800078e00ff */
[----:B------:R-:W-:Y:S02]  /*2360*/  IMAD.MOV R10, RZ, RZ, -R10 ;  /* 0x000000ffff0a7224 */ /* 0x000fe400078e0a0a */
[----:B------:R-:W-:Y:S02]  /*2370*/  IMAD.MOV R8, RZ, RZ, -R8 ;  /* 0x000000ffff087224 */ /* 0x000fe400078e0a08 */
[----:B------:R-:W-:Y:S02]  /*2380*/  IMAD.MOV R5, RZ, RZ, -R5 ;  /* 0x000000ffff057224 */ /* 0x000fe400078e0a05 */
[C---:B------:R-:W-:Y:S02]  /*2390*/  IMAD R10, R29.reuse, R10, R9 ;  /* 0x0000000a1d0a7224 */ /* 0x040fe400078e0209 */
[C---:B------:R-:W-:Y:S02]  /*23a0*/  IMAD R7, R29.reuse, R8, R7 ;  /* 0x000000081d077224 */ /* 0x040fe400078e0207 */
[----:B------:R-:W-:Y:S01]  /*23b0*/  IMAD R4, R29, R5, R4 ;  /* 0x000000051d047224 */ /* 0x000fe200078e0204 */
[----:B0-----:R-:W-:Y:S01]  /*23c0*/  IABS R2, R15 ;  /* 0x0000000f00027213 */ /* 0x001fe20000000000 */
[----:B------:R-:W-:Y:S01]  /*23d0*/  STL [R1+0x3c], R10 ;  /* 0x00003c0a01007387 */ /* 0x000fe20000100800 */
[----:B------:R-:W-:-:S03]  /*23e0*/  IABS R8, R13 ;  /* 0x0000000d00087213 */ /* 0x000fc60000000000 */
[----:B------:R-:W4:Y:S04]  /*23f0*/  LDL R15, [R1+0x9dc] ;  /* 0x0009dc00010f7983 */ /* 0x000f280000100800 */
[----:B------:R0:W-:Y:S04]  /*2400*/  STL [R1+0x38], R7 ;  /* 0x0000380701007387 */ /* 0x0001e80000100800 */
[----:B------:R2:W-:Y:S04]  /*2410*/  STL [R1+0x34], R4 ;  /* 0x0000340401007387 */ /* 0x0005e80000100800 */
[----:B------:R-:W4:Y:S01]  /*2420*/  LDL R13, [R1+0x9d8] ;  /* 0x0009d800010d7983 */ /* 0x000f220000100800 */
[----:B0-----:R-:W-:Y:S01]  /*2430*/  IABS R7, R11 ;  /* 0x0000000b00077213 */ /* 0x001fe20000000000 */
[----:B------:R-:W-:-:S02]  /*2440*/  IMAD.HI.U32 R9, R3, R6, RZ ;  /* 0x0000000603097227 */ /* 0x000fc400078e00ff */
[----:B------:R-:W4:Y:S02]  /*2450*/  LDL R11, [R1+0x9d4] ;  /* 0x0009d400010b7983 */ /* 0x000f240000100800 */
[----:B------:R-:W-:-:S04]  /*2460*/  IMAD.HI.U32 R5, R3, R2, RZ ;  /* 0x0000000203057227 */ /* 0x000fc800078e00ff */
[----:B------:R-:W-:Y:S02]  /*2470*/  IMAD.MOV R9, RZ, RZ, -R9 ;  /* 0x000000ffff097224 */ /* 0x000fe400078e0a09 */
[----:B------:R-:W-:Y:S02]  /*2480*/  IMAD.MOV R5, RZ, RZ, -R5 ;  /* 0x000000ffff057224 */ /* 0x000fe400078e0a05 */
[C---:B------:R-:W-:Y:S02]  /*2490*/  IMAD R6, R29.reuse, R9, R6 ;  /* 0x000000091d067224 */ /* 0x040fe400078e0206 */
[----:B------:R-:W-:-:S03]  /*24a0*/  IMAD R2, R29, R5, R2 ;  /* 0x000000051d027224 */ /* 0x000fc600078e0202 */
[----:B------:R3:W-:Y:S01]  /*24b0*/  STL [R1+0x30], R6 ;  /* 0x0000300601007387 */ /* 0x0007e20000100800 */
[----:B--2---:R-:W-:-:S03]  /*24c0*/  IABS R4, R19 ;  /* 0x0000001300047213 */ /* 0x004fc60000000000 */
[----:B------:R-:W2:Y:S04]  /*24d0*/  LDL R19, [R1+0x9d0] ;  /* 0x0009d00001137983 */ /* 0x000ea80000100800 */
[----:B------:R4:W-:Y:S01]  /*24e0*/  STL [R1+0x180], R2 ;  /* 0x0001800201007387 */ /* 0x0009e20000100800 */
[----:B---3--:R-:W-:-:S03]  /*24f0*/  IABS R6, R14 ;  /* 0x0000000e00067213 */ /* 0x008fc60000000000 */
[----:B------:R-:W3:Y:S01]  /*2500*/  LDL R14, [R1+0x9cc] ;  /* 0x0009cc00010e7983 */ /* 0x000ee20000100800 */
[----:B------:R-:W-:-:S04]  /*2510*/  IMAD.HI.U32 R10, R3, R8, RZ ;  /* 0x00000008030a7227 */ /* 0x000fc800078e00ff */
[----:B------:R-:W-:-:S04]  /*2520*/  IMAD.MOV R10, RZ, RZ, -R10 ;  /* 0x000000ffff0a7224 */ /* 0x000fc800078e0a0a */
[----:B------:R-:W-:Y:S02]  /*2530*/  IMAD R10, R29, R10, R8 ;  /* 0x0000000a1d0a7224 */ /* 0x000fe400078e0208 */
[----:B------:R-:W-:-:S03]  /*2540*/  IMAD.HI.U32 R9, R3, R7, RZ ;  /* 0x0000000703097227 */ /* 0x000fc600078e00ff */
[----:B------:R-:W-:Y:S01]  /*2550*/  STL [R1+0x164], R10 ;  /* 0x0001640a01007387 */ /* 0x000fe20000100800 */
[----:B------:R-:W-:-:S04]  /*2560*/  IMAD.HI.U32 R5, R3, R4, RZ ;  /* 0x0000000403057227 */ /* 0x000fc800078e00ff */
[----:B------:R-:W-:Y:S01]  /*2570*/  IMAD.MOV R9, RZ, RZ, -R9 ;  /* 0x000000ffff097224 */ /* 0x000fe200078e0a09 */
[----:B----4-:R-:W-:Y:S02]  /*2580*/  IABS R2, R12 ;  /* 0x0000000c00027213 */ /* 0x010fe40000000000 */
[----:B------:R-:W4:Y:S01]  /*2590*/  LDL R12, [R1+0x9c8] ;  /* 0x0009c800010c7983 */ /* 0x000f220000100800 */
[----:B------:R-:W-:Y:S02]  /*25a0*/  IMAD.MOV R5, RZ, RZ, -R5 ;  /* 0x000000ffff057224 */ /* 0x000fe400078e0a05 */
[----:B------:R-:W-:-:S04]  /*25b0*/  IMAD.HI.U32 R8, R3, R6, RZ ;  /* 0x0000000603087227 */ /* 0x000fc800078e00ff */
[C---:B------:R-:W-:Y:S02]  /*25c0*/  IMAD R7, R29.reuse, R9, R7 ;  /* 0x000000091d077224 */ /* 0x040fe400078e0207 */
[C---:B------:R-:W-:Y:S02]  /*25d0*/  IMAD R4, R29.reuse, R5, R4 ;  /* 0x000000051d047224 */ /* 0x040fe400078e0204 */
[----:B------:R-:W-:Y:S01]  /*25e0*/  IMAD.MOV R8, RZ, RZ, -R8 ;  /* 0x000000ffff087224 */ /* 0x000fe200078e0a08 */
[----:B------:R0:W-:Y:S03]  /*25f0*/  STL [R1+0x170], R7 ;  /* 0x0001700701007387 */ /* 0x0001e60000100800 */
[----:B------:R-:W-:Y:S01]  /*2600*/  IMAD R6, R29, R8, R6 ;  /* 0x000000081d067224 */ /* 0x000fe200078e0206 */
[----:B------:R1:W-:Y:S01]  /*2610*/  STL [R1+0x178], R4 ;  /* 0x0001780401007387 */ /* 0x0003e20000100800 */
[----:B------:R-:W-:-:S03]  /*2620*/  IABS R9, R15 ;  /* 0x0000000f00097213 */ /* 0x000fc60000000000 */
[----:B------:R-:W4:Y:S01]  /*2630*/  LDL R15, [R1+0x9c4] ;  /* 0x0009c400010f7983 */ /* 0x000f220000100800 */
[----:B------:R-:W-:Y:S01]  /*2640*/  IMAD.HI.U32 R5, R3, R2, RZ ;  /* 0x0000000203057227 */ /* 0x000fe200078e00ff */
[----:B0-----:R-:W-:Y:S02]  /*2650*/  IABS R7, R13 ;  /* 0x0000000d00077213 */ /* 0x001fe40000000000 */
[----:B------:R-:W4:Y:S01]  /*2660*/  LDL R13, [R1+0x9c0] ;  /* 0x0009c000010d7983 */ /* 0x000f220000100800 */
[----:B-1----:R-:W-:-:S03]  /*2670*/  IABS R4, R11 ;  /* 0x0000000b00047213 */ /* 0x002fc60000000000 */
[----:B------:R2:W-:Y:S04]  /*2680*/  STL [R1+0x168], R6 ;  /* 0x0001680601007387 */ /* 0x0005e80000100800 */
[----:B------:R-:W4:Y:S01]  /*2690*/  LDL R11, [R1+0x9bc] ;  /* 0x0009bc00010b7983 */ /* 0x000f220000100800 */
        /* <DEDUP_REMOVED lines=8> */
[----:B------:R-:W-:Y:S01]  /*2720*/  STL [R1+0x148], R10 ;  /* 0x0001480a01007387 */ /* 0x000fe20000100800 */
[----:B---3--:R-:W-:-:S03]  /*2730*/  IABS R2, R14 ;  /* 0x0000000e00027213 */ /* 0x008fc60000000000 */
[----:B------:R-:W3:Y:S01]  /*2740*/  LDL R14, [R1+0x9b4] ;  /* 0x0009b400010e7983 */ /* 0x000ee20000100800 */
[----:B------:R-:W-:-:S04]  /*2750*/  IMAD.HI.U32 R8, R3, R7, RZ ;  /* 0x0000000703087227 */ /* 0x000fc800078e00ff */
[----:B------:R-:W-:-:S04]  /*2760*/  IMAD.HI.U32 R5, R3, R4, RZ ;  /* 0x0000000403057227 */ /* 0x000fc800078e00ff */
[----:B------:R-:W-:Y:S02]  /*2770*/  IMAD.MOV R8, RZ, RZ, -R8 ;  /* 0x000000ffff087224 */ /* 0x000fe400078e0a08 */
[----:B------:R-:W-:Y:S02]  /*2780*/  IMAD.MOV R5, RZ, RZ, -R5 ;  /* 0x000000ffff057224 */ /* 0x000fe400078e0a05 */
[C---:B------:R-:W-:Y:S02]  /*2790*/  IMAD R7, R29.reuse, R8, R7 ;  /* 0x000000081d077224 */ /* 0x040fe400078e0207 */
[----:B------:R-:W-:-:S03]  /*27a0*/  IMAD R4, R29, R5, R4 ;  /* 0x000000051d047224 */ /* 0x000fc600078e0204 */
[----:B------:R0:W-:Y:S01]  /*27b0*/  STL [R1+0x154], R7 ;  /* 0x0001540701007387 */ /* 0x0001e20000100800 */
[C---:B------:R-:W-:Y:S01]  /*27c0*/  IMAD.HI.U32 R9, R3.reuse, R6, RZ ;  /* 0x0000000603097227 */ /* 0x040fe200078e00ff */
[----:B----4-:R-:W-:Y:S02]  /*27d0*/  IABS R8, R12 ;  /* 0x0000000c00087213 */ /* 0x010fe40000000000 */
[----:B------:R1:W-:Y:S04]  /*27e0*/  STL [R1+0x160], R4 ;  /* 0x0001600401007387 */ /* 0x0003e80000100800 */
[----:B------:R-:W4:Y:S01]  /*27f0*/  LDL R12, [R1+0x9b0] ;  /* 0x0009b000010c7983 */ /* 0x000f220000100800 */
[----:B------:R-:W-:-:S04]  /*2800*/  IMAD.HI.U32 R5, R3, R2, RZ ;  /* 0x0000000203057227 */ /* 0x000fc800078e00ff */
[----:B------:R-:W-:Y:S02]  /*2810*/  IMAD.MOV R9, RZ, RZ, -R9 ;  /* 0x000000ffff097224 */ /* 0x000fe400078e0a09 */
[----:B------:R-:W-:Y:S02]  /*2820*/  IMAD.MOV R5, RZ, RZ, -R5 ;  /* 0x000000ffff057224 */ /* 0x000fe400078e0a05 */
[C---:B------:R-:W-:Y:S02]  /*2830*/  IMAD R6, R29.reuse, R9, R6 ;  /* 0x000000091d067224 */ /* 0x040fe400078e0206 */
[----:B------:R-:W-:Y:S01]  /*2840*/  IMAD R2, R29, R5, R2 ;  /* 0x000000051d027224 */ /* 0x000fe200078e0202 */
[----:B0-----:R-:W-:Y:S02]  /*2850*/  IABS R7, R15 ;  /* 0x0000000f00077213 */ /* 0x001fe40000000000 */
[----:B------:R-:W4:Y:S04]  /*2860*/  LDL R15, [R1+0x9ac] ;  /* 0x0009ac00010f7983 */ /* 0x000f280000100800 */
[----:B------:R0:W-:Y:S01]  /*2870*/  STL [R1+0x14c], R6 ;  /* 0x00014c0601007387 */ /* 0x0001e20000100800 */
[----:B------:R-:W-:Y:S01]  /*2880*/  IMAD.HI.U32 R10, R3, R8, RZ ;  /* 0x00000008030a7227 */ /* 0x000fe200078e00ff */
[----:B-1----:R-:W-:-:S02]  /*2890*/  IABS R4, R13 ;  /* 0x0000000d00047213 */ /* 0x002fc40000000000 */
[----:B------:R-:W4:Y:S04]  /*28a0*/  LDL R13, [R1+0x9a8] ;  /* 0x0009a800010d7983 */ /* 0x000f280000100800 */
[----:B------:R2:W-:Y:S01]  /*28b0*/  STL [R1+0x150], R2 ;  /* 0x0001500201007387 */ /* 0x0005e20000100800 */
[----:B0-----:R-:W-:-:S03]  /*28c0*/  IABS R6, R11 ;  /* 0x0000000b00067213 */ /* 0x001fc60000000000 */
[----:B------:R-:W4:Y:S01]  /*28d0*/  LDL R11, [R1+0x9a4] ;  /* 0x0009a400010b7983 */ /* 0x000f220000100800 */
[----:B------:R-:W-:-:S04]  /*28e0*/  IMAD.HI.U32 R9, R3, R7, RZ ;  /* 0x0000000703097227 */ /* 0x000fc800078e00ff */
[----:B------:R-:W-:-:S04]  /*28f0*/  IMAD.HI.U32 R5, R3, R4, RZ ;  /* 0x0000000403057227 */ /* 0x000fc800078e00ff */
[----:B------:R-:W-:Y:S02]  /*2900*/  IMAD.MOV R10, RZ, RZ, -R10 ;  /* 0x000000ffff0a7224 */ /* 0x000fe400078e0a0a */
[----:B------:R-:W-:Y:S02]  /*2910*/  IMAD.MOV R9, RZ, RZ, -R9 ;  /* 0x000000ffff097224 */ /* 0x000fe400078e0a09 */
[----:B------:R-:W-:Y:S02]  /*2920*/  IMAD.MOV R5, RZ, RZ, -R5 ;  /* 0x000000ffff057224 */ /* 0x000fe400078e0a05 */
[C---:B------:R-:W-:Y:S02]  /*2930*/  IMAD R10, R29.reuse, R10, R8 ;  /* 0x0000000a1d0a7224 */ /* 0x040fe400078e0208 */
[C---:B------:R-:W-:Y:S02]  /*2940*/  IMAD R7, R29.reuse, R9, R7 ;  /* 0x000000091d077224 */ /* 0x040fe400078e0207 */
[----:B------:R-:W-:Y:S01]  /*2950*/  IMAD R4, R29, R5, R4 ;  /* 0x000000051d047224 */ /* 0x000fe200078e0204 */
[----:B------:R0:W-:Y:S01]  /*2960*/  STL [R1+0x128], R10 ;  /* 0x0001280a01007387 */ /* 0x0001e20000100800 */
[----:B--2---:R-:W-:-:S03]  /*2970*/  IABS R2, R19 ;  /* 0x0000001300027213 */ /* 0x004fc60000000000 */
[----:B------:R-:W2:Y:S04]  /*2980*/  LDL R19, [R1+0x9a0] ;  /* 0x0009a00001137983 */ /* 0x000ea80000100800 */
[----:B------:R4:W-:Y:S01]  /*2990*/  STL [R1+0x138], R7 ;  /* 0x0001380701007387 */ /* 0x0009e20000100800 */
[----:B---3--:R-:W-:-:S03]  /*29a0*/  IABS R9, R14 ;  /* 0x0000000e00097213 */ /* 0x008fc60000000000 */
[----:B------:R1:W-:Y:S04]  /*29b0*/  STL [R1+0x13c], R4 ;  /* 0x00013c0401007387 */ /* 0x0003e80000100800 */
[----:B------:R-:W3:Y:S01]  /*29c0*/  LDL R14, [R1+0x99c] ;  /* 0x00099c00010e7983 */ /* 0x000ee20000100800 */
[----:B------:R-:W-:-:S04]  /*29d0*/  IMAD.HI.U32 R8, R3, R6, RZ ;  /* 0x0000000603087227 */ /* 0x000fc800078e00ff */
[----:B------:R-:W-:-:S04]  /*29e0*/  IMAD.HI.U32 R5, R3, R2, RZ ;  /* 0x0000000203057227 */ /* 0x000fc800078e00ff */
[----:B------:R-:W-:Y:S02]  /*29f0*/  IMAD.MOV R8, RZ, RZ, -R8 ;  /* 0x000000ffff087224 */ /* 0x000fe400078e0a08 */
[----:B0-----:R-:W-:Y:S01]  /*2a00*/  IMAD.HI.U32 R10, R3, R9, RZ ;  /* 0x00000009030a7227 */ /* 0x001fe200078e00ff */
[----:B----4-:R-:W-:Y:S02]  /*2a10*/  IABS R7, R12 ;  /* 0x0000000c00077213 */ /* 0x010fe40000000000 */
[----:B------:R-:W4:Y:S01]  /*2a20*/  LDL R12, [R1+0x998] ;  /* 0x00099800010c7983 */ /* 0x000f220000100800 */
[----:B------:R-:W-:Y:S02]  /*2a30*/  IMAD.MOV R5, RZ, RZ, -R5 ;  /* 0x000000ffff057224 */ /* 0x000fe400078e0a05 */
[----:B------:R-:W-:Y:S02]  /*2a40*/  IMAD R6, R29, R8, R6 ;  /* 0x000000081d067224 */ /* 0x000fe400078e0206 */
[----:B------:R-:W-:-:S02]  /*2a50*/  IMAD.MOV R10, RZ, RZ, -R10 ;  /* 0x000000ffff0a7224 */ /* 0x000fc400078e0a0a */
[C---:B------:R-:W-:Y:S01]  /*2a60*/  IMAD R2, R29.reuse, R5, R2 ;  /* 0x000000051d027224 */ /* 0x040fe200078e0202 */
[----:B------:R0:W-:Y:S01]  /*2a70*/  STL [R1+0x12c], R6 ;  /* 0x00012c0601007387 */ /* 0x0001e20000100800 */
[----:B------:R-:W-:Y:S01]  /*2a80*/  IMAD R10, R29, R10, R9 ;  /* 0x0000000a1d0a7224 */ /* 0x000fe200078e0209 */
[----:B-1----:R-:W-:Y:S02]  /*2a90*/  IABS R4, R15 ;  /* 0x0000000f00047213 */ /* 0x002fe40000000000 */
[----:B------:R-:W4:Y:S04]  /*2aa0*/  LDL R15, [R1+0x994] ;  /* 0x00099400010f7983 */ /* 0x000f280000100800 */
[----:B------:R1:W-:Y:S01]  /*2ab0*/  STL [R1+0x130], R2 ;  /* 0x0001300201007387 */ /* 0x0003e20000100800 */
[----:B------:R-:W-:Y:S01]  /*2ac0*/  IMAD.HI.U32 R8, R3, R7, RZ ;  /* 0x0000000703087227 */ /* 0x000fe200078e00ff */
[----:B0-----:R-:W-:-:S02]  /*2ad0*/  IABS R6, R13 ;  /* 0x0000000d00067213 */ /* 0x001fc40000000000 */
[----:B------:R-:W4:Y:S01]  /*2ae0*/  LDL R13, [R1+0x990] ;  /* 0x00099000010d7983 */ /* 0x000f220000100800 */
[----:B------:R-:W-:-:S03]  /*2af0*/  IMAD.HI.U32 R5, R3, R4, RZ ;  /* 0x0000000403057227 */ /* 0x000fc600078e00ff */
[----:B------:R-:W-:Y:S01]  /*2b00*/  STL [R1+0x108], R10 ;  /* 0x0001080a01007387 */ /* 0x000fe20000100800 */
[----:B-1----:R-:W-:-:S03]  /*2b10*/  IABS R2, R11 ;  /* 0x0000000b00027213 */ /* 0x002fc60000000000 */
[----:B------:R-:W4:Y:S01]  /*2b20*/  LDL R11, [R1+0x98c] ;  /* 0x00098c00010b7983 */ /* 0x000f220000100800 */
[----:B------:R-:W-:Y:S02]  /*2b30*/  IMAD.MOV R8, RZ, RZ, -R8 ;  /* 0x000000ffff087224 */ /* 0x000fe400078e0a08 */
[----:B------:R-:W-:Y:S02]  /*2b40*/  IMAD.MOV R5, RZ, RZ, -R5 ;  /* 0x000000ffff057224 */ /* 0x000fe400078e0a05 */
[C---:B------:R-:W-:Y:S02]  /*2b50*/  IMAD R7, R29.reuse, R8, R7 ;  /* 0x000000081d077224 */ /* 0x040fe400078e0207 */
[----:B------:R-:W-:-:S03]  /*2b60*/  IMAD R4, R29, R5, R4 ;  /* 0x000000051d047224 */ /* 0x000fc600078e0204 */
[----:B------:R3:W-:Y:S04]  /*2b70*/  STL [R1+0x118], R7 ;  /* 0x0001180701007387 */ /* 0x0007e80000100800 */
[----:B------:R4:W-:Y:S01]  /*2b80*/  STL [R1+0x120], R4 ;  /* 0x0001200401007387 */ /* 0x0009e20000100800 */
[----:B--2---:R-:W-:-:S03]  /*2b90*/  IABS R8, R19 ;  /* 0x0000001300087213 */ /* 0x004fc60000000000 */
[----:B------:R-:W2:Y:S01]  /*2ba0*/  LDL R19, [R1+0x988] ;  /* 0x0009880001137983 */ /* 0x000ea20000100800 */
[----:B---3--:R-:W-:-:S03]  /*2bb0*/  IABS R7, R14 ;  /* 0x0000000e00077213 */ /* 0x008fc60000000000 */
[----:B------:R-:W3:Y:S01]  /*2bc0*/  LDL R14, [R1+0x984] ;  /* 0x00098400010e7983 */ /* 0x000ee20000100800 */
[----:B------:R-:W-:-:S04]  /*2bd0*/  IMAD.HI.U32 R9, R3, R6, RZ ;  /* 0x0000000603097227 */ /* 0x000fc800078e00ff */
[----:B------:R-:W-:Y:S02]  /*2be0*/  IMAD.MOV R9, RZ, RZ, -R9 ;  /* 0x000000ffff097224 */ /* 0x000fe400078e0a09 */
[----:B------:R-:W-:-:S04]  /*2bf0*/  IMAD.HI.U32 R5, R3, R2, RZ ;  /* 0x0000000203057227 */ /* 0x000fc800078e00ff */
[----:B------:R-:W-:Y:S02]  /*2c00*/  IMAD R6, R29, R9, R6 ;  /* 0x000000091d067224 */ /* 0x000fe400078e0206 */
[----:B------:R-:W-:-:S03]  /*2c10*/  IMAD.MOV R5, RZ, RZ, -R5 ;  /* 0x000000ffff057224 */ /* 0x000fc600078e0a05 */
[----:B------:R0:W-:Y:S01]  /*2c20*/  STL [R1+0x110], R6 ;  /* 0x0001100601007387 */ /* 0x0001e20000100800 */
[----:B------:R-:W-:Y:S01]  /*2c30*/  IMAD.HI.U32 R10, R3, R8, RZ ;  /* 0x00000008030a7227 */ /* 0x000fe200078e00ff */
[----:B----4-:R-:W-:Y:S02]  /*2c40*/  IABS R4, R12 ;  /* 0x0000000c00047213 */ /* 0x010fe40000000000 */
[----:B------:R-:W4:Y:S01]  /*2c50*/  LDL R12, [R1+0x980] ;  /* 0x00098000010c7983 */ /* 0x000f220000100800 */
[----:B------:R-:W-:Y:S02]  /*2c60*/  IMAD R2, R29, R5, R2 ;  /* 0x000000051d027224 */ /* 0x000fe400078e0202 */
[----:B------:R-:W-:-:S04]  /*2c70*/  IMAD.HI.U32 R9, R3, R7, RZ ;  /* 0x0000000703097227 */ /* 0x000fc800078e00ff */
[----:B------:R-:W-:-:S04]  /*2c80*/  IMAD.HI.U32 R5, R3, R4, RZ ;  /* 0x0000000403057227 */ /* 0x000fc800078e00ff */
[----:B------:R-:W-:Y:S02]  /*2c90*/  IMAD.MOV R10, RZ, RZ, -R10 ;  /* 0x000000ffff0a7224 */ /* 0x000fe400078e0a0a */
[----:B------:R-:W-:Y:S02]  /*2ca0*/  IMAD.MOV R9, RZ, RZ, -R9 ;  /* 0x000000ffff097224 */ /* 0x000fe400078e0a09 */
[----:B------:R-:W-:Y:S02]  /*2cb0*/  IMAD.MOV R5, RZ, RZ, -R5 ;  /* 0x000000ffff057224 */ /* 0x000fe400078e0a05 */
[C---:B------:R-:W-:Y:S01]  /*2cc0*/  IMAD R10, R29.reuse, R10, R8 ;  /* 0x0000000a1d0a7224 */ /* 0x040fe200078e0208 */
[----:B------:R1:W-:Y:S01]  /*2cd0*/  STL [R1+0x114], R2 ;  /* 0x0001140201007387 */ /* 0x0003e20000100800 */
[----:B0-----:R-:W-:Y:S01]  /*2ce0*/  IABS R6, R15 ;  /* 0x0000000f00067213 */ /* 0x001fe20000000000 */
[C---:B------:R-:W-:Y:S02]  /*2cf0*/  IMAD R7, R29.reuse, R9, R7 ;  /* 0x000000091d077224 */ /* 0x040fe400078e0207 */
[----:B------:R-:W4:Y:S01]  /*2d00*/  LDL R15, [R1+0x97c] ;  /* 0x00097c00010f7983 */ /* 0x000f220000100800 */
[----:B------:R-:W-:-:S03]  /*2d10*/  IMAD R4, R29, R5, R4 ;  /* 0x000000051d047224 */ /* 0x000fc600078e0204 */
[----:B------:R-:W-:Y:S01]  /*2d20*/  STL [R1+0xec], R10 ;  /* 0x0000ec0a01007387 */ /* 0x000fe20000100800 */
[----:B-1----:R-:W-:-:S03]  /*2d30*/  IABS R2, R13 ;  /* 0x0000000d00027213 */ /* 0x002fc60000000000 */
[----:B------:R-:W4:Y:S04]  /*2d40*/  LDL R13, [R1+0x978] ;  /* 0x00097800010d7983 */ /* 0x000f280000100800 */
[----:B------:R2:W-:Y:S01]  /*2d50*/  STL [R1+0xf8], R7 ;  /* 0x0000f80701007387 */ /* 0x0005e20000100800 */
[----:B------:R-:W-:-:S03]  /*2d60*/  IABS R9, R11 ;  /* 0x0000000b00097213 */ /* 0x000fc60000000000 */
[----:B------:R3:W-:Y:S04]  /*2d70*/  STL [R1+0x100], R4 ;  /* 0x0001000401007387 */ /* 0x0007e80000100800 */
[----:B------:R-:W4:Y:S01]  /*2d80*/  LDL R11, [R1+0x974] ;  /* 0x00097400010b7983 */ /* 0x000f220000100800 */
[----:B------:R-:W-:-:S04]  /*2d90*/  IMAD.HI.U32 R8, R3, R6, RZ ;  /* 0x0000000603087227 */ /* 0x000fc800078e00ff */
[----:B------:R-:W-:-:S04]  /*2da0*/  IMAD.MOV R8, RZ, RZ, -R8 ;  /* 0x000000ffff087224 */ /* 0x000fc800078e0a08 */
[----:B------:R-:W-:Y:S01]  /*2db0*/  IMAD R6, R29, R8, R6 ;  /* 0x000000081d067224 */ /* 0x000fe200078e0206 */
[----:B--2---:R-:W-:Y:S02]  /*2dc0*/  IABS R7, R19 ;  /* 0x0000001300077213 */ /* 0x004fe40000000000 */
        /* <DEDUP_REMOVED lines=8> */
[----:B------:R0:W-:Y:S01]  /*2e50*/  STL [R1+0xf4], R2 ;  /* 0x0000f40201007387 */ /* 0x0001e20000100800 */
[----:B------:R-:W-:Y:S01]  /*2e60*/  IMAD.HI.U32 R8, R3, R7, RZ ;  /* 0x0000000703087227 */ /* 0x000fe200078e00ff */
[----:B----4-:R-:W-:-:S03]  /*2e70*/  IABS R6, R12 ;  /* 0x0000000c00067213 */ /* 0x010fc60000000000 */
[----:B------:R-:W-:Y:S01]  /*2e80*/  IMAD.HI.U32 R5, R3, R4, RZ ;  /* 0x0000000403057227 */ /* 0x000fe200078e00ff */
[----:B------:R-:W4:Y:S03]  /*2e90*/  LDL R12, [R1+0x968] ;  /* 0x00096800010c7983 */ /* 0x000f260000100800 */
[----:B------:R-:W-:Y:S02]  /*2ea0*/  IMAD.MOV R10, RZ, RZ, -R10 ;  /* 0x000000ffff0a7224 */ /* 0x000fe400078e0a0a */
[----:B------:R-:W-:Y:S02]  /*2eb0*/  IMAD.MOV R8, RZ, RZ, -R8 ;  /* 0x000000ffff087224 */ /* 0x000fe400078e0a08 */
[----:B------:R-:W-:Y:S02]  /*2ec0*/  IMAD.MOV R5, RZ, RZ, -R5 ;  /* 0x000000ffff057224 */ /* 0x000fe400078e0a05 */
[----:B------:R-:W-:-:S02]  /*2ed0*/  IMAD R10, R29, R10, R9 ;  /* 0x0000000a1d0a7224 */ /* 0x000fc400078e0209 */
[C---:B------:R-:W-:Y:S02]  /*2ee0*/  IMAD R7, R29.reuse, R8, R7 ;  /* 0x000000081d077224 */ /* 0x040fe400078e0207 */
[----:B------:R-:W-:Y:S01]  /*2ef0*/  IMAD R4, R29, R5, R4 ;  /* 0x000000051d047224 */ /* 0x000fe200078e0204 */
[----:B------:R-:W-:Y:S01]  /*2f00*/  STL [R1+0xd0], R10 ;  /* 0x0000d00a01007387 */ /* 0x000fe20000100800 */
[----:B0-----:R-:W-:-:S03]  /*2f10*/  IABS R2, R15 ;  /* 0x0000000f00027213 */ /* 0x001fc60000000000 */
[----:B------:R-:W4:Y:S04]  /*2f20*/  LDL R15, [R1+0x964] ;  /* 0x00096400010f7983 */ /* 0x000f280000100800 */
[----:B------:R0:W-:Y:S01]  /*2f30*/  STL [R1+0xe0], R7 ;  /* 0x0000e00701007387 */ /* 0x0001e20000100800 */
[----:B------:R-:W-:-:S03]  /*2f40*/  IABS R8, R13 ;  /* 0x0000000d00087213 */ /* 0x000fc60000000000 */
[----:B------:R2:W-:Y:S04]  /*2f50*/  STL [R1+0xe8], R4 ;  /* 0x0000e80401007387 */ /* 0x0005e80000100800 */
[----:B------:R-:W4:Y:S01]  /*2f60*/  LDL R13, [R1+0x960] ;  /* 0x00096000010d7983 */ /* 0x000f220000100800 */
[C---:B------:R-:W-:Y:S01]  /*2f70*/  IMAD.HI.U32 R9, R3.reuse, R6, RZ ;  /* 0x0000000603097227 */ /* 0x040fe200078e00ff */
[----:B0-----:R-:W-:Y:S02]  /*2f80*/  IABS R7, R11 ;  /* 0x0000000b00077213 */ /* 0x001fe40000000000 */
        /* <DEDUP_REMOVED lines=17> */
[C---:B------:R-:W-:Y:S01]  /*30a0*/  IMAD.HI.U32 R5, R3.reuse, R4, RZ ;  /* 0x0000000403057227 */ /* 0x040fe200078e00ff */
[----:B----4-:R-:W-:Y:S02]  /*30b0*/  IABS R2, R12 ;  /* 0x0000000c00027213 */ /* 0x010fe40000000000 */
[----:B------:R-:W4:Y:S01]  /*30c0*/  LDL R12, [R1+0x950] ;  /* 0x00095000010c7983 */ /* 0x000f220000100800 */
[----:B------:R-:W-:Y:S02]  /*30d0*/  IMAD.MOV R9, RZ, RZ, -R9 ;  /* 0x000000ffff097224 */ /* 0x000fe400078e0a09 */
        /* <DEDUP_REMOVED lines=12> */
[----:B------:R-:W4:Y:S04]  /*31a0*/  LDL R13, [R1+0x948] ;  /* 0x00094800010d7983 */ /* 0x000f280000100800 */
[----:B------:R2:W-:Y:S01]  /*31b0*/  STL [R1+0xc0], R6 ;  /* 0x0000c00601007387 */ /* 0x0005e20000100800 */
[----:B-1----:R-:W-:-:S03]  /*31c0*/  IABS R4, R11 ;  /* 0x0000000b00047213 */ /* 0x002fc60000000000 */
        /* <DEDUP_REMOVED lines=19> */
[----:B----4-:R-:W-:-:S03]  /*3300*/  IABS R8, R12 ;  /* 0x0000000c00087213 */ /* 0x010fc60000000000 */
[----:B------:R1:W-:Y:S01]  /*3310*/  STL [R1+0xb8], R4 ;  /* 0x0000b80401007387 */ /* 0x0003e20000100800 */
[----:B------:R-:W-:-:S03]  /*3320*/  IMAD.HI.U32 R9, R3, R6, RZ ;  /* 0x0000000603097227 */ /* 0x000fc600078e00ff */
        /* <DEDUP_REMOVED lines=26> */
[----:B------:R4:W-:Y:S04]  /*34d0*/  STL [R1+0xa0], R7 ;  /* 0x0000a00701007387 */ /* 0x0009e80000100800 */
[----:B------:R1:W-:Y:S01]  /*34e0*/  STL [R1+0xa4], R4 ;  /* 0x0000a40401007387 */ /* 0x0003e20000100800 */
[----:B---3--:R-:W-:-:S03]  /*34f0*/  IABS R9, R14 ;  /* 0x0000000e00097213 */ /* 0x008fc60000000000 */
[----:B------:R-:W3:Y:S01]  /*3500*/  LDL R14, [R1+0x924] ;  /* 0x00092400010e7983 */ /* 0x000ee20000100800 */
[----:B------:R-:W-:-:S04]  /*3510*/  IMAD.HI.U32 R8, R3, R6, RZ ;  /* 0x0000000603087227 */ /* 0x000fc800078e00ff */
[----:B------:R-:W-:-:S04]  /*3520*/  IMAD.HI.U32 R5, R3, R2, RZ ;  /* 0x0000000203057227 */ /* 0x000fc800078e00ff */
[----:B------:R-:W-:Y:S02]  /*3530*/  IMAD.MOV R8, RZ, RZ, -R8 ;  /* 0x000000ffff087224 */ /* 0x000fe400078e0a08 */
[----:B0-----:R-:W-:-:S04]  /*3540*/  IMAD.HI.U32 R10, R3, R9, RZ ;  /* 0x00000009030a7227 */ /* 0x001fc800078e00ff */
[----:B------:R-:W-:Y:S01]  /*3550*/  IMAD.MOV R5, RZ, RZ, -R5 ;  /* 0x000000ffff057224 */ /* 0x000fe200078e0a05 */
[----:B----4-:R-:W-:Y:S02]  /*3560*/  IABS R7, R12 ;  /* 0x0000000c00077213 */ /* 0x010fe40000000000 */
[----:B------:R-:W4:Y:S01]  /*3570*/  LDL R12, [R1+0x920] ;  /* 0x00092000010c7983 */ /* 0x000f220000100800 */
[C---:B------:R-:W-:Y:S02]  /*3580*/  IMAD R6, R29.reuse, R8, R6 ;  /* 0x000000081d067224 */ /* 0x040fe400078e0206 */
[----:B------:R-:W-:Y:S02]  /*3590*/  IMAD.MOV R10, RZ, RZ, -R10 ;  /* 0x000000ffff0a7224 */ /* 0x000fe400078e0a0a */
[C---:B------:R-:W-:Y:S01]  /*35a0*/  IMAD R2, R29.reuse, R5, R2 ;  /* 0x000000051d027224 */ /* 0x040fe200078e0202 */
[----:B------:R0:W-:Y:S01]  /*35b0*/  STL [R1+0x98], R6 ;  /* 0x0000980601007387 */ /* 0x0001e20000100800 */
[----:B------:R-:W-:-:S02]  /*35c0*/  IMAD R10, R29, R10, R9 ;  /* 0x0000000a1d0a7224 */ /* 0x000fc400078e0209 */
[----:B------:R-:W-:Y:S01]  /*35d0*/  IMAD.HI.U32 R8, R3, R7, RZ ;  /* 0x0000000703087227 */ /* 0x000fe200078e00ff */
[----:B-1----:R-:W-:Y:S02]  /*35e0*/  IABS R4, R15 ;  /* 0x0000000f00047213 */ /* 0x002fe40000000000 */
[----:B------:R-:W4:Y:S04]  /*35f0*/  LDL R15, [R1+0x91c] ;  /* 0x00091c00010f7983 */ /* 0x000f280000100800 */
[----:B------:R1:W-:Y:S01]  /*3600*/  STL [R1+0x9c], R2 ;  /* 0x00009c0201007387 */ /* 0x0003e20000100800 */
[----:B0-----:R-:W-:-:S03]  /*3610*/  IABS R6, R13 ;  /* 0x0000000d00067213 */ /* 0x001fc60000000000 */
        /* <DEDUP_REMOVED lines=16> */
[----:B------:R-:W-:-:S04]  /*3720*/  IMAD.HI.U32 R5, R3, R2, RZ ;  /* 0x0000000203057227 */ /* 0x000fc800078e00ff */
[----:B------:R-:W-:Y:S02]  /*3730*/  IMAD.MOV R9, RZ, RZ, -R9 ;  /* 0x000000ffff097224 */ /* 0x000fe400078e0a09 */
[----:B------:R-:W-:Y:S02]  /*3740*/  IMAD.MOV R5, RZ, RZ, -R5 ;  /* 0x000000ffff057224 */ /* 0x000fe400078e0a05 */
[----:B------:R-:W-:Y:S02]  /*3750*/  IMAD R6, R29, R9, R6 ;  /* 0x000000091d067224 */ /* 0x000fe400078e0206 */
[----:B------:R-:W-:-:S04]  /*3760*/  IMAD.HI.U32 R10, R3, R8, RZ ;  /* 0x00000008030a7227 */ /* 0x000fc800078e00ff */
[----:B------:R-:W-:Y:S01]  /*3770*/  IMAD R2, R29, R5, R2 ;  /* 0x000000051d027224 */ /* 0x000fe200078e0202 */
[----:B----4-:R-:W-:Y:S01]  /*3780*/  IABS R4, R12 ;  /* 0x0000000c00047213 */ /* 0x010fe20000000000 */
[C---:B------:R-:W-:Y:S01]  /*3790*/  IMAD.HI.U32 R9, R3.reuse, R7, RZ ;  /* 0x0000000703097227 */ /* 0x040fe200078e00ff */
[----:B------:R0:W-:Y:S03]  /*37a0*/  STL [R1+0x84], R6 ;  /* 0x0000840601007387 */ /* 0x0001e60000100800 */
[----:B------:R-:W-:Y:S01]  /*37b0*/  IMAD.HI.U32 R5, R3, R4, RZ ;  /* 0x0000000403057227 */ /* 0x000fe200078e00ff */
[----:B------:R-:W4:Y:S03]  /*37c0*/  LDL R12, [R1+0x908] ;  /* 0x00090800010c7983 */ /* 0x000f260000100800 */
[----:B------:R-:W-:-:S02]  /*37d0*/  IMAD.MOV R10, RZ, RZ, -R10 ;  /* 0x000000ffff0a7224 */ /* 0x000fc400078e0a0a */
[----:B------:R-:W-:Y:S02]  /*37e0*/  IMAD.MOV R9, RZ, RZ, -R9 ;  /* 0x000000ffff097224 */ /* 0x000fe400078e0a09 */
[----:B------:R-:W-:Y:S02]  /*37f0*/  IMAD.MOV R5, RZ, RZ, -R5 ;  /* 0x000000ffff057224 */ /* 0x000fe400078e0a05 */
[C---:B------:R-:W-:Y:S01]  /*3800*/  IMAD R10, R29.reuse, R10, R8 ;  /* 0x0000000a1d0a7224 */ /* 0x040fe200078e0208 */
[----:B------:R1:W-:Y:S01]  /*3810*/  STL [R1+0x88], R2 ;  /* 0x0000880201007387 */ /* 0x0003e20000100800 */
[C---:B------:R-:W-:Y:S01]  /*3820*/  IMAD R7, R29.reuse, R9, R7 ;  /* 0x000000091d077224 */ /* 0x040fe200078e0207 */
[----:B0-----:R-:W-:Y:S01]  /*3830*/  IABS R6, R15 ;  /* 0x0000000f00067213 */ /* 0x001fe20000000000 */
[----:B------:R-:W-:Y:S01]  /*3840*/  IMAD R4, R29, R5, R4 ;  /* 0x000000051d047224 */ /* 0x000fe200078e0204 */
[----:B------:R-:W4:Y:S04]  /*3850*/  LDL R15, [R1+0x904] ;  /* 0x00090400010f7983 */ /* 0x000f280000100800 */
        /* <DEDUP_REMOVED lines=16> */
[----:B------:R-:W-:Y:S02]  /*3960*/  IMAD.MOV R5, RZ, RZ, -R5 ;  /* 0x000000ffff057224 */ /* 0x000fe400078e0a05 */
[----:B------:R-:W-:-:S04]  /*3970*/  IMAD.HI.U32 R10, R3, R9, RZ ;  /* 0x00000009030a7227 */ /* 0x000fc800078e00ff */
[----:B------:R-:W-:Y:S02]  /*3980*/  IMAD R2, R29, R5, R2 ;  /* 0x000000051d027224 */ /* 0x000fe400078e0202 */
[----:B------:R-:W-:-:S04]  /*3990*/  IMAD.HI.U32 R8, R3, R7, RZ ;  /* 0x0000000703087227 */ /* 0x000fc800078e00ff */
[----:B------:R-:W-:Y:S01]  /*39a0*/  IMAD.HI.U32 R5, R3, R4, RZ ;  /* 0x0000000403057227 */ /* 0x000fe200078e00ff */
[----:B------:R0:W-:Y:S03]  /*39b0*/  STL [R1+0x1a8], R2 ;  /* 0x0001a80201007387 */ /* 0x0001e60000100800 */
[----:B------:R-:W-:Y:S02]  /*39c0*/  IMAD.MOV R10, RZ, RZ, -R10 ;  /* 0x000000ffff0a7224 */ /* 0x000fe400078e0a0a */
[----:B------:R-:W-:Y:S02]  /*39d0*/  IMAD.MOV R8, RZ, RZ, -R8 ;  /* 0x000000ffff087224 */ /* 0x000fe400078e0a08 */
[----:B------:R-:W-:Y:S02]  /*39e0*/  IMAD.MOV R5, RZ, RZ, -R5 ;  /* 0x000000ffff057224 */ /* 0x000fe400078e0a05 */
[----:B------:R-:W-:Y:S01]  /*39f0*/  IMAD R10, R29, R10, R9 ;  /* 0x0000000a1d0a7224 */ /* 0x000fe200078e0209 */
[----:B----4-:R-:W-:-:S02]  /*3a00*/  IABS R6, R12 ;  /* 0x0000000c00067213 */ /* 0x010fc40000000000 */
[----:B------:R-:W4:Y:S01]  /*3a10*/  LDL R12, [R1+0x8f0] ;  /* 0x0008f000010c7983 */ /* 0x000f220000100800 */
[C---:B------:R-:W-:Y:S02]  /*3a20*/  IMAD R7, R29.reuse, R8, R7 ;  /* 0x000000081d077224 */ /* 0x040fe400078e0207 */
[----:B------:R-:W-:Y:S01]  /*3a30*/  IMAD R4, R29, R5, R4 ;  /* 0x000000051d047224 */ /* 0x000fe200078e0204 */
[----:B------:R-:W-:Y:S01]  /*3a40*/  STL [R1+0x174], R10 ;  /* 0x0001740a01007387 */ /* 0x000fe20000100800 */
[----:B0-----:R-:W-:-:S03]  /*3a50*/  IABS R2, R15 ;  /* 0x0000000f00027213 */ /* 0x001fc60000000000 */
[----:B------:R-:W4:Y:S04]  /*3a60*/  LDL R15, [R1+0x8ec] ;  /* 0x0008ec00010f7983 */ /* 0x000f280000100800 */
[----:B------:R0:W-:Y:S04]  /*3a70*/  STL [R1+0x194], R7 ;  /* 0x0001940701007387 */ /* 0x0001e80000100800 */
[----:B------:R2:W-:Y:S01]  /*3a80*/  STL [R1+0x198], R4 ;  /* 0x0001980401007387 */ /* 0x0005e20000100800 */
[----:B------:R-:W-:-:S03]  /*3a90*/  IABS R8, R13 ;  /* 0x0000000d00087213 */ /* 0x000fc60000000000 */
[----:B------:R-:W4:Y:S01]  /*3aa0*/  LDL R13, [R1+0x8e8] ;  /* 0x0008e800010d7983 */ /* 0x000f220000100800 */
[----:B------:R-:W-:-:S04]  /*3ab0*/  IMAD.HI.U32 R9, R3, R6, RZ ;  /* 0x0000000603097227 */ /* 0x000fc800078e00ff */
[----:B------:R-:W-:Y:S01]  /*3ac0*/  IMAD.HI.U32 R5, R3, R2, RZ ;  /* 0x0000000203057227 */ /* 0x000fe200078e00ff */
[----:B0-----:R-:W-:Y:S02]  /*3ad0*/  IABS R7, R11 ;  /* 0x0000000b00077213 */ /* 0x001fe40000000000 */
[----:B------:R-:W4:Y:S01]  /*3ae0*/  LDL R11, [R1+0x8e4] ;  /* 0x0008e400010b7983 */ /* 0x000f220000100800 */
        /* <DEDUP_REMOVED lines=11> */
[----:B------:R-:W-:Y:S02]  /*3ba0*/  IMAD.MOV R10, RZ, RZ, -R10 ;  /* 0x000000ffff0a7224 */ /* 0x000fe400078e0a0a */
[----:B------:R-:W-:-:S04]  /*3bb0*/  IMAD.HI.U32 R9, R3, R7, RZ ;  /* 0x0000000703097227 */ /* 0x000fc800078e00ff */
[----:B------:R-:W-:-:S04]  /*3bc0*/  IMAD.HI.U32 R5, R3, R4, RZ ;  /* 0x0000000403057227 */ /* 0x000fc800078e00ff */
[----:B------:R-:W-:Y:S02]  /*3bd0*/  IMAD R10, R29, R10, R8 ;  /* 0x0000000a1d0a7224 */ /* 0x000fe400078e0208 */
[----:B------:R-:W-:Y:S02]  /*3be0*/  IMAD.MOV R9, RZ, RZ, -R9 ;  /* 0x000000ffff097224 */ /* 0x000fe400078e0a09 */
[----:B------:R-:W-:Y:S02]  /*3bf0*/  IMAD.MOV R5, RZ, RZ, -R5 ;  /* 0x000000ffff057224 */ /* 0x000fe400078e0a05 */
[----:B------:R-:W-:Y:S01]  /*3c00*/  IMAD.HI.U32 R8, R3, R6, RZ ;  /* 0x0000000603087227 */ /* 0x000fe200078e00ff */
[----:B------:R-:W-:Y:S03]  /*3c10*/  STL [R1+0x134], R10 ;  /* 0x0001340a01007387 */ /* 0x000fe60000100800 */
[C---:B------:R-:W-:Y:S01]  /*3c20*/  IMAD R7, R29.reuse, R9, R7 ;  /* 0x000000091d077224 */ /* 0x040fe200078e0207 */
[----:B----4-:R-:W-:Y:S01]  /*3c30*/  IABS R2, R12 ;  /* 0x0000000c00027213 */ /* 0x010fe20000000000 */
[----:B------:R-:W-:Y:S01]  /*3c40*/  IMAD R4, R29, R5, R4 ;  /* 0x000000051d047224 */ /* 0x000fe200078e0204 */
[----:B------:R-:W4:Y:S01]  /*3c50*/  LDL R12, [R1+0x8d8] ;  /* 0x0008d800010c7983 */ /* 0x000f220000100800 */
[----:B------:R-:W-:-:S03]  /*3c60*/  IMAD.MOV R8, RZ, RZ, -R8 ;  /* 0x000000ffff087224 */ /* 0x000fc600078e0a08 */
[----:B------:R0:W-:Y:S01]  /*3c70*/  STL [R1+0x158], R7 ;  /* 0x0001580701007387 */ /* 0x0001e20000100800 */
[----:B------:R-:W-:-:S03]  /*3c80*/  IMAD R6, R29, R8, R6 ;  /* 0x000000081d067224 */ /* 0x000fc600078e0206 */
[----:B------:R1:W-:Y:S01]  /*3c90*/  STL [R1+0x15c], R4 ;  /* 0x00015c0401007387 */ /* 0x0003e20000100800 */
[----:B------:R-:W-:-:S03]  /*3ca0*/  IABS R9, R15 ;  /* 0x0000000f00097213 */ /* 0x000fc60000000000 */
[----:B------:R-:W4:Y:S01]  /*3cb0*/  LDL R15, [R1+0x8d4] ;  /* 0x0008d400010f7983 */ /* 0x000f220000100800 */
[C---:B------:R-:W-:Y:S01]  /*3cc0*/  IMAD.HI.U32 R5, R3.reuse, R2, RZ ;  /* 0x0000000203057227 */ /* 0x040fe200078e00ff */
[----:B0-----:R-:W-:Y:S02]  /*3cd0*/  IABS R7, R13 ;  /* 0x0000000d00077213 */ /* 0x001fe40000000000 */
[----:B------:R-:W4:Y:S04]  /*3ce0*/  LDL R13, [R1+0x8d0] ;  /* 0x0008d000010d7983 */ /* 0x000f280000100800 */
[----:B------:R2:W-:Y:S01]  /*3cf0*/  STL [R1+0x140], R6 ;  /* 0x0001400601007387 */ /* 0x0005e20000100800 */
[----:B------:R-:W-:Y:S01]  /*3d00*/  IMAD.HI.U32 R10, R3, R9, RZ ;  /* 0x00000009030a7227 */ /* 0x000fe200078e00ff */
[----:B-1----:R-:W-:-:S02]  /*3d10*/  IABS R4, R11 ;  /* 0x0000000b00047213 */ /* 0x002fc40000000000 */
        /* <DEDUP_REMOVED lines=12> */
[----:B------:R-:W-:-:S04]  /*3de0*/  IMAD.HI.U32 R5, R3, R4, RZ ;  /* 0x0000000403057227 */ /* 0x000fc800078e00ff */
[----:B------:R-:W-:Y:S02]  /*3df0*/  IMAD.MOV R8, RZ, RZ, -R8 ;  /* 0x000000ffff087224 */ /* 0x000fe400078e0a08 */
[----:B------:R-:W-:Y:S02]  /*3e00*/  IMAD.MOV R5, RZ, RZ, -R5 ;  /* 0x000000ffff057224 */ /* 0x000fe400078e0a05 */
[C---:B------:R-:W-:Y:S02]  /*3e10*/  IMAD R7, R29.reuse, R8, R7 ;  /* 0x000000081d077224 */ /* 0x040fe400078e0207 */
[----:B------:R-:W-:Y:S02]  /*3e20*/  IMAD R4, R29, R5, R4 ;  /* 0x000000051d047224 */ /* 0x000fe400078e0204 */
[C---:B------:R-:W-:Y:S01]  /*3e30*/  IMAD.HI.U32 R9, R3.reuse, R6, RZ ;  /* 0x0000000603097227 */ /* 0x040fe200078e00ff */
[----:B------:R1:W-:Y:S03]  /*3e40*/  STL [R1+0x11c], R7 ;  /* 0x00011c0701007387 */ /* 0x0003e60000100800 */
[----:B------:R-:W-:Y:S01]  /*3e50*/  IMAD.HI.U32 R5, R3, R2, RZ ;  /* 0x0000000203057227 */ /* 0x000fe200078e00ff */
[----:B------:R0:W-:Y:S03]  /*3e60*/  STL [R1+0x124], R4 ;  /* 0x0001240401007387 */ /* 0x0001e60000100800 */
[----:B------:R-:W-:Y:S01]  /*3e70*/  IMAD.MOV R9, RZ, RZ, -R9 ;  /* 0x000000ffff097224 */ /* 0x000fe200078e0a09 */
[----:B----4-:R-:W-:Y:S01]  /*3e80*/  IABS R8, R12 ;  /* 0x0000000c00087213 */ /* 0x010fe20000000000 */
[----:B------:R-:W-:Y:S01]  /*3e90*/  IMAD.MOV R5, RZ, RZ, -R5 ;  /* 0x000000ffff057224 */ /* 0x000fe200078e0a05 */
[----:B------:R-:W4:Y:S01]  /*3ea0*/  LDL R12, [R1+0x8c0] ;  /* 0x0008c000010c7983 */ /* 0x000f220000100800 */
[----:B------:R-:W-:-:S02]  /*3eb0*/  IMAD R6, R29, R9, R6 ;  /* 0x000000091d067224 */ /* 0x000fc400078e0206 */
[----:B------:R-:W-:Y:S02]  /*3ec0*/  IMAD R2, R29, R5, R2 ;  /* 0x000000051d027224 */ /* 0x000fe400078e0202 */
[----:B0-----:R-:W-:Y:S01]  /*3ed0*/  IMAD.HI.U32 R10, R3, R8, RZ ;  /* 0x00000008030a7227 */ /* 0x001fe200078e00ff */
[----:B-1----:R-:W-:Y:S02]  /*3ee0*/  IABS R7, R15 ;  /* 0x0000000f00077213 */ /* 0x002fe40000000000 */
[----:B------:R-:W4:Y:S04]  /*3ef0*/  LDL R15, [R1+0x8bc] ;  /* 0x0008bc00010f7983 */ /* 0x000f280000100800 */
[----:B------:R0:W-:Y:S01]  /*3f00*/  STL [R1+0x104], R6 ;  /* 0x0001040601007387 */ /* 0x0001e20000100800 */
[----:B------:R-:W-:-:S03]  /*3f10*/  IABS R4, R13 ;  /* 0x0000000d00047213 */ /* 0x000fc60000000000 */
[----:B------:R-:W4:Y:S04]  /*3f20*/  LDL R13, [R1+0x83c] ;  /* 0x00083c00010d7983 */ /* 0x000f280000100800 */
[----:B------:R2:W-:Y:S01]  /*3f30*/  STL [R1+0x10c], R2 ;  /* 0x00010c0201007387 */ /* 0x0005e20000100800 */
[C---:B------:R-:W-:Y:S01]  /*3f40*/  IMAD.HI.U32 R9, R3.reuse, R7, RZ ;  /* 0x0000000703097227 */ /* 0x040fe200078e00ff */
[----:B0-----:R-:W-:Y:S02]  /*3f50*/  IABS R6, R11 ;  /* 0x0000000b00067213 */ /* 0x001fe40000000000 */
        /* <DEDUP_REMOVED lines=8> */
[----:B------:R-:W-:Y:S04]  /*3fe0*/  STL [R1+0x2c], R10 ;  /* 0x00002c0a01007387 */ /* 0x000fe80000100800 */
[----:B------:R4:W-:Y:S04]  /*3ff0*/  STL [R1+0xdc], R7 ;  /* 0x0000dc0701007387 */ /* 0x0009e80000100800 */
[----:B------:R0:W-:Y:S01]  /*4000*/  STL [R1+0xe4], R4 ;  /* 0x0000e40401007387 */ /* 0x0001e20000100800 */
[----:B------:R-:W-:-:S03]  /*4010*/  IMAD.HI.U32 R8, R3, R6, RZ ;  /* 0x0000000603087227 */ /* 0x000fc600078e00ff */
[----:B------:R-:W4:Y:S01]  /*4020*/  LDL R17, [R1+0x82c] ;  /* 0x00082c0001117983 */ /* 0x000f220000100800 */
[----:B---3--:R-:W-:-:S03]  /*4030*/  IABS R9, R14 ;  /* 0x0000000e00097213 */ /* 0x008fc60000000000 */
[----:B------:R-:W3:Y:S01]  /*4040*/  LDL R14, [R1+0x834] ;  /* 0x00083400010e7983 */ /* 0x000ee20000100800 */
[----:B--2---:R-:W-:Y:S01]  /*4050*/  IABS R2, R19 ;  /* 0x0000001300027213 */ /* 0x004fe20000000000 */
[----:B------:R-:W-:-:S04]  /*4060*/  IMAD.MOV R8, RZ, RZ, -R8 ;  /* 0x000000ffff087224 */ /* 0x000fc800078e0a08 */
[----:B------:R-:W-:-:S04]  /*4070*/  IMAD.HI.U32 R5, R3, R2, RZ ;  /* 0x0000000203057227 */ /* 0x000fc800078e00ff */
[----:B------:R-:W-:Y:S02]  /*4080*/  IMAD.MOV R5, RZ, RZ, -R5 ;  /* 0x000000ffff057224 */ /* 0x000fe400078e0a05 */
[C---:B------:R-:W-:Y:S02]  /*4090*/  IMAD R6, R29.reuse, R8, R6 ;  /* 0x000000081d067224 */ /* 0x040fe400078e0206 */
[----:B------:R-:W-:Y:S02]  /*40a0*/  IMAD R2, R29, R5, R2 ;  /* 0x000000051d027224 */ /* 0x000fe400078e0202 */
[C---:B------:R-:W-:Y:S01]  /*40b0*/  IMAD.HI.U32 R5, R3.reuse, R9, RZ ;  /* 0x0000000903057227 */ /* 0x040fe200078e00ff */
[----:B----4-:R-:W-:Y:S02]  /*40c0*/  IABS R7, R12 ;  /* 0x0000000c00077213 */ /* 0x010fe40000000000 */
[----:B------:R-:W2:Y:S04]  /*40d0*/  LDL R12, [R1+0x828] ;  /* 0x00082800010c7983 */ /* 0x000ea80000100800 */
[----:B------:R1:W-:Y:S01]  /*40e0*/  STL [R1+0x28], R6 ;  /* 0x0000280601007387 */ /* 0x0003e20000100800 */
[----:B------:R-:W-:Y:S01]  /*40f0*/  IMAD.HI.U32 R8, R3, R7, RZ ;  /* 0x0000000703087227 */ /* 0x000fe200078e00ff */
[----:B0-----:R-:W-:-:S02]  /*4100*/  IABS R4, R15 ;  /* 0x0000000f00047213 */ /* 0x001fc40000000000 */
[----:B------:R-:W4:Y:S01]  /*4110*/  LDL R15, [R1+0x824] ;  /* 0x00082400010f7983 */ /* 0x000f220000100800 */
[----:B------:R-:W-:Y:S02]  /*4120*/  IMAD.MOV R8, RZ, RZ, -R8 ;  /* 0x000000ffff087224 */ /* 0x000fe400078e0a08 */
[----:B-1----:R-:W-:Y:S01]  /*4130*/  IMAD.HI.U32 R6, R3, R4, RZ ;  /* 0x0000000403067227 */ /* 0x002fe200078e00ff */
[----:B------:R0:W-:Y:S03]  /*4140*/  STL [R1+0x24], R2 ;  /* 0x0000240201007387 */ /* 0x0001e60000100800 */
[----:B------:R-:W-:Y:S01]  /*4150*/  IMAD.MOV R6, RZ, RZ, -R6 ;  /* 0x000000ffff067224 */ /* 0x000fe200078e0a06 */
[----:B------:R-:W4:Y:S01]  /*4160*/  LDL R18, [R1+0x820] ;  /* 0x0008200001127983 */ /* 0x000f220000100800 */
[----:B------:R-:W-:Y:S01]  /*4170*/  IMAD R7, R29, R8, R7 ;  /* 0x000000081d077224 */ /* 0x000fe200078e0207 */
[----:B------:R-:W-:Y:S01]  /*4180*/  IABS R10, R11 ;  /* 0x0000000b000a7213 */ /* 0x000fe20000000000 */
[----:B------:R-:W-:-:S04]  /*4190*/  IMAD.MOV R11, RZ, RZ, -R5 ;  /* 0x000000ffff0b7224 */ /* 0x000fc800078e0a05 */
[----:B------:R-:W-:Y:S02]  /*41a0*/  IMAD.MOV.U32 R5, RZ, RZ, R10 ;  /* 0x000000ffff057224 */ /* 0x000fe400078e000a */
[C---:B------:R-:W-:Y:S02]  /*41b0*/  IMAD R10, R29.reuse, R11, R9 ;  /* 0x0000000b1d0a7224 */ /* 0x040fe400078e0209 */
[----:B------:R-:W-:-:S03]  /*41c0*/  IMAD R4, R29, R6, R4 ;  /* 0x000000061d047224 */ /* 0x000fc600078e0204 */
[----:B------:R-:W-:Y:S04]  /*41d0*/  STL [R1+0x20], R10 ;  /* 0x0000200a01007387 */ /* 0x000fe80000100800 */
[----:B------:R-:W4:Y:S01]  /*41e0*/  LDL R19, [R1+0x81c] ;  /* 0x00081c0001137983 */ /* 0x000f220000100800 */
[----:B0-----:R-:W-:-:S03]  /*41f0*/  IABS R2, R13 ;  /* 0x0000000d00027213 */ /* 0x001fc60000000000 */
[----:B------:R-:W-:Y:S04]  /*4200*/  STL [R1+0x1c], R7 ;  /* 0x00001c0701007387 */ /* 0x000fe80000100800 */
[----:B------:R-:W4:Y:S04]  /*4210*/  LDL R13, [R1+0x818] ;  /* 0x00081800010d7983 */ /* 0x000f280000100800 */
[----:B------:R0:W-:Y:S01]  /*4220*/  STL [R1+0x18], R4 ;  /* 0x0000180401007387 */ /* 0x0001e20000100800 */
[----:B---3--:R-:W-:-:S03]  /*4230*/  IABS R6, R14 ;  /* 0x0000000e00067213 */ /* 0x008fc60000000000 */
[----:B------:R-:W3:Y:S01]  /*4240*/  LDL R14, [R1+0x814] ;  /* 0x00081400010e7983 */ /* 0x000ee20000100800 */
[----:B------:R-:W-:-:S04]  /*4250*/  IMAD.HI.U32 R9, R3, R2, RZ ;  /* 0x0000000203097227 */ /* 0x000fc800078e00ff */
[----:B0-----:R-:W-:Y:S01]  /*4260*/  IMAD.HI.U32 R4, R3, R5, RZ ;  /* 0x0000000503047227 */ /* 0x001fe200078e00ff */
[----:B------:R-:W-:-:S03]  /*4270*/  IABS R8, R17 ;  /* 0x0000001100087213 */ /* 0x000fc60000000000 */
[----:B------:R-:W-:Y:S02]  /*4280*/  IMAD.MOV R7, RZ, RZ, -R9 ;  /* 0x000000ffff077224 */ /* 0x000fe400078e0a09 */
[----:B------:R-:W-:Y:S02]  /*4290*/  IMAD.MOV R10, RZ, RZ, -R4 ;  /* 0x000000ffff0a7224 */ /* 0x000fe400078e0a04 */
[C---:B------:R-:W-:Y:S02]  /*42a0*/  IMAD R7, R29.reuse, R7, R2 ;  /* 0x000000071d077224 */ /* 0x040fe400078e0202 */
[----:B------:R-:W-:Y:S02]  /*42b0*/  IMAD.MOV.U32 R4, RZ, RZ, R6 ;  /* 0x000000ffff047224 */ /* 0x000fe400078e0006 */
[----:B------:R-:W-:Y:S02]  /*42c0*/  IMAD R5, R29, R10, R5 ;  /* 0x0000000a1d057224 */ /* 0x000fe400078e0205 */
[----:B------:R-:W-:Y:S01]  /*42d0*/  IMAD.MOV.U32 R2, RZ, RZ, R8 ;  /* 0x000000ffff027224 */ /* 0x000fe200078e0008 */
[----:B------:R0:W-:Y:S01]  /*42e0*/  STL [R1+0x14], R7 ;  /* 0x0000140701007387 */ /* 0x0001e20000100800 */
[----:B--2---:R-:W-:-:S02]  /*42f0*/  IABS R9, R12 ;  /* 0x0000000c00097213 */ /* 0x004fc40000000000 */
[C---:B------:R-:W-:Y:S01]  /*4300*/  IMAD.HI.U32 R8, R3.reuse, R2, RZ ;  /* 0x0000000203087227 */ /* 0x040fe200078e00ff */
[----:B------:R-:W2:Y:S03]  /*4310*/  LDL R12, [R1+0x810] ;  /* 0x00081000010c7983 */ /* 0x000ea60000100800 */
[----:B------:R-:W-:Y:S01]  /*4320*/  IMAD.MOV.U32 R6, RZ, RZ, R9 ;  /* 0x000000ffff067224 */ /* 0x000fe200078e0009 */
[----:B------:R4:W-:Y:S01]  /*4330*/  STL [R1+0x10], R5 ;  /* 0x0000100501007387 */ /* 0x0009e20000100800 */
[----:B0-----:R-:W-:-:S04]  /*4340*/  IMAD.HI.U32 R7, R3, R4, RZ ;  /* 0x0000000403077227 */ /* 0x001fc800078e00ff */
[----:B------:R-:W-:Y:S01]  /*4350*/  IMAD.HI.U32 R9, R3, R6, RZ ;  /* 0x0000000603097227 */ /* 0x000fe200078e00ff */
[----:B----4-:R-:W-:-:S03]  /*4360*/  IABS R5, R15 ;  /* 0x0000000f00057213 */ /* 0x010fc60000000000 */
[----:B------:R-:W-:Y:S01]  /*4370*/  IMAD.MOV R11, RZ, RZ, -R7 ;  /* 0x000000ffff0b7224 */ /* 0x000fe200078e0a07 */
[----:B------:R-:W4:Y:S01]  /*4380*/  LDL R15, [R1+0x80c] ;  /* 0x00080c00010f7983 */ /* 0x000f220000100800 */
        /* <DEDUP_REMOVED lines=8> */
[----:B0-----:R-:W-:-:S03]  /*4410*/  IABS R4, R19 ;  /* 0x0000001300047213 */ /* 0x001fc60000000000 */
[----:B------:R-:W4:Y:S01]  /*4420*/  LDL R19, [R1+0x808] ;  /* 0x0008080001137983 */ /* 0x000f220000100800 */
[----:B------:R-:W-:-:S03]  /*4430*/  IABS R8, R13 ;  /* 0x0000000d00087213 */ /* 0x000fc60000000000 */
[----:B------:R-:W4:Y:S01]  /*4440*/  LDL R13, [R1+0x804] ;  /* 0x00080400010d7983 */ /* 0x000f220000100800 */
[----:B---3--:R-:W-:-:S03]  /*4450*/  IABS R9, R14 ;  /* 0x0000000e00097213 */ /* 0x008fc60000000000 */
[----:B------:R-:W3:Y:S01]  /*4460*/  LDL R14, [R1+0x800] ;  /* 0x00080000010e7983 */ /* 0x000ee20000100800 */
[----:B------:R-:W-:-:S05]  /*4470*/  IABS R10, R18 ;  /* 0x00000012000a7213 */ /* 0x000fca0000000000 */
[----:B------:R-:W-:Y:S02]  /*4480*/  IMAD.MOV.U32 R7, RZ, RZ, R10 ;  /* 0x000000ffff077224 */ /* 0x000fe400078e000a */
[----:B------:R-:W-:-:S04]  /*4490*/  IMAD.HI.U32 R10, R3, R5, RZ ;  /* 0x00000005030a7227 */ /* 0x000fc800078e00ff */
[----:B------:R-:W-:-:S04]  /*44a0*/  IMAD.HI.U32 R2, R3, R7, RZ ;  /* 0x0000000703027227 */ /* 0x000fc800078e00ff */
[----:B-1----:R-:W-:Y:S02]  /*44b0*/  IMAD.MOV R6, RZ, RZ, -R10 ;  /* 0x000000ffff067224 */ /* 0x002fe400078e0a0a */
[----:B------:R-:W-:Y:S02]  /*44c0*/  IMAD.MOV R2, RZ, RZ, -R2 ;  /* 0x000000ffff027224 */ /* 0x000fe400078e0a02 */
[C---:B------:R-:W-:Y:S02]  /*44d0*/  IMAD R10, R29.reuse, R6, R5 ;  /* 0x000000061d0a7224 */ /* 0x040fe400078e0205 */
[----:B------:R-:W-:Y:S02]  /*44e0*/  IMAD.MOV.U32 R5, RZ, RZ, R8 ;  /* 0x000000ffff057224 */ /* 0x000fe400078e0008 */
[----:B------:R-:W-:Y:S02]  /*44f0*/  IMAD.MOV.U32 R6, RZ, RZ, R9 ;  /* 0x000000ffff067224 */ /* 0x000fe400078e0009 */
[----:B------:R-:W-:Y:S01]  /*4500*/  IMAD R2, R29, R2, R7 ;  /* 0x000000021d027224 */ /* 0x000fe200078e0207 */
[----:B------:R0:W-:Y:S01]  /*4510*/  STL [R1], R10 ;  /* 0x0000000a01007387 */ /* 0x0001e20000100800 */
[----:B------:R-:W-:Y:S01]  /*4520*/  IMAD.HI.U32 R8, R3, R4, RZ ;  /* 0x0000000403087227 */ /* 0x000fe200078e00ff */
[----:B--2---:R-:W-:-:S03]  /*4530*/  IABS R7, R12 ;  /* 0x0000000c00077213 */ /* 0x004fc60000000000 */
[C---:B------:R-:W-:Y:S01]  /*4540*/  IMAD.HI.U32 R9, R3.reuse, R5, RZ ;  /* 0x0000000503097227 */ /* 0x040fe200078e00ff */
[----:B------:R1:W-:Y:S03]  /*4550*/  STL [R1+0xc78], R2 ;  /* 0x000c780201007387 */ /* 0x0003e60000100800 */
[----:B0-----:R-:W-:Y:S01]  /*4560*/  IMAD.HI.U32 R10, R3, R6, RZ ;  /* 0x00000006030a7227 */ /* 0x001fe200078e00ff */
[----:B------:R-:W2:Y:S03]  /*4570*/  LDL R17, [R1+0x7f8] ;  /* 0x0007f80001117983 */ /* 0x000ea60000100800 */
[----:B------:R-:W-:Y:S01]  /*4580*/  IMAD.MOV R12, RZ, RZ, -R8 ;  /* 0x000000ffff0c7224 */ /* 0x000fe200078e0a08 */
[----:B----4-:R-:W-:Y:S01]  /*4590*/  IABS R11, R15 ;  /* 0x0000000f000b7213 */ /* 0x010fe20000000000 */
[----:B------:R-:W-:Y:S01]  /*45a0*/  IMAD.MOV R9, RZ, RZ, -R9 ;  /* 0x000000ffff097224 */ /* 0x000fe200078e0a09 */
[----:B------:R-:W4:Y:S01]  /*45b0*/  LDL R15, [R1+0x7fc] ;  /* 0x0007fc00010f7983 */ /* 0x000f220000100800 */
[----:B------:R-:W-:-:S02]  /*45c0*/  IMAD.MOV R10, RZ, RZ, -R10 ;  /* 0x000000ffff0a7224 */ /* 0x000fc400078e0a0a */
[C---:B------:R-:W-:Y:S02]  /*45d0*/  IMAD R4, R29.reuse, R12, R4 ;  /* 0x0000000c1d047224 */ /* 0x040fe400078e0204 */
[C---:B------:R-:W-:Y:S02]  /*45e0*/  IMAD R5, R29.reuse, R9, R5 ;  /* 0x000000091d057224 */ /* 0x040fe400078e0205 */
[----:B------:R-:W-:Y:S01]  /*45f0*/  IMAD R6, R29, R10, R6 ;  /* 0x0000000a1d067224 */ /* 0x000fe200078e0206 */
[----:B------:R0:W-:Y:S01]  /*4600*/  STL [R1+0xc7c], R4 ;  /* 0x000c7c0401007387 */ /* 0x0001e20000100800 */
[----:B------:R-:W-:-:S03]  /*4610*/  IMAD.MOV.U32 R8, RZ, RZ, R11 ;  /* 0x000000ffff087224 */ /* 0x000fc600078e000b */
[----:B------:R-:W-:Y:S04]  /*4620*/  STL [R1+0xc80], R5 ;  /* 0x000c800501007387 */ /* 0x000fe80000100800 */
[----:B------:R-:W-:Y:S01]  /*4630*/  STL [R1+0xc84], R6 ;  /* 0x000c840601007387 */ /* 0x000fe20000100800 */
[----:B------:R-:W-:-:S03]  /*4640*/  IMAD.HI.U32 R11, R3, R7, RZ ;  /* 0x00000007030b7227 */ /* 0x000fc600078e00ff */
[----:B------:R-:W4:Y:S01]  /*4650*/  LDL R18, [R1+0x7f0] ;  /* 0x0007f00001127983 */ /* 0x000f220000100800 */
[----:B------:R-:W-:-:S03]  /*4660*/  IMAD.HI.U32 R10, R3, R8, RZ ;  /* 0x00000008030a7227 */ /* 0x000fc600078e00ff */
[----:B------:R-:W4:Y:S01]  /*4670*/  LDL R23, [R1+0x7f4] ;  /* 0x0007f40001177983 */ /* 0x000f220000100800 */
[----:B------:R-:W-:Y:S01]  /*4680*/  IMAD.MOV R11, RZ, RZ, -R11 ;  /* 0x000000ffff0b7224 */ /* 0x000fe200078e0a0b */
[----:B------:R-:W-:Y:S02]  /*4690*/  IABS R9, R19 ;  /* 0x0000001300097213 */ /* 0x000fe40000000000 */
[----:B------:R-:W4:Y:S01]  /*46a0*/  LDL R19, [R1+0x7ec] ;  /* 0x0007ec0001137983 */ /* 0x000f220000100800 */
[----:B------:R-:W-:Y:S01]  /*46b0*/  IMAD R7, R29, R11, R7 ;  /* 0x0000000b1d077224 */ /* 0x000fe200078e0207 */
[----:B------:R-:W-:-:S04]  /*46c0*/  IABS R12, R13 ;  /* 0x0000000d000c7213 */ /* 0x000fc80000000000 */
[----:B------:R-:W-:Y:S01]  /*46d0*/  STL [R1+0xc88], R7 ;  /* 0x000c880701007387 */ /* 0x000fe20000100800 */
[----:B---3--:R-:W-:Y:S01]  /*46e0*/  IABS R13, R14 ;  /* 0x0000000e000d7213 */ /* 0x008fe20000000000 */
[----:B------:R-:W-:-:S04]  /*46f0*/  IMAD.MOV R14, RZ, RZ, -R10 ;  /* 0x000000ffff0e7224 */ /* 0x000fc800078e0a0a */
[----:B------:R-:W-:-:S05]  /*4700*/  IMAD R8, R29, R14, R8 ;  /* 0x0000000e1d087224 */ /* 0x000fca00078e0208 */
[----:B------:R-:W-:Y:S04]  /*4710*/  STL [R1+0xc8c], R8 ;  /* 0x000c8c0801007387 */ /* 0x000fe80000100800 */
[----:B------:R-:W3:Y:S04]  /*4720*/  LDL R21, [R1+0x7e8] ;  /* 0x0007e80001157983 */ /* 0x000ee80000100800 */
[----:B------:R-:W3:Y:S01]  /*4730*/  LDL R22, [R1+0x7e4] ;  /* 0x0007e40001167983 */ /* 0x000ee20000100800 */
[----:B------:R-:W-:Y:S02]  /*4740*/  IMAD.MOV.U32 R11, RZ, RZ, R13 ;  /* 0x000000ffff0b7224 */ /* 0x000fe400078e000d */
[----:B------:R-:W-:-:S02]  /*4750*/  IMAD.MOV.U32 R10, RZ, RZ, R12 ;  /* 0x000000ffff0a7224 */ /* 0x000fc400078e000c */
[----:B------:R-:W-:-:S04]  /*4760*/  IMAD.HI.U32 R13, R3, R9, RZ ;  /* 0x00000009030d7227 */ /* 0x000fc800078e00ff */
[----:B------:R-:W-:-:S04]  /*4770*/  IMAD.HI.U32 R14, R3, R10, RZ ;  /* 0x0000000a030e7227 */ /* 0x000fc800078e00ff */
[----:B------:R-:W-:Y:S01]  /*4780*/  IMAD.MOV R14, RZ, RZ, -R14 ;  /* 0x000000ffff0e7224 */ /* 0x000fe200078e0a0e */
[----:B--2---:R-:W-:Y:S01]  /*4790*/  IABS R16, R17 ;  /* 0x0000001100107213 */ /* 0x004fe20000000000 */
[----:B------:R-:W-:Y:S01]  /*47a0*/  IMAD.MOV R17, RZ, RZ, -R13 ;  /* 0x000000ffff117224 */ /* 0x000fe200078e0a0d */
[----:B----4-:R-:W-:Y:S01]  /*47b0*/  IABS R12, R15 ;  /* 0x0000000f000c7213 */ /* 0x010fe20000000000 */
[----:B------:R-:W-:-:S04]  /*47c0*/  IMAD.HI.U32 R15, R3, R11, RZ ;  /* 0x0000000b030f7227 */ /* 0x000fc800078e00ff */
[----:B------:R-:W-:Y:S02]  /*47d0*/  IMAD.MOV R15, RZ, RZ, -R15 ;  /* 0x000000ffff0f7224 */ /* 0x000fe400078e0a0f */
[----:B------:R-:W-:Y:S02]  /*47e0*/  IMAD.MOV.U32 R13, RZ, RZ, R16 ;  /* 0x000000ffff0d7224 */ /* 0x000fe400078e0010 */
[----:B------:R-:W-:Y:S02]  /*47f0*/  IMAD R9, R29, R17, R9 ;  /* 0x000000111d097224 */ /* 0x000fe400078e0209 */
[----:B------:R-:W-:-:S04]  /*4800*/  IMAD.HI.U32 R16, R3, R12, RZ ;  /* 0x0000000c03107227 */ /* 0x000fc800078e00ff */
[C---:B------:R-:W-:Y:S02]  /*4810*/  IMAD R11, R29.reuse, R15, R11 ;  /* 0x0000000f1d0b7224 */ /* 0x040fe400078e020b */
[----:B------:R-:W-:Y:S02]  /*4820*/  IMAD R10, R29, R14, R10 ;  /* 0x0000000e1d0a7224 */ /* 0x000fe400078e020a */
[----:B------:R-:W-:Y:S01]  /*4830*/  IMAD.HI.U32 R15, R3, R13, RZ ;  /* 0x0000000d030f7227 */ /* 0x000fe200078e00ff */
[----:B------:R-:W-:Y:S01]  /*4840*/  IABS R17, R18 ;  /* 0x0000001200117213 */ /* 0x000fe20000000000 */
[----:B------:R-:W-:Y:S02]  /*4850*/  STL [R1+0xc90], R9 ;  /* 0x000c900901007387 */ /* 0x000fe40000100800 */
[----:B------:R-:W-:Y:S01]  /*4860*/  IMAD.MOV R16, RZ, RZ, -R16 ;  /* 0x000000ffff107224 */ /* 0x000fe200078e0a10 */
[----:B------:R-:W-:Y:S01]  /*4870*/  IABS R14, R23 ;  /* 0x00000017000e7213 */ /* 0x000fe20000000000 */
[----:B------:R-:W-:Y:S02]  /*4880*/  STL [R1+0xc60], R10 ;  /* 0x000c600a01007387 */ /* 0x000fe40000100800 */
[----:B------:R-:W-:-:S02]  /*4890*/  IMAD R12, R29, R16, R12 ;  /* 0x000000101d0c7224 */ /* 0x000fc400078e020c */
[----:B------:R-:W-:Y:S04]  /*48a0*/  STL [R1+0xc64], R11 ;  /* 0x000c640b01007387 */ /* 0x000fe80000100800 */
[----:B------:R-:W2:Y:S01]  /*48b0*/  LDL R25, [R1+0x7dc] ;  /* 0x0007dc0001197983 */ /* 0x000ea20000100800 */
[----:B------:R-:W-:Y:S01]  /*48c0*/  IABS R18, R19 ;  /* 0x0000001300127213 */ /* 0x000fe20000000000 */
[----:B------:R-:W-:Y:S02]  /*48d0*/  IMAD.MOV R19, RZ, RZ, -R15 ;  /* 0x000000ffff137224 */ /* 0x000fe400078e0a0f */
[----:B------:R-:W4:Y:S02]  /*48e0*/  LDL R23, [R1+0x7d8] ;  /* 0x0007d80001177983 */ /* 0x000f240000100800 */
[----:B------:R-:W-:-:S02]  /*48f0*/  IMAD R13, R29, R19, R13 ;  /* 0x000000131d0d7224 */ /* 0x000fc400078e020d */
[----:B------:R-:W4:Y:S01]  /*4900*/  LDL R24, [R1+0x7e0] ;  /* 0x0007e00001187983 */ /* 0x000f220000100800 */
[----:B------:R-:W-:-:S03]  /*4910*/  IMAD.MOV.U32 R15, RZ, RZ, R17 ;  /* 0x000000ffff0f7224 */ /* 0x000fc600078e0011 */
[----:B------:R0:W-:Y:S01]  /*4920*/  STL [R1+0xc68], R12 ;  /* 0x000c680c01007387 */ /* 0x0001e20000100800 */
[----:B------:R-:W-:-:S03]  /*4930*/  IMAD.MOV.U32 R16, RZ, RZ, R18 ;  /* 0x000000ffff107224 */ /* 0x000fc600078e0012 */
[----:B------:R-:W-:Y:S04]  /*4940*/  STL [R1+0xc6c], R13 ;  /* 0x000c6c0d01007387 */ /* 0x000fe80000100800 */
[----:B------:R-:W4:Y:S01]  /*4950*/  LDL R26, [R1+0x7d4] ;  /* 0x0007d400011a7983 */ /* 0x000f220000100800 */
[----:B------:R-:W-:-:S03]  /*4960*/  IMAD.HI.U32 R18, R3, R14, RZ ;  /* 0x0000000e03127227 */ /* 0x000fc600078e00ff */
[----:B------:R-:W4:Y:S01]  /*4970*/  LDL R27, [R1+0x7d0] ;  /* 0x0007d000011b7983 */ /* 0x000f220000100800 */
[----:B------:R-:W-:-:S04]  /*4980*/  IMAD.HI.U32 R19, R3, R15, RZ ;  /* 0x0000000f03137227 */ /* 0x000fc800078e00ff */
[----:B------:R-:W-:-:S04]  /*4990*/  IMAD.HI.U32 R20, R3, R16, RZ ;  /* 0x0000001003147227 */ /* 0x000fc800078e00ff */
[----:B------:R-:W-:Y:S02]  /*49a0*/  IMAD.MOV R19, RZ, RZ, -R19 ;  /* 0x000000ffff137224 */ /* 0x000fe400078e0a13 */
[----:B------:R-:W-:Y:S02]  /*49b0*/  IMAD.MOV R20, RZ, RZ, -R20 ;  /* 0x000000ffff147224 */ /* 0x000fe400078e0a14 */
[C---:B------:R-:W-:Y:S02]  /*49c0*/  IMAD R15, R29.reuse, R19, R15 ;  /* 0x000000131d0f7224 */ /* 0x040fe400078e020f */
[----:B------:R-:W-:Y:S01]  /*49d0*/  IMAD R16, R29, R20, R16 ;  /* 0x000000141d107224 */ /* 0x000fe200078e0210 */
[----:B---3--:R-:W-:Y:S02]  /*49e0*/  IABS R17, R21 ;  /* 0x0000001500117213 */ /* 0x008fe40000000000 */
[----:B------:R-:W-:Y:S01]  /*49f0*/  IABS R21, R22 ;  /* 0x0000001600157213 */ /* 0x000fe20000000000 */
[----:B------:R-:W-:-:S04]  /*4a00*/  IMAD.MOV R22, RZ, RZ, -R18 ;  /* 0x000000ffff167224 */ /* 0x000fc800078e0a12 */
[----:B------:R-:W-:-:S05]  /*4a10*/  IMAD R14, R29, R22, R14 ;  /* 0x000000161d0e7224 */ /* 0x000fca00078e020e */
[----:B------:R-:W-:Y:S04]  /*4a20*/  STL [R1+0xc70], R14 ;  /* 0x000c700e01007387 */ /* 0x000fe80000100800 */
[----:B------:R-:W-:Y:S04]  /*4a30*/  STL [R1+0xc74], R15 ;  /* 0x000c740f01007387 */ /* 0x000fe80000100800 */
[----:B------:R-:W-:Y:S04]  /*4a40*/  STL [R1+0xc94], R16 ;  /* 0x000c941001007387 */ /* 0x000fe80000100800 */
[----:B-1----:R-:W3:Y:S01]  /*4a50*/  LDL R2, [R1+0x7c8] ;  /* 0x0007c80001027983 */ /* 0x002ee20000100800 */
[----:B------:R-:W-:-:S02]  /*4a60*/  IMAD.MOV.U32 R18, RZ, RZ, R21 ;  /* 0x000000ffff127224 */ /* 0x000fc400078e0015 */
[C---:B------:R-:W-:Y:S01]  /*4a70*/  IMAD.HI.U32 R21, R3.reuse, R17, RZ ;  /* 0x0000001103157227 */ /* 0x040fe200078e00ff */
[----:B0-----:R-:W3:Y:S04]  /*4a80*/  LDL R4, [R1+0x7cc] ;  /* 0x0007cc0001047983 */ /* 0x001ee80000100800 */
[----:B------:R-:W3:Y:S01]  /*4a90*/  LDL.LU R12, [R1+0x1e8] ;  /* 0x0001e800010c7983 */ /* 0x000ee20000300800 */
[----:B------:R-:W-:-:S03]  /*4aa0*/  IMAD.HI.U32 R20, R3, R18, RZ ;  /* 0x0000001203147227 */ /* 0x000fc600078e00ff */
[----:B------:R-:W3:Y:S01]  /*4ab0*/  LDL.LU R11, [R1+0x6c] ;  /* 0x00006c00010b7983 */ /* 0x000ee20000300800 */
[----:B------:R-:W-:-:S03]  /*4ac0*/  IMAD.MOV R21, RZ, RZ, -R21 ;  /* 0x000000ffff157224 */ /* 0x000fc600078e0a15 */
[----:B------:R-:W3:Y:S01]  /*4ad0*/  LDL.LU R10, [R1+0x68] ;  /* 0x00006800010a7983 */ /* 0x000ee20000300800 */
[----:B------:R-:W-:-:S03]  /*4ae0*/  IMAD R17, R29, R21, R17 ;  /* 0x000000151d117224 */ /* 0x000fc600078e0211 */
[----:B------:R-:W3:Y:S04]  /*4af0*/  LDL.LU R6, [R1+0x64] ;  /* 0x0000640001067983 */ /* 0x000ee80000300800 */
[----:B------:R-:W3:Y:S01]  /*4b00*/  LDL.LU R5, [R1+0x60] ;  /* 0x0000600001057983 */ /* 0x000ee20000300800 */
[----:B--2---:R-:W-:Y:S02]  /*4b10*/  IABS R22, R25 ;  /* 0x0000001900167213 */ /* 0x004fe40000000000 */
[----:B----4-:R-:W-:Y:S02]  /*4b20*/  IABS R23, R23 ;  /* 0x0000001700177213 */ /* 0x010fe40000000000 */
[----:B------:R-:W-:Y:S01]  /*4b30*/  IABS R19, R24 ;  /* 0x0000001800137213 */ /* 0x000fe20000000000 */
[----:B------:R-:W-:-:S02]  /*4b40*/  IMAD.MOV R24, RZ, RZ, -R20 ;  /* 0x000000ffff187224 */ /* 0x000fc400078e0a14 */
[----:B------:R-:W-:Y:S02]  /*4b50*/  IMAD.MOV.U32 R20, RZ, RZ, R22 ;  /* 0x000000ffff147224 */ /* 0x000fe400078e0016 */
[----:B------:R-:W-:Y:S02]  /*4b60*/  IMAD.MOV.U32 R21, RZ, RZ, R23 ;  /* 0x000000ffff157224 */ /* 0x000fe400078e0017 */
[----:B------:R-:W-:Y:S02]  /*4b70*/  IMAD R18, R29, R24, R18 ;  /* 0x000000181d127224 */ /* 0x000fe400078e0212 */
[----:B------:R-:W-:Y:S01]  /*4b80*/  IMAD.HI.U32 R23, R3, R19, RZ ;  /* 0x0000001303177227 */ /* 0x000fe200078e00ff */
[----:B------:R-:W-:-:S03]  /*4b90*/  IABS R22, R26 ;  /* 0x0000001a00167213 */ /* 0x000fc60000000000 */
[----:B------:R-:W-:Y:S01]  /*4ba0*/  IMAD.HI.U32 R24, R3, R20, RZ ;  /* 0x0000001403187227 */ /* 0x000fe200078e00ff */
[----:B------:R-:W-:-:S03]  /*4bb0*/  IABS R26, R27 ;  /* 0x0000001b001a7213 */ /* 0x000fc60000000000 */
[----:B------:R-:W-:-:S04]  /*4bc0*/  IMAD.HI.U32 R25, R3, R21, RZ ;  /* 0x0000001503197227 */ /* 0x000fc800078e00ff */
[----:B------:R-:W-:Y:S02]  /*4bd0*/  IMAD.MOV R27, RZ, RZ, -R23 ;  /* 0x000000ffff1b7224 */ /* 0x000fe400078e0a17 */
[----:B------:R-:W-:Y:S02]  /*4be0*/  IMAD.MOV R24, RZ, RZ, -R24 ;  /* 0x000000ffff187224 */ /* 0x000fe400078e0a18 */
[----:B------:R-:W-:Y:S02]  /*4bf0*/  IMAD.MOV R25, RZ, RZ, -R25 ;  /* 0x000000ffff197224 */ /* 0x000fe400078e0a19 */
[----:B------:R-:W-:Y:S02]  /*4c00*/  IMAD.MOV.U32 R23, RZ, RZ, R26 ;  /* 0x000000ffff177224 */ /* 0x000fe400078e001a */
[----:B------:R-:W-:-:S04]  /*4c10*/  IMAD.HI.U32 R26, R3, R22, RZ ;  /* 0x00000016031a7227 */ /* 0x000fc800078e00ff */
[C---:B------:R-:W-:Y:S02]  /*4c20*/  IMAD R20, R29.reuse, R24, R20 ;  /* 0x000000181d147224 */ /* 0x040fe400078e0214 */
[----:B------:R-:W-:Y:S02]  /*4c30*/  IMAD R21, R29, R25, R21 ;  /* 0x000000191d157224 */ /* 0x000fe400078e0215 */
[----:B------:R-:W-:-:S04]  /*4c40*/  IMAD.HI.U32 R25, R3, R23, RZ ;  /* 0x0000001703197227 */ /* 0x000fc800078e00ff */
[----:B------:R-:W-:Y:S02]  /*4c50*/  IMAD.MOV R24, RZ, RZ, -R26 ;  /* 0x000000ffff187224 */ /* 0x000fe400078e0a1a */
[C---:B------:R-:W-:Y:S01]  /*4c60*/  IMAD R19, R29.reuse, R27, R19 ;  /* 0x0000001b1d137224 */ /* 0x040fe200078e0213 */
[----:B------:R-:W-:Y:S01]  /*4c70*/  STL [R1+0xc98], R17 ;  /* 0x000c981101007387 */ /* 0x000fe20000100800 */
[----:B------:R-:W-:Y:S02]  /*4c80*/  IMAD.MOV R25, RZ, RZ, -R25 ;  /* 0x000000ffff197224 */ /* 0x000fe400078e0a19 */
[C---:B------:R-:W-:Y:S01]  /*4c90*/  IMAD R22, R29.reuse, R24, R22 ;  /* 0x000000181d167224 */ /* 0x040fe200078e0216 */
[----:B------:R-:W-:Y:S01]  /*4ca0*/  STL [R1+0xc9c], R18 ;  /* 0x000c9c1201007387 */ /* 0x000fe20000100800 */
[----:B------:R-:W-:-:S03]  /*4cb0*/  IMAD R23, R29, R25, R23 ;  /* 0x000000191d177224 */ /* 0x000fc600078e0217 */
[----:B------:R0:W-:Y:S04]  /*4cc0*/  STL [R1+0xca0], R19 ;  /* 0x000ca01301007387 */ /* 0x0001e80000100800 */
[----:B------:R-:W-:Y:S04]  /*4cd0*/  STL [R1+0xca4], R20 ;  /* 0x000ca41401007387 */ /* 0x000fe80000100800 */
[----:B------:R1:W-:Y:S04]  /*4ce0*/  STL [R1+0xca8], R21 ;  /* 0x000ca81501007387 */ /* 0x0003e80000100800 */
[----:B------:R-:W-:Y:S01]  /*4cf0*/  STL [R1+0xcac], R22 ;  /* 0x000cac1601007387 */ /* 0x000fe20000100800 */
[----:B---3--:R-:W-:-:S03]  /*4d00*/  IABS R25, R2 ;  /* 0x0000000200197213 */ /* 0x008fc60000000000 */
[----:B------:R-:W2:Y:S04]  /*4d10*/  LDL.LU R2, [R1+0x5c] ;  /* 0x00005c0001027983 */ /* 0x000ea80000300800 */
[----:B0-----:R-:W3:Y:S04]  /*4d20*/  LDL.LU R19, [R1+0x58] ;  /* 0x0000580001137983 */ /* 0x001ee80000300800 */
[----:B------:R-:W4:Y:S04]  /*4d30*/  LDL.LU R18, [R1+0x54] ;  /* 0x0000540001127983 */ /* 0x000f280000300800 */
[----:B------:R-:W4:Y:S04]  /*4d40*/  LDL.LU R17, [R1+0x50] ;  /* 0x0000500001117983 */ /* 0x000f280000300800 */
[----:B------:R-:W4:Y:S04]  /*4d50*/  LDL.LU R16, [R1+0x4c] ;  /* 0x00004c0001107983 */ /* 0x000f280000300800 */
[----:B------:R-:W4:Y:S04]  /*4d60*/  LDL.LU R15, [R1+0x48] ;  /* 0x00004800010f7983 */ /* 0x000f280000300800 */
[----:B-1----:R-:W4:Y:S04]  /*4d70*/  LDL.LU R21, [R1+0x44] ;  /* 0x0000440001157983 */ /* 0x002f280000300800 */
[----:B------:R-:W4:Y:S04]  /*4d80*/  LDL.LU R27, [R1+0x40] ;  /* 0x00004000011b7983 */ /* 0x000f280000300800 */
[----:B------:R-:W4:Y:S04]  /*4d90*/  LDL.LU R14, [R1+0x3c] ;  /* 0x00003c00010e7983 */ /* 0x000f280000300800 */
[----:B------:R-:W4:Y:S04]  /*4da0*/  LDL.LU R9, [R1+0x38] ;  /* 0x0000380001097983 */ /* 0x000f280000300800 */
[----:B------:R-:W4:Y:S04]  /*4db0*/  LDL.LU R8, [R1+0x34] ;  /* 0x0000340001087983 */ /* 0x000f280000300800 */
[----:B------:R-:W4:Y:S01]  /*4dc0*/  LDL.LU R7, [R1+0x30] ;  /* 0x0000300001077983 */ /* 0x000f220000300800 */
[----:B------:R-:W-:-:S02]  /*4dd0*/  ISETP.GT.U32.AND P5, PT, R28, R12, PT ;  /* 0x0000000c1c00720c */ /* 0x000fc40003fa4070 */
[C---:B------:R-:W-:Y:S02]  /*4de0*/  ISETP.GT.U32.AND P3, PT, R29.reuse, R0, PT ;  /* 0x000000001d00720c */ /* 0x040fe40003f64070 */
[C---:B------:R-:W-:Y:S02]  /*4df0*/  ISETP.GT.U32.AND P2, PT, R29.reuse, R11, PT ;  /* 0x0000000b1d00720c */ /* 0x040fe40003f44070 */
[C---:B------:R-:W-:Y:S02]  /*4e00*/  ISETP.GT.U32.AND P0, PT, R29.reuse, R5, PT ;  /* 0x000000051d00720c */ /* 0x040fe40003f04070 */
[----:B------:R-:W-:-:S05]  /*4e10*/  ISETP.GT.U32.AND P1, PT, R29, R10, PT ;  /* 0x0000000a1d00720c */ /* 0x000fca0003f24070 */
[----:B------:R-:W-:Y:S02]  /*4e20*/  @!P5 IMAD.IADD R12, R12, 0x1, -R28 ;  /* 0x000000010c0cd824 */ /* 0x000fe400078e0a1c */
[--C-:B------:R-:W-:Y:S01]  /*4e30*/  @!P3 IMAD.IADD R0, R0, 0x1, -R29.reuse ;  /* 0x000000010000b824 */ /* 0x100fe200078e0a1d */
[----:B------:R-:W-:Y:S02]  /*4e40*/  ISETP.GT.U32.AND P4, PT, R29, R6, PT ;  /* 0x000000061d00720c */ /* 0x000fe40003f84070 */
[----:B------:R-:W-:Y:S01]  /*4e50*/  ISETP.GT.U32.AND P3, PT, R28, R12, PT ;  /* 0x0000000c1c00720c */ /* 0x000fe20003f64070 */
[--C-:B------:R-:W-:Y:S01]  /*4e60*/  @!P2 IMAD.IADD R11, R11, 0x1, -R29.reuse ;  /* 0x000000010b0ba824 */ /* 0x100fe200078e0a1d */
[----:B------:R-:W-:Y:S01]  /*4e70*/  ISETP.GT.U32.AND P2, PT, R29, R0, PT ;  /* 0x000000001d00720c */ /* 0x000fe20003f44070 */
[--C-:B------:R-:W-:Y:S02]  /*4e80*/  @!P0 IMAD.IADD R5, R5, 0x1, -R29.reuse ;  /* 0x0000000105058824 */ /* 0x100fe400078e0a1d */
[----:B------:R-:W-:-:S03]  /*4e90*/  @!P1 IMAD.IADD R10, R10, 0x1, -R29 ;  /* 0x000000010a0a9824 */ /* 0x000fc600078e0a1d */
[C---:B------:R-:W-:Y:S02]  /*4ea0*/  ISETP.GT.U32.AND P6, PT, R29.reuse, R5, PT ;  /* 0x000000051d00720c */ /* 0x040fe40003fc4070 */
[C---:B------:R-:W-:Y:S01]  /*4eb0*/  ISETP.GT.U32.AND P5, PT, R29.reuse, R11, PT ;  /* 0x0000000b1d00720c */ /* 0x040fe20003fa4070 */
[--C-:B------:R-:W-:Y:S02]  /*4ec0*/  @!P4 IMAD.IADD R6, R6, 0x1, -R29.reuse ;  /* 0x000000010606c824 */ /* 0x100fe400078e0a1d */
[----:B------:R-:W-:Y:S01]  /*4ed0*/  @!P3 IMAD.IADD R12, R12, 0x1, -R28 ;  /* 0x000000010c0cb824 */ /* 0x000fe200078e0a1c */
[C---:B------:R-:W-:Y:S01]  /*4ee0*/  ISETP.GT.U32.AND P1, PT, R29.reuse, R10, PT ;  /* 0x0000000a1d00720c */ /* 0x040fe20003f24070 */
[----:B------:R-:W-:Y:S01]  /*4ef0*/  @!P2 IMAD.IADD R0, R0, 0x1, -R29 ;  /* 0x000000010000a824 */ /* 0x000fe200078e0a1d */
[----:B------:R-:W-:Y:S02]  /*4f00*/  IABS R26, R4 ;  /* 0x00000004001a7213 */ /* 0x000fe40000000000 */
[----:B------:R-:W4:Y:S01]  /*4f10*/  LDL.LU R4, [R1+0x180] ;  /* 0x0001800001047983 */ /* 0x000f220000300800 */
[----:B------:R-:W-:-:S02]  /*4f20*/  ISETP.GT.U32.AND P0, PT, R29, R6, PT ;  /* 0x000000061d00720c */ /* 0x000fc40003f04070 */
[--C-:B------:R-:W-:Y:S02]  /*4f30*/  @!P6 IMAD.IADD R5, R5, 0x1, -R29.reuse ;  /* 0x000000010505e824 */ /* 0x100fe400078e0a1d */
[----:B------:R-:W-:-:S04]  /*4f40*/  @!P5 IMAD.IADD R11, R11, 0x1, -R29 ;  /* 0x000000010b0bd824 */ /* 0x000fc800078e0a1d */
[--C-:B------:R-:W-:Y:S01]  /*4f50*/  @!P1 IMAD.IADD R10, R10, 0x1, -R29.reuse ;  /* 0x000000010a0a9824 */ /* 0x100fe200078e0a1d */
[----:B------:R-:W-:Y:S04]  /*4f60*/  STL [R1+0x1e8], R12 ;  /* 0x0001e80c01007387 */ /* 0x000fe80000100800 */
[----:B------:R-:W-:Y:S01]  /*4f70*/  @!P0 IMAD.IADD R6, R6, 0x1, -R29 ;  /* 0x0000000106068824 */ /* 0x000fe200078e0a1d */
[----:B------:R-:W-:Y:S04]  /*4f80*/  STL [R1+0x6c], R11 ;  /* 0x00006c0b01007387 */ /* 0x000fe80000100800 */
[----:B------:R0:W-:Y:S04]  /*4f90*/  STL [R1+0x68], R10 ;  /* 0x0000680a01007387 */ /* 0x0001e80000100800 */
[----:B0-----:R-:W4:Y:S04]  /*4fa0*/  LDL R10, [R1+0x7c4] ;  /* 0x0007c400010a7983 */ /* 0x001f280000100800 */
[----:B------:R0:W-:Y:S04]  /*4fb0*/  STL [R1+0x64], R6 ;  /* 0x0000640601007387 */ /* 0x0001e80000100800 */
[----:B0-----:R-:W4:Y:S04]  /*4fc0*/  LDL.LU R6, [R1+0x164] ;  /* 0x0001640001067983 */ /* 0x001f280000300800 */
[----:B------:R-:W4:Y:S04]  /*4fd0*/  LDL.LU R13, [R1+0x170] ;  /* 0x00017000010d7983 */ /* 0x000f280000300800 */
[----:B------:R0:W-:Y:S04]  /*4fe0*/  STL [R1+0x60], R5 ;  /* 0x0000600501007387 */ /* 0x0001e80000100800 */
[----:B------:R-:W4:Y:S04]  /*4ff0*/  LDL.LU R12, [R1+0x178] ;  /* 0x00017800010c7983 */ /* 0x000f280000300800 */
[----:B------:R-:W4:Y:S04]  /*5000*/  LDL.LU R11, [R1+0x168] ;  /* 0x00016800010b7983 */ /* 0x000f280000300800 */
[----:B0-----:R-:W4:Y:S01]  /*5010*/  LDL.LU R5, [R1+0x16c] ;  /* 0x00016c0001057983 */ /* 0x001f220000300800 */
[----:B--2---:R-:W-:-:S02]  /*5020*/  ISETP.GT.U32.AND P3, PT, R29, R2, PT ;  /* 0x000000021d00720c */ /* 0x004fc40003f64070 */
[C---:B---3--:R-:W-:Y:S02]  /*5030*/  ISETP.GT.U32.AND P4, PT, R29.reuse, R19, PT ;  /* 0x000000131d00720c */ /* 0x048fe40003f84070 */
[----:B----4-:R-:W-:-:S09]  /*5040*/  ISETP.GT.U32.AND P2, PT, R29, R18, PT ;  /* 0x000000121d00720c */ /* 0x010fd20003f44070 */
[--C-:B------:R-:W-:Y:S01]  /*5050*/  @!P3 IMAD.IADD R2, R2, 0x1, -R29.reuse ;  /* 0x000000010202b824 */ /* 0x100fe200078e0a1d */
[----:B------:R-:W-:Y:S01]  /*5060*/  ISETP.GT.U32.AND P5, PT, R29, R17, PT ;  /* 0x000000111d00720c */ /* 0x000fe20003fa4070 */
[--C-:B------:R-:W-:Y:S01]  /*5070*/  @!P4 IMAD.IADD R19, R19, 0x1, -R29.reuse ;  /* 0x000000011313c824 */ /* 0x100fe200078e0a1d */
[C---:B------:R-:W-:Y:S02]  /*5080*/  ISETP.GT.U32.AND P1, PT, R29.reuse, R16, PT ;  /* 0x000000101d00720c */ /* 0x040fe40003f24070 */
[C---:B------:R-:W-:Y:S02]  /*5090*/  ISETP.GT.U32.AND P6, PT, R29.reuse, R21, PT ;  /* 0x000000151d00720c */ /* 0x040fe40003fc4070 */
[C---:B------:R-:W-:Y:S01]  /*50a0*/  ISETP.GT.U32.AND P3, PT, R29.reuse, R27, PT ;  /* 0x0000001b1d00720c */ /* 0x040fe20003f64070 */
[----:B------:R-:W-:Y:S01]  /*50b0*/  @!P2 IMAD.IADD R18, R18, 0x1, -R29 ;  /* 0x000000011212a824 */ /* 0x000fe200078e0a1d */
[C---:B------:R-:W-:Y:S02]  /*50c0*/  ISETP.GT.U32.AND P4, PT, R29.reuse, R14, PT ;  /* 0x0000000e1d00720c */ /* 0x040fe40003f84070 */
[----:B------:R-:W-:-:S07]  /*50d0*/  ISETP.GT.U32.AND P2, PT, R29, R9, PT ;  /* 0x000000091d00720c */ /* 0x000fce0003f44070 */
[--C-:B------:R-:W-:Y:S01]  /*50e0*/  @!P6 IMAD.IADD R21, R21, 0x1, -R29.reuse ;  /* 0x000000011515e824 */ /* 0x100fe200078e0a1d */
[----:B------:R-:W-:Y:S01]  /*50f0*/  ISETP.GT.U32.AND P6, PT, R29, R2, PT ;  /* 0x000000021d00720c */ /* 0x000fe20003fc4070 */
[--C-:B------:R-:W-:Y:S01]  /*5100*/  @!P5 IMAD.IADD R17, R17, 0x1, -R29.reuse ;  /* 0x000000011111d824 */ /* 0x100fe200078e0a1d */
[----:B------:R-:W-:Y:S01]  /*5110*/  ISETP.GT.U32.AND P0, PT, R29, R15, PT ;  /* 0x0000000f1d00720c */ /* 0x000fe20003f04070 */
[--C-:B------:R-:W-:Y:S01]  /*5120*/  @!P3 IMAD.IADD R27, R27, 0x1, -R29.reuse ;  /* 0x000000011b1bb824 */ /* 0x100fe200078e0a1d */
[C---:B------:R-:W-:Y:S01]  /*5130*/  ISETP.GT.U32.AND P3, PT, R29.reuse, R19, PT ;  /* 0x000000131d00720c */ /* 0x040fe20003f64070 */
[--C-:B------:R-:W-:Y:S01]  /*5140*/  @!P1 IMAD.IADD R16, R16, 0x1, -R29.reuse ;  /* 0x0000000110109824 */ /* 0x100fe200078e0a1d */
[C---:B------:R-:W-:Y:S01]  /*5150*/  ISETP.GT.U32.AND P5, PT, R29.reuse, R8, PT ;  /* 0x000000081d00720c */ /* 0x040fe20003fa4070 */
[--C-:B------:R-:W-:Y:S01]  /*5160*/  @!P4 IMAD.IADD R14, R14, 0x1, -R29.reuse ;  /* 0x000000010e0ec824 */ /* 0x100fe200078e0a1d */
[C---:B------:R-:W-:Y:S02]  /*5170*/  ISETP.GT.U32.AND P4, PT, R29.reuse, R18, PT ;  /* 0x000000121d00720c */ /* 0x040fe40003f84070 */
[----:B------:R-:W-:Y:S01]  /*5180*/  ISETP.GT.U32.AND P1, PT, R29, R7, PT ;  /* 0x000000071d00720c */ /* 0x000fe20003f24070 */
[--C-:B------:R-:W-:Y:S01]  /*5190*/  @!P2 IMAD.IADD R9, R9, 0x1, -R29.reuse ;  /* 0x000000010909a824 */ /* 0x100fe200078e0a1d */
[----:B------:R-:W-:Y:S01]  /*51a0*/  ISETP.GT.U32.AND P2, PT, R29, R17, PT ;  /* 0x000000111d00720c */ /* 0x000fe20003f44070 */
[----:B------:R-:W-:-:S02]  /*51b0*/  @!P6 IMAD.IADD R2, R2, 0x1, -R29 ;  /* 0x000000010202e824 */ /* 0x000fc400078e0a1d */
[--C-:B------:R-:W-:Y:S02]  /*51c0*/  @!P0 IMAD.IADD R15, R15, 0x1, -R29.reuse ;  /* 0x000000010f0f8824 */ /* 0x100fe400078e0a1d */
[--C-:B------:R-:W-:Y:S02]  /*51d0*/  @!P3 IMAD.IADD R19, R19, 0x1, -R29.reuse ;  /* 0x000000011313b824 */ /* 0x100fe400078e0a1d */
[--C-:B------:R-:W-:Y:S01]  /*51e0*/  @!P5 IMAD.IADD R8, R8, 0x1, -R29.reuse ;  /* 0x000000010808d824 */ /* 0x100fe200078e0a1d */
[----:B------:R-:W-:Y:S01]  /*51f0*/  ISETP.GT.U32.AND P5, PT, R29, R16, PT ;  /* 0x000000101d00720c */ /* 0x000fe20003fa4070 */
[--C-:B------:R-:W-:Y:S01]  /*5200*/  @!P4 IMAD.IADD R18, R18, 0x1, -R29.reuse ;  /* 0x000000011212c824 */ /* 0x100fe200078e0a1d */
[----:B------:R0:W-:Y:S01]  /*5210*/  STL [R1+0x5c], R2 ;  /* 0x00005c0201007387 */ /* 0x0001e20000100800 */
[--C-:B------:R-:W-:Y:S01]  /*5220*/  @!P1 IMAD.IADD R7, R7, 0x1, -R29.reuse ;  /* 0x0000000107079824 */ /* 0x100fe200078e0a1d */
[----:B------:R-:W-:Y:S01]  /*5230*/  ISETP.GT.U32.AND P1, PT, R29, R15, PT ;  /* 0x0000000f1d00720c */ /* 0x000fe20003f24070 */
[--C-:B------:R-:W-:Y:S01]  /*5240*/  @!P2 IMAD.IADD R17, R17, 0x1, -R29.reuse ;  /* 0x000000011111a824 */ /* 0x100fe200078e0a1d */
[----:B0-----:R-:W2:Y:S04]  /*5250*/  LDL.LU R2, [R1+0x148] ;  /* 0x0001480001027983 */ /* 0x001ea80000300800 */
[----:B------:R0:W-:Y:S04]  /*5260*/  STL [R1+0x58], R19 ;  /* 0x0000581301007387 */ /* 0x0001e80000100800 */
[----:B------:R-:W3:Y:S04]  /*5270*/  LDL.LU R20, [R1+0x154] ;  /* 0x0001540001147983 */ /* 0x000ee80000300800 */
[----:B------:R1:W-:Y:S04]  /*5280*/  STL [R1+0x54], R18 ;  /* 0x0000541201007387 */ /* 0x0003e80000100800 */
[----:B0-----:R-:W4:Y:S04]  /*5290*/  LDL.LU R19, [R1+0x160] ;  /* 0x0001600001137983 */ /* 0x001f280000300800 */
[----:B------:R0:W-:Y:S04]  /*52a0*/  STL [R1+0x50], R17 ;  /* 0x0000501101007387 */ /* 0x0001e80000100800 */
[----:B-1----:R-:W2:Y:S01]  /*52b0*/  LDL.LU R18, [R1+0x14c] ;  /* 0x00014c0001127983 */ /* 0x002ea20000300800 */
[----:B------:R-:W-:-:S03]  /*52c0*/  @!P5 IMAD.IADD R16, R16, 0x1, -R29 ;  /* 0x000000011010d824 */ /* 0x000fc600078e0a1d */
[----:B0-----:R-:W2:Y:S01]  /*52d0*/  LDL.LU R17, [R1+0x150] ;  /* 0x0001500001117983 */ /* 0x001ea20000300800 */
[----:B------:R-:W-:-:S03]  /*52e0*/  @!P1 IMAD.IADD R15, R15, 0x1, -R29 ;  /* 0x000000010f0f9824 */ /* 0x000fc600078e0a1d */
[----:B------:R0:W-:Y:S04]  /*52f0*/  STL [R1+0x4c], R16 ;  /* 0x00004c1001007387 */ /* 0x0001e80000100800 */
[----:B0-----:R-:W2:Y:S04]  /*5300*/  LDL.LU R16, [R1+0x128] ;  /* 0x0001280001107983 */ /* 0x001ea80000300800 */
[----:B------:R0:W-:Y:S04]  /*5310*/  STL [R1+0x48], R15 ;  /* 0x0000480f01007387 */ /* 0x0001e80000100800 */
[----:B0-----:R-:W2:Y:S01]  /*5320*/  LDL.LU R15, [R1+0x138] ;  /* 0x00013800010f7983 */ /* 0x001ea20000300800 */
[C---:B------:R-:W-:Y:S01]  /*5330*/  ISETP.GT.U32.AND P0, PT, R29.reuse, R4, PT ;  /* 0x000000041d00720c */ /* 0x040fe20003f04070 */
[----:B------:R-:W-:Y:S01]  /*5340*/  IMAD.MOV.U32 R24, RZ, RZ, R26 ;  /* 0x000000ffff187224 */ /* 0x000fe200078e001a */
[----:B------:R-:W-:-:S03]  /*5350*/  ISETP.GT.U32.AND P3, PT, R29, R27, PT ;  /* 0x0000001b1d00720c */ /* 0x000fc60003f64070 */
[----:B------:R-:W-:Y:S01]  /*5360*/  IMAD.HI.U32 R26, R3, R24, RZ ;  /* 0x00000018031a7227 */ /* 0x000fe200078e00ff */
[----:B------:R-:W-:-:S07]  /*5370*/  ISETP.GT.U32.AND P4, PT, R29, R14, PT ;  /* 0x0000000e1d00720c */ /* 0x000fce0003f84070 */
[----:B------:R-:W-:Y:S01]  /*5380*/  @!P0 IMAD.IADD R4, R4, 0x1, -R29 ;  /* 0x0000000104048824 */ /* 0x000fe200078e0a1d */
[C---:B------:R-:W-:Y:S01]  /*5390*/  ISETP.GT.U32.AND P0, PT, R29.reuse, R21, PT ;  /* 0x000000151d00720c */ /* 0x040fe20003f04070 */
[----:B------:R-:W-:Y:S01]  /*53a0*/  IMAD.MOV R26, RZ, RZ, -R26 ;  /* 0x000000ffff1a7224 */ /* 0x000fe200078e0a1a */
[C---:B------:R-:W-:Y:S02]  /*53b0*/  ISETP.GT.U32.AND P2, PT, R29.reuse, R9, PT ;  /* 0x000000091d00720c */ /* 0x040fe40003f44070 */
[C---:B------:R-:W-:Y:S01]  /*53c0*/  ISETP.GT.U32.AND P6, PT, R29.reuse, R4, PT ;  /* 0x000000041d00720c */ /* 0x040fe20003fc4070 */
[----:B------:R-:W-:Y:S02]  /*53d0*/  IMAD R24, R29, R26, R24 ;  /* 0x0000001a1d187224 */ /* 0x000fe400078e0218 */
[----:B------:R-:W-:Y:S01]  /*53e0*/  IMAD.HI.U32 R26, R3, R25, RZ ;  /* 0x00000019031a7227 */ /* 0x000fe200078e00ff */
[----:B------:R-:W-:-:S05]  /*53f0*/  ISETP.GT.U32.AND P5, PT, R29, R8, PT ;  /* 0x000000081d00720c */ /* 0x000fca0003fa4070 */
[--C-:B------:R-:W-:Y:S01]  /*5400*/  @!P0 IMAD.IADD R21, R21, 0x1, -R29.reuse ;  /* 0x0000000115158824 */ /* 0x100fe200078e0a1d */
[----:B------:R-:W-:Y:S01]  /*5410*/  ISETP.GT.U32.AND P0, PT, R29, R6, PT ;  /* 0x000000061d00720c */ /* 0x000fe20003f04070 */
[----:B------:R-:W-:Y:S02]  /*5420*/  IMAD.MOV R26, RZ, RZ, -R26 ;  /* 0x000000ffff1a7224 */ /* 0x000fe400078e0a1a */
[--C-:B------:R-:W-:Y:S01]  /*5430*/  @!P3 IMAD.IADD R27, R27, 0x1, -R29.reuse ;  /* 0x000000011b1bb824 */ /* 0x100fe200078e0a1d */
[C---:B------:R-:W-:Y:S01]  /*5440*/  ISETP.GT.U32.AND P3, PT, R29.reuse, R13, PT ;  /* 0x0000000d1d00720c */ /* 0x040fe20003f64070 */
[----:B------:R-:W-:Y:S01]  /*5450*/  @!P4 IMAD.IADD R14, R14, 0x1, -R29 ;  /* 0x000000010e0ec824 */ /* 0x000fe200078e0a1d */
[C---:B------:R-:W-:Y:S01]  /*5460*/  ISETP.GT.U32.AND P4, PT, R29.reuse, R12, PT ;  /* 0x0000000c1d00720c */ /* 0x040fe20003f84070 */
[C---:B------:R-:W-:Y:S01]  /*5470*/  IMAD R25, R29.reuse, R26, R25 ;  /* 0x0000001a1d197224 */ /* 0x040fe200078e0219 */
[----:B------:R-:W-:Y:S02]  /*5480*/  IABS R26, R10 ;  /* 0x0000000a001a7213 */ /* 0x000fe40000000000 */
[----:B------:R-:W2:Y:S01]  /*5490*/  LDL.LU R10, [R1+0x13c] ;  /* 0x00013c00010a7983 */ /* 0x000ea20000300800 */
[----:B------:R-:W-:Y:S01]  /*54a0*/  ISETP.GT.U32.AND P1, PT, R29, R7, PT ;  /* 0x000000071d00720c */ /* 0x000fe20003f24070 */
[----:B------:R-:W-:-:S02]  /*54b0*/  @!P6 IMAD.IADD R4, R4, 0x1, -R29 ;  /* 0x000000010404e824 */ /* 0x000fc400078e0a1d */
[--C-:B------:R-:W-:Y:S01]  /*54c0*/  @!P2 IMAD.IADD R9, R9, 0x1, -R29.reuse ;  /* 0x000000010909a824 */ /* 0x100fe200078e0a1d */
[C---:B------:R-:W-:Y:S01]  /*54d0*/  ISETP.GT.U32.AND P2, PT, R29.reuse, R11, PT ;  /* 0x0000000b1d00720c */ /* 0x040fe20003f44070 */
[--C-:B------:R-:W-:Y:S02]  /*54e0*/  @!P0 IMAD.IADD R6, R6, 0x1, -R29.reuse ;  /* 0x0000000106068824 */ /* 0x100fe400078e0a1d */
[--C-:B------:R-:W-:Y:S01]  /*54f0*/  @!P5 IMAD.IADD R8, R8, 0x1, -R29.reuse ;  /* 0x000000010808d824 */ /* 0x100fe200078e0a1d */
[----:B------:R-:W-:Y:S01]  /*5500*/  ISETP.GT.U32.AND P5, PT, R29, R5, PT ;  /* 0x000000051d00720c */ /* 0x000fe20003fa4070 */
[--C-:B------:R-:W-:Y:S02]  /*5510*/  @!P3 IMAD.IADD R13, R13, 0x1, -R29.reuse ;  /* 0x000000010d0db824 */ /* 0x100fe400078e0a1d */
[--C-:B------:R-:W-:Y:S02]  /*5520*/  @!P4 IMAD.IADD R12, R12, 0x1, -R29.reuse ;  /* 0x000000010c0cc824 */ /* 0x100fe400078e0a1d */
[--C-:B------:R-:W-:Y:S01]  /*5530*/  @!P1 IMAD.IADD R7, R7, 0x1, -R29.reuse ;  /* 0x0000000107079824 */ /* 0x100fe200078e0a1d */
[----:B------:R-:W-:Y:S03]  /*5540*/  STL [R1+0x44], R21 ;  /* 0x0000441501007387 */ /* 0x000fe60000100800 */
[--C-:B------:R-:W-:Y:S01]  /*5550*/  @!P2 IMAD.IADD R11, R11, 0x1, -R29.reuse ;  /* 0x000000010b0ba824 */ /* 0x100fe200078e0a1d */
[----:B------:R-:W-:Y:S03]  /*5560*/  STL [R1+0x40], R27 ;  /* 0x0000401b01007387 */ /* 0x000fe60000100800 */
[----:B------:R-:W-:Y:S01]  /*5570*/  @!P5 IMAD.IADD R5, R5, 0x1, -R29 ;  /* 0x000000010505d824 */ /* 0x000fe200078e0a1d */
[----:B------:R-:W-:Y:S04]  /*5580*/  STL [R1+0x3c], R14 ;  /* 0x00003c0e01007387 */ /* 0x000fe80000100800 */
[----:B------:R-:W-:Y:S04]  /*5590*/  STL [R1+0x38], R9 ;  /* 0x0000380901007387 */ /* 0x000fe80000100800 */
[----:B------:R-:W-:Y:S04]  /*55a0*/  STL [R1+0x34], R8 ;  /* 0x0000340801007387 */ /* 0x000fe80000100800 */
[----:B------:R0:W-:Y:S04]  /*55b0*/  STL [R1+0x180], R4 ;  /* 0x0001800401007387 */ /* 0x0001e80000100800 */
[----:B------:R1:W-:Y:S04]  /*55c0*/  STL [R1+0x30], R7 ;  /* 0x0000300701007387 */ /* 0x0003e80000100800 */
[----:B0-----:R-:W2:Y:S04]  /*55d0*/  LDL.LU R4, [R1+0x12c] ;  /* 0x00012c0001047983 */ /* 0x001ea80000300800 */
[----:B------:R-:W2:Y:S04]  /*55e0*/  LDL.LU R14, [R1+0x130] ;  /* 0x00013000010e7983 */ /* 0x000ea80000300800 */
[----:B------:R-:W2:Y:S04]  /*55f0*/  LDL.LU R9, [R1+0x108] ;  /* 0x0001080001097983 */ /* 0x000ea80000300800 */
[----:B------:R-:W2:Y:S04]  /*5600*/  LDL.LU R8, [R1+0x118] ;  /* 0x0001180001087983 */ /* 0x000ea80000300800 */
[----:B-1----:R-:W2:Y:S01]  /*5610*/  LDL.LU R7, [R1+0x120] ;  /* 0x0001200001077983 */ /* 0x002ea20000300800 */
[----:B---3--:R-:W-:-:S02]  /*5620*/  ISETP.GT.U32.AND P6, PT, R29, R20, PT ;  /* 0x000000141d00720c */ /* 0x008fc40003fc4070 */
[C---:B----4-:R-:W-:Y:S02]  /*5630*/  ISETP.GT.U32.AND P0, PT, R29.reuse, R19, PT ;  /* 0x000000131d00720c */ /* 0x050fe40003f04070 */
[C---:B--2---:R-:W-:Y:S02]  /*5640*/  ISETP.GT.U32.AND P3, PT, R29.reuse, R18, PT ;  /* 0x000000121d00720c */ /* 0x044fe40003f64070 */
[----:B------:R-:W-:-:S07]  /*5650*/  ISETP.GT.U32.AND P4, PT, R29, R17, PT ;  /* 0x000000111d00720c */ /* 0x000fce0003f84070 */
[--C-:B------:R-:W-:Y:S01]  /*5660*/  @!P6 IMAD.IADD R20, R20, 0x1, -R29.reuse ;  /* 0x000000011414e824 */ /* 0x100fe200078e0a1d */
[----:B------:R-:W-:Y:S01]  /*5670*/  ISETP.GT.U32.AND P1, PT, R29, R2, PT ;  /* 0x000000021d00720c */ /* 0x000fe20003f24070 */
[--C-:B------:R-:W-:Y:S01]  /*5680*/  @!P0 IMAD.IADD R19, R19, 0x1, -R29.reuse ;  /* 0x0000000113138824 */ /* 0x100fe200078e0a1d */
[C---:B------:R-:W-:Y:S02]  /*5690*/  ISETP.GT.U32.AND P6, PT, R29.reuse, R6, PT ;  /* 0x000000061d00720c */ /* 0x040fe40003fc4070 */
[C---:B------:R-:W-:Y:S01]  /*56a0*/  ISETP.GT.U32.AND P0, PT, R29.reuse, R13, PT ;  /* 0x0000000d1d00720c */ /* 0x040fe20003f04070 */
[--C-:B------:R-:W-:Y:S01]  /*56b0*/  @!P3 IMAD.IADD R18, R18, 0x1, -R29.reuse ;  /* 0x000000011212b824 */ /* 0x100fe200078e0a1d */
[C---:B------:R-:W-:Y:S02]  /*56c0*/  ISETP.GT.U32.AND P3, PT, R29.reuse, R12, PT ;  /* 0x0000000c1d00720c */ /* 0x040fe40003f64070 */
[----:B------:R-:W-:Y:S01]  /*56d0*/  ISETP.GT.U32.AND P2, PT, R29, R16, PT ;  /* 0x000000101d00720c */ /* 0x000fe20003f44070 */
[----:B------:R-:W-:Y:S01]  /*56e0*/  @!P4 IMAD.IADD R17, R17, 0x1, -R29 ;  /* 0x000000011111c824 */ /* 0x000fe200078e0a1d */
[----:B------:R-:W-:-:S03]  /*56f0*/  ISETP.GT.U32.AND P4, PT, R29, R11, PT ;  /* 0x0000000b1d00720c */ /* 0x000fc60003f84070 */
[--C-:B------:R-:W-:Y:S01]  /*5700*/  @!P1 IMAD.IADD R2, R2, 0x1, -R29.reuse ;  /* 0x0000000102029824 */ /* 0x100fe200078e0a1d */
[----:B------:R-:W-:Y:S01]  /*5710*/  ISETP.GT.U32.AND P5, PT, R29, R15, PT ;  /* 0x0000000f1d00720c */ /* 0x000fe20003fa4070 */
[----:B------:R-:W-:-:S06]  /*5720*/  @!P6 IMAD.IADD R6, R6, 0x1, -R29 ;  /* 0x000000010606e824 */ /* 0x000fcc00078e0a1d */
[--C-:B------:R-:W-:Y:S01]  /*5730*/  @!P2 IMAD.IADD R16, R16, 0x1, -R29.reuse ;  /* 0x000000011010a824 */ /* 0x100fe200078e0a1d */
[----:B------:R-:W-:Y:S01]  /*5740*/  ISETP.GT.U32.AND P2, PT, R29, R5, PT ;  /* 0x000000051d00720c */ /* 0x000fe20003f44070 */
[--C-:B------:R-:W-:Y:S01]  /*5750*/  @!P0 IMAD.IADD R13, R13, 0x1, -R29.reuse ;  /* 0x000000010d0d8824 */ /* 0x100fe200078e0a1d */
[----:B------:R0:W-:Y:S01]  /*5760*/  STL [R1+0x164], R6 ;  /* 0x0001640601007387 */ /* 0x0001e20000100800 */
[--C-:B------:R-:W-:Y:S02]  /*5770*/  @!P3 IMAD.IADD R12, R12, 0x1, -R29.reuse ;  /* 0x000000010c0cb824 */ /* 0x100fe400078e0a1d */
[--C-:B------:R-:W-:Y:S02]  /*5780*/  @!P4 IMAD.IADD R11, R11, 0x1, -R29.reuse ;  /* 0x000000010b0bc824 */ /* 0x100fe400078e0a1d */
[--C-:B------:R-:W-:Y:S01]  /*5790*/  @!P5 IMAD.IADD R15, R15, 0x1, -R29.reuse ;  /* 0x000000010f0fd824 */ /* 0x100fe200078e0a1d */
[----:B------:R-:W-:Y:S01]  /*57a0*/  ISETP.GT.U32.AND P5, PT, R29, R2, PT ;  /* 0x000000021d00720c */ /* 0x000fe20003fa4070 */
[----:B0-----:R-:W2:Y:S04]  /*57b0*/  LDL.LU R6, [R1+0x110] ;  /* 0x0001100001067983 */ /* 0x001ea80000300800 */
[----:B------:R0:W-:Y:S04]  /*57c0*/  STL [R1+0x170], R13 ;  /* 0x0001700d01007387 */ /* 0x0001e80000100800 */
[----:B------:R-:W3:Y:S04]  /*57d0*/  LDL.LU R22, [R1+0x114] ;  /* 0x0001140001167983 */ /* 0x000ee80000300800 */
[----:B------:R1:W-:Y:S04]  /*57e0*/  STL [R1+0x178], R12 ;  /* 0x0001780c01007387 */ /* 0x0003e80000100800 */
[----:B------:R-:W4:Y:S04]  /*57f0*/  LDL.LU R21, [R1+0xec] ;  /* 0x0000ec0001157983 */ /* 0x000f280000300800 */
[----:B------:R-:W-:Y:S01]  /*5800*/  STL [R1+0x168], R11 ;  /* 0x0001680b01007387 */ /* 0x000fe20000100800 */
[----:B------:R-:W-:-:S03]  /*5810*/  @!P2 IMAD.IADD R5, R5, 0x1, -R29 ;  /* 0x000000010505a824 */ /* 0x000fc600078e0a1d */
[----:B0-----:R-:W2:Y:S01]  /*5820*/  LDL.LU R13, [R1+0xf8] ;  /* 0x0000f800010d7983 */ /* 0x001ea20000300800 */
[----:B------:R-:W-:-:S03]  /*5830*/  @!P5 IMAD.IADD R2, R2, 0x1, -R29 ;  /* 0x000000010202d824 */ /* 0x000fc600078e0a1d */
[----:B-1----:R-:W2:Y:S04]  /*5840*/  LDL.LU R12, [R1+0x100] ;  /* 0x00010000010c7983 */ /* 0x002ea80000300800 */
[----:B------:R-:W-:Y:S04]  /*5850*/  STL [R1+0x16c], R5 ;  /* 0x00016c0501007387 */ /* 0x000fe80000100800 */
[----:B------:R0:W-:Y:S04]  /*5860*/  STL [R1+0x148], R2 ;  /* 0x0001480201007387 */ /* 0x0001e80000100800 */
[----:B0-----:R-:W2:Y:S04]  /*5870*/  LDL.LU R2, [R1+0xf0] ;  /* 0x0000f00001027983 */ /* 0x001ea80000300800 */
[----:B------:R-:W2:Y:S04]  /*5880*/  LDL.LU R11, [R1+0xf4] ;  /* 0x0000f400010b7983 */ /* 0x000ea80000300800 */
[----:B------:R-:W2:Y:S01]  /*5890*/  LDL.LU R5, [R1+0xd0] ;  /* 0x0000d00001057983 */ /* 0x000ea20000300800 */
[----:B------:R-:W-:-:S02]  /*58a0*/  ISETP.GT.U32.AND P1, PT, R29, R10, PT ;  /* 0x0000000a1d00720c */ /* 0x000fc40003f24070 */
[----:B------:R-:W-:-:S11]  /*58b0*/  ISETP.GT.U32.AND P0, PT, R29, R19, PT ;  /* 0x000000131d00720c */ /* 0x000fd60003f04070 */
[--C-:B------:R-:W-:Y:S01]  /*58c0*/  @!P1 IMAD.IADD R10, R10, 0x1, -R29.reuse ;  /* 0x000000010a0a9824 */ /* 0x100fe200078e0a1d */
[C---:B------:R-:W-:Y:S02]  /*58d0*/  ISETP.GT.U32.AND P1, PT, R29.reuse, R20, PT ;  /* 0x000000141d00720c */ /* 0x040fe40003f24070 */
[C---:B------:R-:W-:Y:S02]  /*58e0*/  ISETP.GT.U32.AND P3, PT, R29.reuse, R18, PT ;  /* 0x000000121d00720c */ /* 0x040fe40003f64070 */
[C---:B------:R-:W-:Y:S02]  /*58f0*/  ISETP.GT.U32.AND P6, PT, R29.reuse, R10, PT ;  /* 0x0000000a1d00720c */ /* 0x040fe40003fc4070 */
[----:B------:R-:W-:Y:S01]  /*5900*/  ISETP.GT.U32.AND P4, PT, R29, R17, PT ;  /* 0x000000111d00720c */ /* 0x000fe20003f84070 */
[----:B------:R-:W-:Y:S01]  /*5910*/  @!P0 IMAD.IADD R19, R19, 0x1, -R29 ;  /* 0x0000000113138824 */ /* 0x000fe200078e0a1d */
[----:B------:R-:W-:-:S05]  /*5920*/  ISETP.GT.U32.AND P0, PT, R29, R14, PT ;  /* 0x0000000e1d00720c */ /* 0x000fca0003f04070 */
[--C-:B------:R-:W-:Y:S01]  /*5930*/  @!P1 IMAD.IADD R20, R20, 0x1, -R29.reuse ;  /* 0x0000000114149824 */ /* 0x100fe200078e0a1d */
[C---:B------:R-:W-:Y:S02]  /*5940*/  ISETP.GT.U32.AND P1, PT, R29.reuse, R4, PT ;  /* 0x000000041d00720c */ /* 0x040fe40003f24070 */
[C---:B------:R-:W-:Y:S01]  /*5950*/  ISETP.GT.U32.AND P2, PT, R29.reuse, R16, PT ;  /* 0x000000101d00720c */ /* 0x040fe20003f44070 */
[--C-:B------:R-:W-:Y:S01]  /*5960*/  @!P6 IMAD.IADD R10, R10, 0x1, -R29.reuse ;  /* 0x000000010a0ae824 */ /* 0x100fe200078e0a1d */
[C---:B------:R-:W-:Y:S01]  /*5970*/  ISETP.GT.U32.AND P5, PT, R29.reuse, R15, PT ;  /* 0x0000000f1d00720c */ /* 0x040fe20003fa4070 */
[--C-:B------:R-:W-:Y:S01]  /*5980*/  @!P3 IMAD.IADD R18, R18, 0x1, -R29.reuse ;  /* 0x000000011212b824 */ /* 0x100fe200078e0a1d */
[----:B------:R-:W-:Y:S01]  /*5990*/  ISETP.GT.U32.AND P3, PT, R29, R9, PT ;  /* 0x000000091d00720c */ /* 0x000fe20003f64070 */
[--C-:B------:R-:W-:Y:S01]  /*59a0*/  @!P4 IMAD.IADD R17, R17, 0x1, -R29.reuse ;  /* 0x000000011111c824 */ /* 0x100fe200078e0a1d */
[----:B------:R-:W-:Y:S01]  /*59b0*/  ISETP.GT.U32.AND P4, PT, R29, R8, PT ;  /* 0x000000081d00720c */ /* 0x000fe20003f84070 */
[----:B------:R-:W-:-:S04]  /*59c0*/  @!P0 IMAD.IADD R14, R14, 0x1, -R29 ;  /* 0x000000010e0e8824 */ /* 0x000fc800078e0a1d */
[--C-:B------:R-:W-:Y:S02]  /*59d0*/  @!P1 IMAD.IADD R4, R4, 0x1, -R29.reuse ;  /* 0x0000000104049824 */ /* 0x100fe400078e0a1d */
[--C-:B------:R-:W-:Y:S01]  /*59e0*/  @!P2 IMAD.IADD R16, R16, 0x1, -R29.reuse ;  /* 0x000000011010a824 */ /* 0x100fe200078e0a1d */
[----:B------:R-:W-:Y:S01]  /*59f0*/  ISETP.GT.U32.AND P2, PT, R29, R7, PT ;  /* 0x000000071d00720c */ /* 0x000fe20003f44070 */
[--C-:B------:R-:W-:Y:S01]  /*5a00*/  @!P5 IMAD.IADD R15, R15, 0x1, -R29.reuse ;  /* 0x000000010f0fd824 */ /* 0x100fe200078e0a1d */
[----:B------:R-:W-:Y:S01]  /*5a10*/  STL [R1+0x154], R20 ;  /* 0x0001541401007387 */ /* 0x000fe20000100800 */
[--C-:B------:R-:W-:Y:S02]  /*5a20*/  @!P3 IMAD.IADD R9, R9, 0x1, -R29.reuse ;  /* 0x000000010909b824 */ /* 0x100fe400078e0a1d */
[--C-:B------:R-:W-:Y:S01]  /*5a30*/  @!P4 IMAD.IADD R8, R8, 0x1, -R29.reuse ;  /* 0x000000010808c824 */ /* 0x100fe200078e0a1d */
[----:B------:R-:W-:Y:S04]  /*5a40*/  STL [R1+0x160], R19 ;  /* 0x0001601301007387 */ /* 0x000fe80000100800 */
[----:B------:R-:W-:Y:S04]  /*5a50*/  STL [R1+0x14c], R18 ;  /* 0x00014c1201007387 */ /* 0x000fe80000100800 */
[----:B------:R-:W-:Y:S04]  /*5a60*/  STL [R1+0x150], R17 ;  /* 0x0001501101007387 */ /* 0x000fe80000100800 */
[----:B------:R-:W-:Y:S01]  /*5a70*/  STL [R1+0x128], R16 ;  /* 0x0001281001007387 */ /* 0x000fe20000100800 */
[----:B------:R-:W-:-:S03]  /*5a80*/  @!P2 IMAD.IADD R7, R7, 0x1, -R29 ;  /* 0x000000010707a824 */ /* 0x000fc600078e0a1d */
[----:B------:R0:W-:Y:S04]  /*5a90*/  STL [R1+0x13c], R10 ;  /* 0x00013c0a01007387 */ /* 0x0001e80000100800 */
[----:B------:R-:W-:Y:S04]  /*5aa0*/  STL [R1+0x138], R15 ;  /* 0x0001380f01007387 */ /* 0x000fe80000100800 */
[----:B0-----:R-:W2:Y:S04]  /*5ab0*/  LDL.LU R10, [R1+0xe0] ;  /* 0x0000e000010a7983 */ /* 0x001ea80000300800 */
[----:B------:R-:W2:Y:S04]  /*5ac0*/  LDL.LU R20, [R1+0xe8] ;  /* 0x0000e80001147983 */ /* 0x000ea80000300800 */
[----:B------:R-:W2:Y:S04]  /*5ad0*/  LDL.LU R19, [R1+0xd4] ;  /* 0x0000d40001137983 */ /* 0x000ea80000300800 */
[----:B------:R-:W2:Y:S04]  /*5ae0*/  LDL.LU R18, [R1+0xd8] ;  /* 0x0000d80001127983 */ /* 0x000ea80000300800 */
[----:B------:R-:W2:Y:S01]  /*5af0*/  LDL.LU R17, [R1+0xbc] ;  /* 0x0000bc0001117983 */ /* 0x000ea20000300800 */
[----:B---3--:R-:W-:-:S02]  /*5b00*/  ISETP.GT.U32.AND P6, PT, R29, R22, PT ;  /* 0x000000161d00720c */ /* 0x008fc40003fc4070 */
[C---:B----4-:R-:W-:Y:S02]  /*5b10*/  ISETP.GT.U32.AND P1, PT, R29.reuse, R21, PT ;  /* 0x000000151d00720c */ /* 0x050fe40003f24070 */
[----:B--2---:R-:W-:-:S09]  /*5b20*/  ISETP.GT.U32.AND P0, PT, R29, R13, PT ;  /* 0x0000000d1d00720c */ /* 0x004fd20003f04070 */
[--C-:B------:R-:W-:Y:S01]  /*5b30*/  @!P6 IMAD.IADD R22, R22, 0x1, -R29.reuse ;  /* 0x000000011616e824 */ /* 0x100fe200078e0a1d */
[C---:B------:R-:W-:Y:S02]  /*5b40*/  ISETP.GT.U32.AND P5, PT, R29.reuse, R6, PT ;  /* 0x000000061d00720c */ /* 0x040fe40003fa4070 */
[----:B------:R-:W-:Y:S01]  /*5b50*/  ISETP.GT.U32.AND P6, PT, R29, R4, PT ;  /* 0x000000041d00720c */ /* 0x000fe20003fc4070 */
[--C-:B------:R-:W-:Y:S01]  /*5b60*/  @!P1 IMAD.IADD R21, R21, 0x1, -R29.reuse ;  /* 0x0000000115159824 */ /* 0x100fe200078e0a1d */
[C---:B------:R-:W-:Y:S02]  /*5b70*/  ISETP.GT.U32.AND P3, PT, R29.reuse, R12, PT ;  /* 0x0000000c1d00720c */ /* 0x040fe40003f64070 */
[----:B------:R-:W-:Y:S01]  /*5b80*/  ISETP.GT.U32.AND P1, PT, R29, R14, PT ;  /* 0x0000000e1d00720c */ /* 0x000fe20003f24070 */
[----:B------:R-:W-:Y:S01]  /*5b90*/  @!P0 IMAD.IADD R13, R13, 0x1, -R29 ;  /* 0x000000010d0d8824 */ /* 0x000fe200078e0a1d */
[C---:B------:R-:W-:Y:S02]  /*5ba0*/  ISETP.GT.U32.AND P0, PT, R29.reuse, R9, PT ;  /* 0x000000091d00720c */ /* 0x040fe40003f04070 */
[----:B------:R-:W-:-:S03]  /*5bb0*/  ISETP.GT.U32.AND P4, PT, R29, R2, PT ;  /* 0x000000021d00720c */ /* 0x000fc60003f84070 */
[--C-:B------:R-:W-:Y:S01]  /*5bc0*/  @!P5 IMAD.IADD R6, R6, 0x1, -R29.reuse ;  /* 0x000000010606d824 */ /* 0x100fe200078e0a1d */
[C---:B------:R-:W-:Y:S01]  /*5bd0*/  ISETP.GT.U32.AND P2, PT, R29.reuse, R11, PT ;  /* 0x0000000b1d00720c */ /* 0x040fe20003f44070 */
[--C-:B------:R-:W-:Y:S01]  /*5be0*/  @!P6 IMAD.IADD R4, R4, 0x1, -R29.reuse ;  /* 0x000000010404e824 */ /* 0x100fe200078e0a1d */
[C---:B------:R-:W-:Y:S01]  /*5bf0*/  ISETP.GT.U32.AND P5, PT, R29.reuse, R5, PT ;  /* 0x000000051d00720c */ /* 0x040fe20003fa4070 */
[--C-:B------:R-:W-:Y:S01]  /*5c00*/  @!P3 IMAD.IADD R12, R12, 0x1, -R29.reuse ;  /* 0x000000010c0cb824 */ /* 0x100fe200078e0a1d */
[----:B------:R-:W-:Y:S01]  /*5c10*/  ISETP.GT.U32.AND P3, PT, R29, R8, PT ;  /* 0x000000081d00720c */ /* 0x000fe20003f64070 */
[----:B------:R-:W-:-:S04]  /*5c20*/  @!P1 IMAD.IADD R14, R14, 0x1, -R29 ;  /* 0x000000010e0e9824 */ /* 0x000fc800078e0a1d */
[--C-:B------:R-:W-:Y:S01]  /*5c30*/  @!P4 IMAD.IADD R2, R2, 0x1, -R29.reuse ;  /* 0x000000010202c824 */ /* 0x100fe200078e0a1d */
[----:B------:R-:W-:Y:S01]  /*5c40*/  ISETP.GT.U32.AND P4, PT, R29, R7, PT ;  /* 0x000000071d00720c */ /* 0x000fe20003f84070 */
[----:B------:R0:W-:Y:S01]  /*5c50*/  STL [R1+0x12c], R4 ;  /* 0x00012c0401007387 */ /* 0x0001e20000100800 */
[--C-:B------:R-:W-:Y:S02]  /*5c60*/  @!P0 IMAD.IADD R9, R9, 0x1, -R29.reuse ;  /* 0x0000000109098824 */ /* 0x100fe400078e0a1d */
[--C-:B------:R-:W-:Y:S01]  /*5c70*/  @!P2 IMAD.IADD R11, R11, 0x1, -R29.reuse ;  /* 0x000000010b0ba824 */ /* 0x100fe200078e0a1d */
[----:B------:R-:W-:Y:S01]  /*5c80*/  ISETP.GT.U32.AND P2, PT, R29, R6, PT ;  /* 0x000000061d00720c */ /* 0x000fe20003f44070 */
[----:B0-----:R-:W2:Y:S04]  /*5c90*/  LDL.LU R4, [R1+0xc8] ;  /* 0x0000c80001047983 */ /* 0x001ea80000300800 */
[----:B------:R-:W3:Y:S04]  /*5ca0*/  LDL.LU R16, [R1+0xcc] ;  /* 0x0000cc0001107983 */ /* 0x000ee80000300800 */
[----:B------:R0:W-:Y:S01]  /*5cb0*/  STL [R1+0x130], R14 ;  /* 0x0001300e01007387 */ /* 0x0001e20000100800 */
[----:B------:R-:W-:-:S03]  /*5cc0*/  @!P5 IMAD.IADD R5, R5, 0x1, -R29 ;  /* 0x000000010505d824 */ /* 0x000fc600078e0a1d */
[----:B------:R-:W4:Y:S01]  /*5cd0*/  LDL.LU R15, [R1+0xc0] ;  /* 0x0000c000010f7983 */ /* 0x000f220000300800 */
[----:B------:R-:W-:-:S03]  /*5ce0*/  ISETP.GT.U32.AND P5, PT, R29, R22, PT ;  /* 0x000000161d00720c */ /* 0x000fc60003fa4070 */
[----:B------:R1:W-:Y:S01]  /*5cf0*/  STL [R1+0x108], R9 ;  /* 0x0001080901007387 */ /* 0x0003e20000100800 */
[----:B------:R-:W-:-:S03]  /*5d00*/  ISETP.GT.U32.AND P1, PT, R29, R21, PT ;  /* 0x000000151d00720c */ /* 0x000fc60003f24070 */
[----:B0-----:R-:W2:Y:S01]  /*5d10*/  LDL.LU R14, [R1+0xc4] ;  /* 0x0000c400010e7983 */ /* 0x001ea20000300800 */
[----:B------:R-:W-:Y:S01]  /*5d20*/  ISETP.GT.U32.AND P0, PT, R29, R13, PT ;  /* 0x0000000d1d00720c */ /* 0x000fe20003f04070 */
[--C-:B------:R-:W-:Y:S01]  /*5d30*/  @!P4 IMAD.IADD R7, R7, 0x1, -R29.reuse ;  /* 0x000000010707c824 */ /* 0x100fe200078e0a1d */
[C---:B------:R-:W-:Y:S01]  /*5d40*/  ISETP.GT.U32.AND P4, PT, R29.reuse, R2, PT ;  /* 0x000000021d00720c */ /* 0x040fe20003f84070 */
[----:B-1----:R-:W2:Y:S01]  /*5d50*/  LDL.LU R9, [R1+0xa8] ;  /* 0x0000a80001097983 */ /* 0x002ea20000300800 */
[--C-:B------:R-:W-:Y:S01]  /*5d60*/  @!P3 IMAD.IADD R8, R8, 0x1, -R29.reuse ;  /* 0x000000010808b824 */ /* 0x100fe200078e0a1d */
[----:B------:R-:W-:Y:S01]  /*5d70*/  ISETP.GT.U32.AND P3, PT, R29, R12, PT ;  /* 0x0000000c1d00720c */ /* 0x000fe20003f64070 */
[----:B------:R-:W-:-:S03]  /*5d80*/  @!P2 IMAD.IADD R6, R6, 0x1, -R29 ;  /* 0x000000010606a824 */ /* 0x000fc600078e0a1d */
[----:B------:R0:W-:Y:S01]  /*5d90*/  STL [R1+0x118], R8 ;  /* 0x0001180801007387 */ /* 0x0001e20000100800 */
[--C-:B------:R-:W-:Y:S02]  /*5da0*/  @!P5 IMAD.IADD R22, R22, 0x1, -R29.reuse ;  /* 0x000000011616d824 */ /* 0x100fe400078e0a1d */
[--C-:B------:R-:W-:Y:S01]  /*5db0*/  @!P1 IMAD.IADD R21, R21, 0x1, -R29.reuse ;  /* 0x0000000115159824 */ /* 0x100fe200078e0a1d */
[----:B0-----:R-:W2:Y:S01]  /*5dc0*/  LDL.LU R8, [R1+0xb4] ;  /* 0x0000b40001087983 */ /* 0x001ea20000300800 */
[----:B------:R-:W-:-:S03]  /*5dd0*/  @!P0 IMAD.IADD R13, R13, 0x1, -R29 ;  /* 0x000000010d0d8824 */ /* 0x000fc600078e0a1d */
[----:B------:R0:W-:Y:S01]  /*5de0*/  STL [R1+0x120], R7 ;  /* 0x0001200701007387 */ /* 0x0001e20000100800 */
[--C-:B------:R-:W-:Y:S02]  /*5df0*/  @!P4 IMAD.IADD R2, R2, 0x1, -R29.reuse ;  /* 0x000000010202c824 */ /* 0x100fe400078e0a1d */
[----:B------:R-:W-:Y:S01]  /*5e00*/  @!P3 IMAD.IADD R12, R12, 0x1, -R29 ;  /* 0x000000010c0cb824 */ /* 0x000fe200078e0a1d */
[----:B0-----:R-:W2:Y:S04]  /*5e10*/  LDL.LU R7, [R1+0xb8] ;  /* 0x0000b80001077983 */ /* 0x001ea80000300800 */
[----:B------:R0:W-:Y:S04]  /*5e20*/  STL [R1+0x110], R6 ;  /* 0x0001100601007387 */ /* 0x0001e80000100800 */
[----:B0-----:R-:W2:Y:S04]  /*5e30*/  LDL.LU R6, [R1+0xac] ;  /* 0x0000ac0001067983 */ /* 0x001ea80000300800 */
[----:B------:R-:W-:Y:S04]  /*5e40*/  STL [R1+0x114], R22 ;  /* 0x0001141601007387 */ /* 0x000fe80000100800 */
[----:B------:R-:W-:Y:S04]  /*5e50*/  STL [R1+0xec], R21 ;  /* 0x0000ec1501007387 */ /* 0x000fe80000100800 */
[----:B------:R-:W-:Y:S04]  /*5e60*/  STL [R1+0xf8], R13 ;  /* 0x0000f80d01007387 */ /* 0x000fe80000100800 */
[----:B------:R0:W-:Y:S04]  /*5e70*/  STL [R1+0xf0], R2 ;  /* 0x0000f00201007387 */ /* 0x0001e80000100800 */
[----:B------:R-:W-:Y:S04]  /*5e80*/  STL [R1+0x100], R12 ;  /* 0x0001000c01007387 */ /* 0x000fe80000100800 */
[----:B0-----:R-:W2:Y:S01]  /*5e90*/  LDL R2, [R1+0x7c0] ;  /* 0x0007c00001027983 */ /* 0x001ea20000100800 */
[----:B------:R-:W-:-:S02]  /*5ea0*/  ISETP.GT.U32.AND P6, PT, R29, R5, PT ;  /* 0x000000051d00720c */ /* 0x000fc40003fc4070 */
[C---:B------:R-:W-:Y:S02]  /*5eb0*/  ISETP.GT.U32.AND P5, PT, R29.reuse, R10, PT ;  /* 0x0000000a1d00720c */ /* 0x040fe40003fa4070 */
[C---:B------:R-:W-:Y:S02]  /*5ec0*/  ISETP.GT.U32.AND P1, PT, R29.reuse, R20, PT ;  /* 0x000000141d00720c */ /* 0x040fe40003f24070 */
[C---:B------:R-:W-:Y:S02]  /*5ed0*/  ISETP.GT.U32.AND P0, PT, R29.reuse, R19, PT ;  /* 0x000000131d00720c */ /* 0x040fe40003f04070 */
[----:B------:R-:W-:-:S05]  /*5ee0*/  ISETP.GT.U32.AND P3, PT, R29, R18, PT ;  /* 0x000000121d00720c */ /* 0x000fca0003f64070 */
[--C-:B------:R-:W-:Y:S02]  /*5ef0*/  @!P6 IMAD.IADD R5, R5, 0x1, -R29.reuse ;  /* 0x000000010505e824 */ /* 0x100fe400078e0a1d */
[--C-:B------:R-:W-:Y:S02]  /*5f00*/  @!P5 IMAD.IADD R10, R10, 0x1, -R29.reuse ;  /* 0x000000010a0ad824 */ /* 0x100fe400078e0a1d */
[--C-:B------:R-:W-:Y:S01]  /*5f10*/  @!P1 IMAD.IADD R20, R20, 0x1, -R29.reuse ;  /* 0x0000000114149824 */ /* 0x100fe200078e0a1d */
[----:B------:R-:W-:Y:S01]  /*5f20*/  ISETP.GT.U32.AND P2, PT, R29, R11, PT ;  /* 0x0000000b1d00720c */ /* 0x000fe20003f44070 */
[--C-:B------:R-:W-:Y:S01]  /*5f30*/  @!P0 IMAD.IADD R19, R19, 0x1, -R29.reuse ;  /* 0x0000000113138824 */ /* 0x100fe200078e0a1d */
[----:B------:R-:W-:Y:S01]  /*5f40*/  ISETP.GT.U32.AND P4, PT, R29, R17, PT ;  /* 0x000000111d00720c */ /* 0x000fe20003f84070 */
[--C-:B------:R-:W-:Y:S02]  /*5f50*/  @!P3 IMAD.IADD R18, R18, 0x1, -R29.reuse ;  /* 0x000000011212b824 */ /* 0x100fe400078e0a1d */
[----:B------:R-:W-:Y:S01]  /*5f60*/  IMAD.HI.U32 R27, R3, R26, RZ ;  /* 0x0000001a031b7227 */ /* 0x000fe200078e00ff */
[----:B------:R0:W-:Y:S07]  /*5f70*/  STL [R1+0xd0], R5 ;  /* 0x0000d00501007387 */ /* 0x0001ee0000100800 */
[----:B------:R-:W-:-:S02]  /*5f80*/  @!P2 IMAD.IADD R11, R11, 0x1, -R29 ;  /* 0x000000010b0ba824 */ /* 0x000fc400078e0a1d */
[----:B------:R-:W-:Y:S02]  /*5f90*/  IMAD.MOV R27, RZ, RZ, -R27 ;  /* 0x000000ffff1b7224 */ /* 0x000fe400078e0a1b */
[----:B------:R-:W-:Y:S01]  /*5fa0*/  @!P4 IMAD.IADD R17, R17, 0x1, -R29 ;  /* 0x000000011111c824 */ /* 0x000fe200078e0a1d */
[----:B------:R1:W-:Y:S04]  /*5fb0*/  STL [R1+0xf4], R11 ;  /* 0x0000f40b01007387 */ /* 0x0003e80000100800 */
[----:B0-----:R-:W2:Y:S01]  /*5fc0*/  LDL.LU R5, [R1+0xb0] ;  /* 0x0000b00001057983 */ /* 0x001ea20000300800 */
[----:B------:R-:W-:-:S03]  /*5fd0*/  IMAD R26, R29, R27, R26 ;  /* 0x0000001b1d1a7224 */ /* 0x000fc600078e021a */
[----:B------:R-:W2:Y:S04]  /*5fe0*/  LDL.LU R13, [R1+0x94] ;  /* 0x00009400010d7983 */ /* 0x000ea80000300800 */
[----:B------:R-:W2:Y:S01]  /*5ff0*/  LDL.LU R12, [R1+0xa0] ;  /* 0x0000a000010c7983 */ /* 0x000ea20000300800 */
[C---:B---3--:R-:W-:Y:S02]  /*6000*/  ISETP.GT.U32.AND P6, PT, R29.reuse, R16, PT ;  /* 0x000000101d00720c */ /* 0x048fe40003fc4070 */
[C---:B----4-:R-:W-:Y:S02]  /*6010*/  ISETP.GT.U32.AND P5, PT, R29.reuse, R15, PT ;  /* 0x0000000f1d00720c */ /* 0x050fe40003fa4070 */
[C---:B--2---:R-:W-:Y:S02]  /*6020*/  ISETP.GT.U32.AND P1, PT, R29.reuse, R14, PT ;  /* 0x0000000e1d00720c */ /* 0x044fe40003f24070 */
[----:B------:R-:W-:-:S07]  /*6030*/  ISETP.GT.U32.AND P0, PT, R29, R9, PT ;  /* 0x000000091d00720c */ /* 0x000fce0003f04070 */
[--C-:B------:R-:W-:Y:S01]  /*6040*/  @!P6 IMAD.IADD R16, R16, 0x1, -R29.reuse ;  /* 0x000000011010e824 */ /* 0x100fe200078e0a1d */
[----:B------:R-:W-:Y:S01]  /*6050*/  ISETP.GT.U32.AND P6, PT, R29, R10, PT ;  /* 0x0000000a1d00720c */ /* 0x000fe20003fc4070 */
[--C-:B------:R-:W-:Y:S01]  /*6060*/  @!P5 IMAD.IADD R15, R15, 0x1, -R29.reuse ;  /* 0x000000010f0fd824 */ /* 0x100fe200078e0a1d */
[C---:B------:R-:W-:Y:S01]  /*6070*/  ISETP.GT.U32.AND P5, PT, R29.reuse, R20, PT ;  /* 0x000000141d00720c */ /* 0x040fe20003fa4070 */
[--C-:B------:R-:W-:Y:S01]  /*6080*/  @!P1 IMAD.IADD R14, R14, 0x1, -R29.reuse ;  /* 0x000000010e0e9824 */ /* 0x100fe200078e0a1d */
[C---:B------:R-:W-:Y:S02]  /*6090*/  ISETP.GT.U32.AND P1, PT, R29.reuse, R19, PT ;  /* 0x000000131d00720c */ /* 0x040fe40003f24070 */
[----:B------:R-:W-:Y:S01]  /*60a0*/  ISETP.GT.U32.AND P3, PT, R29, R8, PT ;  /* 0x000000081d00720c */ /* 0x000fe20003f64070 */
[----:B------:R-:W-:Y:S01]  /*60b0*/  @!P0 IMAD.IADD R9, R9, 0x1, -R29 ;  /* 0x0000000109098824 */ /* 0x000fe200078e0a1d */
[----:B------:R-:W-:-:S05]  /*60c0*/  ISETP.GT.U32.AND P0, PT, R29, R18, PT ;  /* 0x000000121d00720c */ /* 0x000fca0003f04070 */
[--C-:B------:R-:W-:Y:S02]  /*60d0*/  @!P6 IMAD.IADD R10, R10, 0x1, -R29.reuse ;  /* 0x000000010a0ae824 */ /* 0x100fe400078e0a1d */
[--C-:B------:R-:W-:Y:S02]  /*60e0*/  @!P5 IMAD.IADD R20, R20, 0x1, -R29.reuse ;  /* 0x000000011414d824 */ /* 0x100fe400078e0a1d */
[--C-:B------:R-:W-:Y:S02]  /*60f0*/  @!P1 IMAD.IADD R19, R19, 0x1, -R29.reuse ;  /* 0x0000000113139824 */ /* 0x100fe400078e0a1d */
[--C-:B------:R-:W-:Y:S01]  /*6100*/  @!P3 IMAD.IADD R8, R8, 0x1, -R29.reuse ;  /* 0x000000010808b824 */ /* 0x100fe200078e0a1d */
[C---:B------:R-:W-:Y:S01]  /*6110*/  ISETP.GT.U32.AND P3, PT, R29.reuse, R17, PT ;  /* 0x000000111d00720c */ /* 0x040fe20003f64070 */
[----:B------:R-:W-:Y:S01]  /*6120*/  @!P0 IMAD.IADD R18, R18, 0x1, -R29 ;  /* 0x0000000112128824 */ /* 0x000fe200078e0a1d */
[C---:B------:R-:W-:Y:S02]  /*6130*/  ISETP.GT.U32.AND P2, PT, R29.reuse, R4, PT ;  /* 0x000000041d00720c */ /* 0x040fe40003f44070 */
[----:B------:R-:W-:-:S09]  /*6140*/  ISETP.GT.U32.AND P4, PT, R29, R7, PT ;  /* 0x000000071d00720c */ /* 0x000fd20003f84070 */
[--C-:B------:R-:W-:Y:S02]  /*6150*/  @!P3 IMAD.IADD R17, R17, 0x1, -R29.reuse ;  /* 0x000000011111b824 */ /* 0x100fe400078e0a1d */
[--C-:B------:R-:W-:Y:S01]  /*6160*/  @!P2 IMAD.IADD R4, R4, 0x1, -R29.reuse ;  /* 0x000000010404a824 */ /* 0x100fe200078e0a1d */
[----:B------:R-:W-:Y:S02]  /*6170*/  IABS R27, R2 ;  /* 0x00000002001b7213 */ /* 0x000fe40000000000 */
[----:B------:R-:W2:Y:S04]  /*6180*/  LDL.LU R2, [R1+0xa4] ;  /* 0x0000a40001027983 */ /* 0x000ea80000300800 */
[----:B-1----:R-:W3:Y:S04]  /*6190*/  LDL.LU R11, [R1+0x98] ;  /* 0x00009800010b7983 */ /* 0x002ee80000300800 */
[----:B------:R0:W-:Y:S04]  /*61a0*/  STL [R1+0xe0], R10 ;  /* 0x0000e00a01007387 */ /* 0x0001e80000100800 */
[----:B0-----:R-:W4:Y:S04]  /*61b0*/  LDL.LU R10, [R1+0x9c] ;  /* 0x00009c00010a7983 */ /* 0x001f280000300800 */
[----:B------:R0:W-:Y:S04]  /*61c0*/  STL [R1+0xe8], R20 ;  /* 0x0000e81401007387 */ /* 0x0001e80000100800 */
[----:B------:R-:W4:Y:S04]  /*61d0*/  LDL.LU R22, [R1+0x80] ;  /* 0x0000800001167983 */ /* 0x000f280000300800 */
[----:B------:R1:W-:Y:S04]  /*61e0*/  STL [R1+0xd4], R19 ;  /* 0x0000d41301007387 */ /* 0x0003e80000100800 */
[----:B------:R-:W4:Y:S04]  /*61f0*/  LDL.LU R21, [R1+0x8c] ;  /* 0x00008c0001157983 */ /* 0x000f280000300800 */
[----:B------:R1:W-:Y:S04]  /*6200*/  STL [R1+0xd8], R18 ;  /* 0x0000d81201007387 */ /* 0x0003e80000100800 */
[----:B0-----:R-:W4:Y:S04]  /*6210*/  LDL.LU R20, [R1+0x90] ;  /* 0x0000900001147983 */ /* 0x001f280000300800 */
[----:B-1----:R-:W4:Y:S04]  /*6220*/  LDL.LU R19, [R1+0x84] ;  /* 0x0000840001137983 */ /* 0x002f280000300800 */
[----:B------:R0:W-:Y:S04]  /*6230*/  STL [R1+0xbc], R17 ;  /* 0x0000bc1101007387 */ /* 0x0001e80000100800 */
[----:B------:R-:W4:Y:S01]  /*6240*/  LDL.LU R18, [R1+0x88] ;  /* 0x0000880001127983 */ /* 0x000f220000300800 */
[----:B------:R-:W-:Y:S01]  /*6250*/  @!P4 IMAD.IADD R7, R7, 0x1, -R29 ;  /* 0x000000010707c824 */ /* 0x000fe200078e0a1d */
[----:B------:R-:W-:-:S02]  /*6260*/  ISETP.GT.U32.AND P4, PT, R29, R4, PT ;  /* 0x000000041d00720c */ /* 0x000fc40003f84070 */
[----:B0-----:R-:W4:Y:S11]  /*6270*/  LDL.LU R17, [R1+0x78] ;  /* 0x0000780001117983 */ /* 0x001f360000300800 */
[----:B------:R-:W-:-:S05]  /*6280*/  @!P4 IMAD.IADD R4, R4, 0x1, -R29 ;  /* 0x000000010404c824 */ /* 0x000fca00078e0a1d */
[----:B------:R0:W-:Y:S04]  /*6290*/  STL [R1+0xc8], R4 ;  /* 0x0000c80401007387 */ /* 0x0001e80000100800 */
[----:B0-----:R-:W4:Y:S01]  /*62a0*/  LDL.LU R4, [R1+0x7c] ;  /* 0x00007c0001047983 */ /* 0x001f220000300800 */
[C---:B------:R-:W-:Y:S02]  /*62b0*/  ISETP.GT.U32.AND P2, PT, R29.reuse, R6, PT ;  /* 0x000000061d00720c */ /* 0x040fe40003f44070 */
[C---:B------:R-:W-:Y:S02]  /*62c0*/  ISETP.GT.U32.AND P1, PT, R29.reuse, R14, PT ;  /* 0x0000000e1d00720c */ /* 0x040fe40003f24070 */
[----:B------:R-:W-:-:S09]  /*62d0*/  ISETP.GT.U32.AND P5, PT, R29, R15, PT ;  /* 0x0000000f1d00720c */ /* 0x000fd20003fa4070 */
[--C-:B------:R-:W-:Y:S01]  /*62e0*/  @!P2 IMAD.IADD R6, R6, 0x1, -R29.reuse ;  /* 0x000000010606a824 */ /* 0x100fe200078e0a1d */
[C---:B------:R-:W-:Y:S02]  /*62f0*/  ISETP.GT.U32.AND P2, PT, R29.reuse, R16, PT ;  /* 0x000000101d00720c */ /* 0x040fe40003f44070 */
[C---:B------:R-:W-:Y:S02]  /*6300*/  ISETP.GT.U32.AND P0, PT, R29.reuse, R9, PT ;  /* 0x000000091d00720c */ /* 0x040fe40003f04070 */
[C---:B------:R-:W-:Y:S01]  /*6310*/  ISETP.GT.U32.AND P6, PT, R29.reuse, R6, PT ;  /* 0x000000061d00720c */ /* 0x040fe20003fc4070 */
[--C-:B------:R-:W-:Y:S01]  /*6320*/  @!P1 IMAD.IADD R14, R14, 0x1, -R29.reuse ;  /* 0x000000010e0e9824 */ /* 0x100fe200078e0a1d */
[----:B------:R-:W-:Y:S01]  /*6330*/  ISETP.GT.U32.AND P1, PT, R29, R12, PT ;  /* 0x0000000c1d00720c */ /* 0x000fe20003f24070 */
[----:B------:R-:W-:Y:S01]  /*6340*/  @!P5 IMAD.IADD R15, R15, 0x1, -R29 ;  /* 0x000000010f0fd824 */ /* 0x000fe200078e0a1d */
[----:B------:R-:W-:-:S05]  /*6350*/  ISETP.GT.U32.AND P5, PT, R29, R13, PT ;  /* 0x0000000d1d00720c */ /* 0x000fca0003fa4070 */
[--C-:B------:R-:W-:Y:S01]  /*6360*/  @!P2 IMAD.IADD R16, R16, 0x1, -R29.reuse ;  /* 0x000000011010a824 */ /* 0x100fe200078e0a1d */
[C---:B------:R-:W-:Y:S02]  /*6370*/  ISETP.GT.U32.AND P2, PT, R29.reuse, R5, PT ;  /* 0x000000051d00720c */ /* 0x040fe40003f44070 */
[----:B------:R-:W-:Y:S01]  /*6380*/  ISETP.GT.U32.AND P3, PT, R29, R8, PT ;  /* 0x000000081d00720c */ /* 0x000fe20003f64070 */
[--C-:B------:R-:W-:Y:S02]  /*6390*/  @!P0 IMAD.IADD R9, R9, 0x1, -R29.reuse ;  /* 0x0000000109098824 */ /* 0x100fe400078e0a1d */
[--C-:B------:R-:W-:Y:S01]  /*63a0*/  @!P6 IMAD.IADD R6, R6, 0x1, -R29.reuse ;  /* 0x000000010606e824 */ /* 0x100fe200078e0a1d */
[----:B------:R-:W-:Y:S01]  /*63b0*/  ISETP.GT.U32.AND P4, PT, R29, R7, PT ;  /* 0x000000071d00720c */ /* 0x000fe20003f84070 */
[--C-:B------:R-:W-:Y:S02]  /*63c0*/  @!P1 IMAD.IADD R12, R12, 0x1, -R29.reuse ;  /* 0x000000010c0c9824 */ /* 0x100fe400078e0a1d */
[----:B------:R-:W-:-:S04]  /*63d0*/  @!P5 IMAD.IADD R13, R13, 0x1, -R29 ;  /* 0x000000010d0dd824 */ /* 0x000fc800078e0a1d */
[--C-:B------:R-:W-:Y:S02]  /*63e0*/  @!P2 IMAD.IADD R5, R5, 0x1, -R29.reuse ;  /* 0x000000010505a824 */ /* 0x100fe400078e0a1d */
[----:B------:R-:W-:-:S04]  /*63f0*/  @!P3 IMAD.IADD R8, R8, 0x1, -R29 ;  /* 0x000000010808b824 */ /* 0x000fc800078e0a1d */
[----:B------:R-:W-:Y:S01]  /*6400*/  @!P4 IMAD.IADD R7, R7, 0x1, -R29 ;  /* 0x000000010707c824 */ /* 0x000fe200078e0a1d */
[----:B------:R0:W-:Y:S04]  /*6410*/  STL [R1+0xcc], R16 ;  /* 0x0000cc1001007387 */ /* 0x0001e80000100800 */
[----:B------:R-:W-:Y:S04]  /*6420*/  STL [R1+0xc0], R15 ;  /* 0x0000c00f01007387 */ /* 0x000fe80000100800 */
[----:B------:R-:W-:Y:S04]  /*6430*/  STL [R1+0xc4], R14 ;  /* 0x0000c40e01007387 */ /* 0x000fe80000100800 */
[----:B------:R1:W-:Y:S04]  /*6440*/  STL [R1+0xa8], R9 ;  /* 0x0000a80901007387 */ /* 0x0003e80000100800 */
[----:B------:R1:W-:Y:S04]  /*6450*/  STL [R1+0xb4], R8 ;  /* 0x0000b40801007387 */ /* 0x0003e80000100800 */
[----:B0-----:R-:W4:Y:S04]  /*6460*/  LDL.LU R16, [R1+0x1b0] ;  /* 0x0001b00001107983 */ /* 0x001f280000300800 */
[----:B------:R0:W-:Y:S04]  /*6470*/  STL [R1+0xb8], R7 ;  /* 0x0000b80701007387 */ /* 0x0001e80000100800 */
[----:B-1----:R-:W4:Y:S04]  /*6480*/  LDL.LU R9, [R1+0x1a4] ;  /* 0x0001a40001097983 */ /* 0x002f280000300800 */
[----:B------:R-:W4:Y:S04]  /*6490*/  LDL.LU R8, [R1+0x1a8] ;  /* 0x0001a80001087983 */ /* 0x000f280000300800 */
[----:B------:R1:W-:Y:S04]  /*64a0*/  STL [R1+0xac], R6 ;  /* 0x0000ac0601007387 */ /* 0x0003e80000100800 */
[----:B0-----:R-:W4:Y:S04]  /*64b0*/  LDL.LU R7, [R1+0x174] ;  /* 0x0001740001077983 */ /* 0x001f280000300800 */
[----:B-1----:R-:W4:Y:S01]  /*64c0*/  LDL.LU R6, [R1+0x194] ;  /* 0x0001940001067983 */ /* 0x002f220000300800 */
[----:B--2---:R-:W-:-:S02]  /*64d0*/  ISETP.GT.U32.AND P0, PT, R29, R2, PT ;  /* 0x000000021d00720c */ /* 0x004fc40003f04070 */
[----:B---3--:R-:W-:-:S11]  /*64e0*/  ISETP.GT.U32.AND P3, PT, R29, R11, PT ;  /* 0x0000000b1d00720c */ /* 0x008fd60003f64070 */
[----:B------:R-:W-:Y:S01]  /*64f0*/  @!P0 IMAD.IADD R2, R2, 0x1, -R29 ;  /* 0x0000000102028824 */ /* 0x000fe200078e0a1d */
[C---:B----4-:R-:W-:Y:S02]  /*6500*/  ISETP.GT.U32.AND P6, PT, R29.reuse, R22, PT ;  /* 0x000000161d00720c */ /* 0x050fe40003fc4070 */
[C---:B------:R-:W-:Y:S02]  /*6510*/  ISETP.GT.U32.AND P2, PT, R29.reuse, R21, PT ;  /* 0x000000151d00720c */ /* 0x040fe40003f44070 */
[C---:B------:R-:W-:Y:S02]  /*6520*/  ISETP.GT.U32.AND P5, PT, R29.reuse, R20, PT ;  /* 0x000000141d00720c */ /* 0x040fe40003fa4070 */
        /* <DEDUP_REMOVED lines=8> */
[--C-:B------:R-:W-:Y:S01]  /*65b0*/  @!P1 IMAD.IADD R19, R19, 0x1, -R29.reuse ;  /* 0x0000000113139824 */ /* 0x100fe200078e0a1d */
[----:B------:R-:W-:Y:S01]  /*65c0*/  ISETP.GT.U32.AND P1, PT, R29, R2, PT ;  /* 0x000000021d00720c */ /* 0x000fe20003f24070 */
[----:B------:R-:W-:Y:S01]  /*65d0*/  @!P3 IMAD.IADD R11, R11, 0x1, -R29 ;  /* 0x000000010b0bb824 */ /* 0x000fe200078e0a1d */
[----:B------:R-:W-:-:S02]  /*65e0*/  ISETP.GT.U32.AND P5, PT, R29, R12, PT ;  /* 0x0000000c1d00720c */ /* 0x000fc40003fa4070 */
[----:B------:R-:W-:-:S03]  /*65f0*/  ISETP.GT.U32.AND P3, PT, R29, R17, PT ;  /* 0x000000111d00720c */ /* 0x000fc60003f64070 */
[--C-:B------:R-:W-:Y:S01]  /*6600*/  @!P0 IMAD.IADD R18, R18, 0x1, -R29.reuse ;  /* 0x0000000112128824 */ /* 0x100fe200078e0a1d */
[----:B------:R-:W-:Y:S01]  /*6610*/  ISETP.GT.U32.AND P0, PT, R29, R11, PT ;  /* 0x0000000b1d00720c */ /* 0x000fe20003f04070 */
[--C-:B------:R-:W-:Y:S02]  /*6620*/  @!P6 IMAD.IADD R5, R5, 0x1, -R29.reuse ;  /* 0x000000010505e824 */ /* 0x100fe400078e0a1d */
[--C-:B------:R-:W-:Y:S02]  /*6630*/  @!P4 IMAD.IADD R10, R10, 0x1, -R29.reuse ;  /* 0x000000010a0ac824 */ /* 0x100fe400078e0a1d */
[--C-:B------:R-:W-:Y:S02]  /*6640*/  @!P2 IMAD.IADD R13, R13, 0x1, -R29.reuse ;  /* 0x000000010d0da824 */ /* 0x100fe400078e0a1d */
[--C-:B------:R-:W-:Y:S01]  /*6650*/  @!P1 IMAD.IADD R2, R2, 0x1, -R29.reuse ;  /* 0x0000000102029824 */ /* 0x100fe200078e0a1d */
[----:B------:R0:W-:Y:S01]  /*6660*/  STL [R1+0xb0], R5 ;  /* 0x0000b00501007387 */ /* 0x0001e20000100800 */
[----:B------:R-:W-:-:S02]  /*6670*/  @!P5 IMAD.IADD R12, R12, 0x1, -R29 ;  /* 0x000000010c0cd824 */ /* 0x000fc400078e0a1d */
[--C-:B------:R-:W-:Y:S01]  /*6680*/  @!P3 IMAD.IADD R17, R17, 0x1, -R29.reuse ;  /* 0x000000011111b824 */ /* 0x100fe200078e0a1d */
[----:B------:R-:W-:Y:S01]  /*6690*/  ISETP.GT.U32.AND P3, PT, R29, R10, PT ;  /* 0x0000000a1d00720c */ /* 0x000fe20003f64070 */
[----:B------:R-:W-:Y:S01]  /*66a0*/  @!P0 IMAD.IADD R11, R11, 0x1, -R29 ;  /* 0x000000010b0b8824 */ /* 0x000fe200078e0a1d */
[----:B0-----:R-:W2:Y:S04]  /*66b0*/  LDL.LU R5, [R1+0x198] ;  /* 0x0001980001057983 */ /* 0x001ea80000300800 */
[----:B------:R-:W-:Y:S04]  /*66c0*/  STL [R1+0x94], R13 ;  /* 0x0000940d01007387 */ /* 0x000fe80000100800 */
[----:B------:R0:W-:Y:S04]  /*66d0*/  STL [R1+0xa4], R2 ;  /* 0x0000a40201007387 */ /* 0x0001e80000100800 */
[----:B------:R1:W-:Y:S01]  /*66e0*/  STL [R1+0xa0], R12 ;  /* 0x0000a00c01007387 */ /* 0x0003e20000100800 */
[----:B------:R-:W-:-:S03]  /*66f0*/  ISETP.GT.U32.AND P4, PT, R29, R4, PT ;  /* 0x000000041d00720c */ /* 0x000fc60003f84070 */
[----:B0-----:R-:W3:Y:S04]  /*6700*/  LDL.LU R2, [R1+0x17c] ;  /* 0x00017c0001027983 */ /* 0x001ee80000300800 */
[----:B------:R-:W4:Y:S04]  /*6710*/  LDL.LU R15, [R1+0x184] ;  /* 0x00018400010f7983 */ /* 0x000f280000300800 */
[----:B------:R-:W4:Y:S04]  /*6720*/  LDL.LU R14, [R1+0x134] ;  /* 0x00013400010e7983 */ /* 0x000f280000300800 */
[----:B------:R-:W4:Y:S04]  /*6730*/  LDL.LU R13, [R1+0x158] ;  /* 0x00015800010d7983 */ /* 0x000f280000300800 */
[----:B------:R0:W-:Y:S01]  /*6740*/  STL [R1+0x98], R11 ;  /* 0x0000980b01007387 */ /* 0x0001e20000100800 */
[----:B------:R-:W-:-:S03]  /*6750*/  @!P3 IMAD.IADD R10, R10, 0x1, -R29 ;  /* 0x000000010a0ab824 */ /* 0x000fc600078e0a1d */
[----:B-1----:R-:W4:Y:S04]  /*6760*/  LDL.LU R12, [R1+0x15c] ;  /* 0x00015c00010c7983 */ /* 0x002f280000300800 */
[----:B0-----:R-:W4:Y:S01]  /*6770*/  LDL.LU R11, [R1+0x140] ;  /* 0x00014000010b7983 */ /* 0x001f220000300800 */
[----:B------:R-:W-:-:S03]  /*6780*/  @!P4 IMAD.IADD R4, R4, 0x1, -R29 ;  /* 0x000000010404c824 */ /* 0x000fc600078e0a1d */
[----:B------:R0:W-:Y:S01]  /*6790*/  STL [R1+0x9c], R10 ;  /* 0x00009c0a01007387 */ /* 0x0001e20000100800 */
[C---:B------:R-:W-:Y:S02]  /*67a0*/  ISETP.GT.U32.AND P4, PT, R29.reuse, R22, PT ;  /* 0x000000161d00720c */ /* 0x040fe40003f84070 */
[C---:B------:R-:W-:Y:S02]  /*67b0*/  ISETP.GT.U32.AND P2, PT, R29.reuse, R21, PT ;  /* 0x000000151d00720c */ /* 0x040fe40003f44070 */
[C---:B------:R-:W-:Y:S01]  /*67c0*/  ISETP.GT.U32.AND P5, PT, R29.reuse, R20, PT ;  /* 0x000000141d00720c */ /* 0x040fe20003fa4070 */
[----:B0-----:R-:W4:Y:S01]  /*67d0*/  LDL.LU R10, [R1+0x144] ;  /* 0x00014400010a7983 */ /* 0x001f220000300800 */
[C---:B------:R-:W-:Y:S02]  /*67e0*/  ISETP.GT.U32.AND P1, PT, R29.reuse, R19, PT ;  /* 0x000000131d00720c */ /* 0x040fe40003f24070 */
[C---:B------:R-:W-:Y:S02]  /*67f0*/  ISETP.GT.U32.AND P0, PT, R29.reuse, R18, PT ;  /* 0x000000121d00720c */ /* 0x040fe40003f04070 */
[----:B------:R-:W-:-:S02]  /*6800*/  ISETP.GT.U32.AND P6, PT, R29, R4, PT ;  /* 0x000000041d00720c */ /* 0x000fc40003fc4070 */
[----:B------:R-:W-:Y:S01]  /*6810*/  ISETP.GT.U32.AND P3, PT, R29, R17, PT ;  /* 0x000000111d00720c */ /* 0x000fe20003f64070 */
[--C-:B------:R-:W-:Y:S02]  /*6820*/  @!P4 IMAD.IADD R22, R22, 0x1, -R29.reuse ;  /* 0x000000011616c824 */ /* 0x100fe400078e0a1d */
[--C-:B------:R-:W-:Y:S02]  /*6830*/  @!P2 IMAD.IADD R21, R21, 0x1, -R29.reuse ;  /* 0x000000011515a824 */ /* 0x100fe400078e0a1d */
[--C-:B------:R-:W-:Y:S01]  /*6840*/  @!P5 IMAD.IADD R20, R20, 0x1, -R29.reuse ;  /* 0x000000011414d824 */ /* 0x100fe200078e0a1d */
[----:B------:R0:W-:Y:S01]  /*6850*/  STL [R1+0x80], R22 ;  /* 0x0000801601007387 */ /* 0x0001e20000100800 */
[--C-:B------:R-:W-:Y:S02]  /*6860*/  @!P1 IMAD.IADD R19, R19, 0x1, -R29.reuse ;  /* 0x0000000113139824 */ /* 0x100fe400078e0a1d */
[--C-:B------:R-:W-:Y:S02]  /*6870*/  @!P0 IMAD.IADD R18, R18, 0x1, -R29.reuse ;  /* 0x0000000112128824 */ /* 0x100fe400078e0a1d */
[----:B------:R-:W-:-:S02]  /*6880*/  @!P6 IMAD.IADD R4, R4, 0x1, -R29 ;  /* 0x000000010404e824 */ /* 0x000fc400078e0a1d */
[----:B------:R-:W-:Y:S01]  /*6890*/  @!P3 IMAD.IADD R17, R17, 0x1, -R29 ;  /* 0x000000011111b824 */ /* 0x000fe200078e0a1d */
[----:B0-----:R-:W4:Y:S04]  /*68a0*/  LDL.LU R22, [R1+0xcac] ;  /* 0x000cac0001167983 */ /* 0x001f280000300800 */
[----:B------:R-:W-:Y:S04]  /*68b0*/  STL [R1+0x8c], R21 ;  /* 0x00008c1501007387 */ /* 0x000fe80000100800 */
[----:B------:R-:W-:Y:S04]  /*68c0*/  STL [R1+0x90], R20 ;  /* 0x0000901401007387 */ /* 0x000fe80000100800 */
[----:B------:R-:W-:Y:S04]  /*68d0*/  STL [R1+0x84], R19 ;  /* 0x0000841301007387 */ /* 0x000fe80000100800 */
[----:B------:R-:W-:Y:S04]  /*68e0*/  STL [R1+0x88], R18 ;  /* 0x0000881201007387 */ /* 0x000fe80000100800 */
[----:B------:R0:W-:Y:S04]  /*68f0*/  STL [R1+0x7c], R4 ;  /* 0x00007c0401007387 */ /* 0x0001e80000100800 */
[----:B------:R1:W-:Y:S04]  /*6900*/  STL [R1+0x78], R17 ;  /* 0x0000781101007387 */ /* 0x0003e80000100800 */
[----:B0-----:R-:W4:Y:S01]  /*6910*/  LDL R4, [R1+0x7bc] ;  /* 0x0007bc0001047983 */ /* 0x001f220000100800 */
[----:B------:R-:W-:-:S02]  /*6920*/  ISETP.GT.U32.AND P4, PT, R29, R16, PT ;  /* 0x000000101d00720c */ /* 0x000fc40003f84070 */
[C---:B------:R-:W-:Y:S01]  /*6930*/  ISETP.GT.U32.AND P2, PT, R29.reuse, R9, PT ;  /* 0x000000091d00720c */ /* 0x040fe20003f44070 */
[----:B------:R-:W4:Y:S01]  /*6940*/  LDL.LU R21, [R1+0xfc] ;  /* 0x0000fc0001157983 */ /* 0x000f220000300800 */
[C---:B------:R-:W-:Y:S02]  /*6950*/  ISETP.GT.U32.AND P5, PT, R29.reuse, R8, PT ;  /* 0x000000081d00720c */ /* 0x040fe40003fa4070 */
[C---:B------:R-:W-:Y:S01]  /*6960*/  ISETP.GT.U32.AND P1, PT, R29.reuse, R7, PT ;  /* 0x000000071d00720c */ /* 0x040fe20003f24070 */
[----:B------:R-:W4:Y:S01]  /*6970*/  LDL.LU R20, [R1+0x11c] ;  /* 0x00011c0001147983 */ /* 0x000f220000300800 */
[----:B------:R-:W-:-:S03]  /*6980*/  ISETP.GT.U32.AND P0, PT, R29, R6, PT ;  /* 0x000000061d00720c */ /* 0x000fc60003f04070 */
[----:B------:R-:W4:Y:S02]  /*6990*/  LDL.LU R19, [R1+0x124] ;  /* 0x0001240001137983 */ /* 0x000f240000300800 */
[--C-:B------:R-:W-:Y:S02]  /*69a0*/  @!P4 IMAD.IADD R16, R16, 0x1, -R29.reuse ;  /* 0x000000011010c824 */ /* 0x100fe400078e0a1d */
[--C-:B------:R-:W-:Y:S01]  /*69b0*/  @!P2 IMAD.IADD R9, R9, 0x1, -R29.reuse ;  /* 0x000000010909a824 */ /* 0x100fe200078e0a1d */
[----:B------:R-:W4:Y:S01]  /*69c0*/  LDL.LU R18, [R1+0x104] ;  /* 0x0001040001127983 */ /* 0x000f220000300800 */
[--C-:B------:R-:W-:Y:S02]  /*69d0*/  @!P5 IMAD.IADD R8, R8, 0x1, -R29.reuse ;  /* 0x000000010808d824 */ /* 0x100fe400078e0a1d */
[--C-:B------:R-:W-:Y:S01]  /*69e0*/  @!P1 IMAD.IADD R7, R7, 0x1, -R29.reuse ;  /* 0x0000000107079824 */ /* 0x100fe200078e0a1d */
[----:B-1----:R-:W4:Y:S01]  /*69f0*/  LDL.LU R17, [R1+0x10c] ;  /* 0x00010c0001117983 */ /* 0x002f220000300800 */
[----:B------:R-:W-:-:S02]  /*6a00*/  @!P0 IMAD.IADD R6, R6, 0x1, -R29 ;  /* 0x0000000106068824 */ /* 0x000fc400078e0a1d */
[----:B------:R-:W-:-:S04]  /*6a10*/  IMAD.HI.U32 R28, R3, R27, RZ ;  /* 0x0000001b031c7227 */ /* 0x000fc800078e00ff */
[----:B------:R-:W-:-:S04]  /*6a20*/  IMAD.MOV R28, RZ, RZ, -R28 ;  /* 0x000000ffff1c7224 */ /* 0x000fc800078e0a1c */
[C---:B------:R-:W-:Y:S01]  /*6a30*/  IMAD R27, R29.reuse, R28, R27 ;  /* 0x0000001c1d1b7224 */ /* 0x040fe200078e021b */
[C---:B--2---:R-:W-:Y:S02]  /*6a40*/  ISETP.GT.U32.AND P3, PT, R29.reuse, R5, PT ;  /* 0x000000051d00720c */ /* 0x044fe40003f64070 */
[C---:B---3--:R-:W-:Y:S02]  /*6a50*/  ISETP.GT.U32.AND P6, PT, R29.reuse, R2, PT ;  /* 0x000000021d00720c */ /* 0x048fe40003fc4070 */
[C---:B----4-:R-:W-:Y:S02]  /*6a60*/  ISETP.GT.U32.AND P4, PT, R29.reuse, R15, PT ;  /* 0x0000000f1d00720c */ /* 0x050fe40003f84070 */
[C---:B------:R-:W-:Y:S02]  /*6a70*/  ISETP.GT.U32.AND P2, PT, R29.reuse, R14, PT ;  /* 0x0000000e1d00720c */ /* 0x040fe40003f44070 */
[----:B------:R-:W-:-:S07]  /*6a80*/  ISETP.GT.U32.AND P5, PT, R29, R13, PT ;  /* 0x0000000d1d00720c */ /* 0x000fce0003fa4070 */
[--C-:B------:R-:W-:Y:S01]  /*6a90*/  @!P6 IMAD.IADD R2, R2, 0x1, -R29.reuse ;  /* 0x000000010202e824 */ /* 0x100fe200078e0a1d */
[----:B------:R-:W-:Y:S01]  /*6aa0*/  ISETP.GT.U32.AND P1, PT, R29, R12, PT ;  /* 0x0000000c1d00720c */ /* 0x000fe20003f24070 */
[--C-:B------:R-:W-:Y:S01]  /*6ab0*/  @!P3 IMAD.IADD R5, R5, 0x1, -R29.reuse ;  /* 0x000000010505b824 */ /* 0x100fe200078e0a1d */
[C---:B------:R-:W-:Y:S02]  /*6ac0*/  ISETP.GT.U32.AND P6, PT, R29.reuse, R16, PT ;  /* 0x000000101d00720c */ /* 0x040fe40003fc4070 */
[----:B------:R-:W-:Y:S01]  /*6ad0*/  ISETP.GT.U32.AND P0, PT, R29, R11, PT ;  /* 0x0000000b1d00720c */ /* 0x000fe20003f04070 */
[--C-:B------:R-:W-:Y:S01]  /*6ae0*/  @!P4 IMAD.IADD R15, R15, 0x1, -R29.reuse ;  /* 0x000000010f0fc824 */ /* 0x100fe200078e0a1d */
[C---:B------:R-:W-:Y:S01]  /*6af0*/  ISETP.GT.U32.AND P4, PT, R29.reuse, R9, PT ;  /* 0x000000091d00720c */ /* 0x040fe20003f84070 */
[--C-:B------:R-:W-:Y:S01]  /*6b00*/  @!P2 IMAD.IADD R14, R14, 0x1, -R29.reuse ;  /* 0x000000010e0ea824 */ /* 0x100fe200078e0a1d */
[----:B------:R-:W-:Y:S01]  /*6b10*/  ISETP.GT.U32.AND P2, PT, R29, R8, PT ;  /* 0x000000081d00720c */ /* 0x000fe20003f44070 */
[----:B------:R-:W-:Y:S01]  /*6b20*/  @!P5 IMAD.IADD R13, R13, 0x1, -R29 ;  /* 0x000000010d0dd824 */ /* 0x000fe200078e0a1d */
[----:B------:R-:W-:-:S03]  /*6b30*/  ISETP.GT.U32.AND P5, PT, R29, R7, PT ;  /* 0x000000071d00720c */ /* 0x000fc60003fa4070 */
[--C-:B------:R-:W-:Y:S01]  /*6b40*/  @!P1 IMAD.IADD R12, R12, 0x1, -R29.reuse ;  /* 0x000000010c0c9824 */ /* 0x100fe200078e0a1d */
[C---:B------:R-:W-:Y:S02]  /*6b50*/  ISETP.GT.U32.AND P1, PT, R29.reuse, R6, PT ;  /* 0x000000061d00720c */ /* 0x040fe40003f24070 */
[----:B------:R-:W-:Y:S01]  /*6b60*/  ISETP.GT.U32.AND P3, PT, R29, R10, PT ;  /* 0x0000000a1d00720c */ /* 0x000fe20003f64070 */
[--C-:B------:R-:W-:Y:S01]  /*6b70*/  @!P0 IMAD.IADD R11, R11, 0x1, -R29.reuse ;  /* 0x000000010b0b8824 */ /* 0x100fe200078e0a1d */
[----:B------:R-:W-:Y:S01]  /*6b80*/  ISETP.GT.U32.AND P0, PT, R29, R5, PT ;  /* 0x000000051d00720c */ /* 0x000fe20003f04070 */
[--C-:B------:R-:W-:Y:S02]  /*6b90*/  @!P6 IMAD.IADD R16, R16, 0x1, -R29.reuse ;  /* 0x000000011010e824 */ /* 0x100fe400078e0a1d */
[--C-:B------:R-:W-:Y:S02]  /*6ba0*/  @!P4 IMAD.IADD R9, R9, 0x1, -R29.reuse ;  /* 0x000000010909c824 */ /* 0x100fe400078e0a1d */
[--C-:B------:R-:W-:Y:S01]  /*6bb0*/  @!P2 IMAD.IADD R8, R8, 0x1, -R29.reuse ;  /* 0x000000010808a824 */ /* 0x100fe200078e0a1d */
[----:B------:R0:W-:Y:S01]  /*6bc0*/  STL [R1+0x1b0], R16 ;  /* 0x0001b01001007387 */ /* 0x0001e20000100800 */
[----:B------:R-:W-:-:S04]  /*6bd0*/  @!P5 IMAD.IADD R7, R7, 0x1, -R29 ;  /* 0x000000010707d824 */ /* 0x000fc800078e0a1d */
[--C-:B------:R-:W-:Y:S01]  /*6be0*/  @!P3 IMAD.IADD R10, R10, 0x1, -R29.reuse ;  /* 0x000000010a0ab824 */ /* 0x100fe200078e0a1d */
[----:B------:R-:W-:Y:S01]  /*6bf0*/  ISETP.GT.U32.AND P3, PT, R29, R2, PT ;  /* 0x000000021d00720c */ /* 0x000fe20003f64070 */
[--C-:B------:R-:W-:Y:S01]  /*6c00*/  @!P1 IMAD.IADD R6, R6, 0x1, -R29.reuse ;  /* 0x0000000106069824 */ /* 0x100fe200078e0a1d */
[----:B0-----:R-:W2:Y:S04]  /*6c10*/  LDL.LU R16, [R1+0x2c] ;  /* 0x00002c0001107983 */ /* 0x001ea80000300800 */
[----:B------:R0:W-:Y:S01]  /*6c20*/  STL [R1+0x1a4], R9 ;  /* 0x0001a40901007387 */ /* 0x0001e20000100800 */
[----:B------:R-:W-:-:S03]  /*6c30*/  @!P0 IMAD.IADD R5, R5, 0x1, -R29 ;  /* 0x0000000105058824 */ /* 0x000fc600078e0a1d */
[----:B------:R1:W-:Y:S04]  /*6c40*/  STL [R1+0x1a8], R8 ;  /* 0x0001a80801007387 */ /* 0x0003e80000100800 */
[----:B0-----:R-:W3:Y:S04]  /*6c50*/  LDL.LU R9, [R1+0xdc] ;  /* 0x0000dc0001097983 */ /* 0x001ee80000300800 */
[----:B------:R0:W-:Y:S04]  /*6c60*/  STL [R1+0x174], R7 ;  /* 0x0001740701007387 */ /* 0x0001e80000100800 */
[----:B-1----:R-:W4:Y:S04]  /*6c70*/  LDL.LU R8, [R1+0xe4] ;  /* 0x0000e40001087983 */ /* 0x002f280000300800 */
[----:B------:R1:W-:Y:S01]  /*6c80*/  STL [R1+0x194], R6 ;  /* 0x0001940601007387 */ /* 0x0003e20000100800 */
[----:B------:R-:W-:-:S03]  /*6c90*/  @!P3 IMAD.IADD R2, R2, 0x1, -R29 ;  /* 0x000000010202b824 */ /* 0x000fc600078e0a1d */
[----:B0-----:R-:W4:Y:S04]  /*6ca0*/  LDL.LU R7, [R1+0x28] ;  /* 0x0000280001077983 */ /* 0x001f280000300800 */
[----:B-1----:R-:W4:Y:S01]  /*6cb0*/  LDL.LU R6, [R1+0x24] ;  /* 0x0000240001067983 */ /* 0x002f220000300800 */
[----:B------:R-:W-:-:S03]  /*6cc0*/  IABS R28, R4 ;  /* 0x00000004001c7213 */ /* 0x000fc60000000000 */
[----:B------:R0:W-:Y:S04]  /*6cd0*/  STL [R1+0x198], R5 ;  /* 0x0001980501007387 */ /* 0x0001e80000100800 */
[----:B0-----:R-:W4:Y:S04]  /*6ce0*/  LDL.LU R5, [R1+0x20] ;  /* 0x0000200001057983 */ /* 0x001f280000300800 */
[----:B------:R-:W4:Y:S04]  /*6cf0*/  LDL.LU R4, [R1+0x1c] ;  /* 0x00001c0001047983 */ /* 0x000f280000300800 */
[----:B------:R0:W-:Y:S04]  /*6d00*/  STL [R1+0x17c], R2 ;  /* 0x00017c0201007387 */ /* 0x0001e80000100800 */
[----:B0-----:R-:W4:Y:S01]  /*6d10*/  LDL.LU R2, [R1+0x18] ;  /* 0x0000180001027983 */ /* 0x001f220000300800 */
[----:B------:R-:W-:-:S02]  /*6d20*/  ISETP.GT.U32.AND P4, PT, R29, R15, PT ;  /* 0x0000000f1d00720c */ /* 0x000fc40003f84070 */
[C---:B------:R-:W-:Y:S02]  /*6d30*/  ISETP.GT.U32.AND P2, PT, R29.reuse, R14, PT ;  /* 0x0000000e1d00720c */ /* 0x040fe40003f44070 */
[C---:B------:R-:W-:Y:S02]  /*6d40*/  ISETP.GT.U32.AND P6, PT, R29.reuse, R13, PT ;  /* 0x0000000d1d00720c */ /* 0x040fe40003fc4070 */
[C---:B------:R-:W-:Y:S02]  /*6d50*/  ISETP.GT.U32.AND P5, PT, R29.reuse, R12, PT ;  /* 0x0000000c1d00720c */ /* 0x040fe40003fa4070 */
[C---:B------:R-:W-:Y:S02]  /*6d60*/  ISETP.GT.U32.AND P0, PT, R29.reuse, R11, PT ;  /* 0x0000000b1d00720c */ /* 0x040fe40003f04070 */
[C---:B------:R-:W-:Y:S02]  /*6d70*/  ISETP.GT.U32.AND P1, PT, R29.reuse, R10, PT ;  /* 0x0000000a1d00720c */ /* 0x040fe40003f24070 */
[----:B------:R-:W-:Y:S01]  /*6d80*/  ISETP.GT.U32.AND P3, PT, R29, R21, PT ;  /* 0x000000151d00720c */ /* 0x000fe20003f64070 */
[--C-:B------:R-:W-:Y:S01]  /*6d90*/  @!P4 IMAD.IADD R15, R15, 0x1, -R29.reuse ;  /* 0x000000010f0fc824 */ /* 0x100fe200078e0a1d */
[C---:B------:R-:W-:Y:S01]  /*6da0*/  ISETP.GT.U32.AND P4, PT, R29.reuse, R20, PT ;  /* 0x000000141d00720c */ /* 0x040fe20003f84070 */
[--C-:B------:R-:W-:Y:S01]  /*6db0*/  @!P2 IMAD.IADD R14, R14, 0x1, -R29.reuse ;  /* 0x000000010e0ea824 */ /* 0x100fe200078e0a1d */
[----:B------:R-:W-:Y:S01]  /*6dc0*/  ISETP.GT.U32.AND P2, PT, R29, R19, PT ;  /* 0x000000131d00720c */ /* 0x000fe20003f44070 */
[--C-:B------:R-:W-:Y:S01]  /*6dd0*/  @!P6 IMAD.IADD R13, R13, 0x1, -R29.reuse ;  /* 0x000000010d0de824 */ /* 0x100fe200078e0a1d */
[C---:B------:R-:W-:Y:S01]  /*6de0*/  ISETP.GT.U32.AND P6, PT, R29.reuse, R18, PT ;  /* 0x000000121d00720c */ /* 0x040fe20003fc4070 */
[--C-:B------:R-:W-:Y:S01]  /*6df0*/  @!P5 IMAD.IADD R12, R12, 0x1, -R29.reuse ;  /* 0x000000010c0cd824 */ /* 0x100fe200078e0a1d */
[----:B------:R-:W-:Y:S01]  /*6e00*/  ISETP.GT.U32.AND P5, PT, R29, R17, PT ;  /* 0x000000111d00720c */ /* 0x000fe20003fa4070 */
[----:B------:R-:W-:-:S02]  /*6e10*/  @!P0 IMAD.IADD R11, R11, 0x1, -R29 ;  /* 0x000000010b0b8824 */ /* 0x000fc400078e0a1d */
[--C-:B------:R-:W-:Y:S02]  /*6e20*/  @!P1 IMAD.IADD R10, R10, 0x1, -R29.reuse ;  /* 0x000000010a0a9824 */ /* 0x100fe400078e0a1d */
[--C-:B------:R-:W-:Y:S02]  /*6e30*/  @!P3 IMAD.IADD R21, R21, 0x1, -R29.reuse ;  /* 0x000000011515b824 */ /* 0x100fe400078e0a1d */
[--C-:B------:R-:W-:Y:S02]  /*6e40*/  @!P4 IMAD.IADD R20, R20, 0x1, -R29.reuse ;  /* 0x000000011414c824 */ /* 0x100fe400078e0a1d */
[--C-:B------:R-:W-:Y:S02]  /*6e50*/  @!P2 IMAD.IADD R19, R19, 0x1, -R29.reuse ;  /* 0x000000011313a824 */ /* 0x100fe400078e0a1d */
[--C-:B------:R-:W-:Y:S02]  /*6e60*/  @!P6 IMAD.IADD R18, R18, 0x1, -R29.reuse ;  /* 0x000000011212e824 */ /* 0x100fe400078e0a1d */
[----:B------:R-:W-:Y:S01]  /*6e70*/  @!P5 IMAD.IADD R17, R17, 0x1, -R29 ;  /* 0x000000011111d824 */ /* 0x000fe200078e0a1d */
[----:B------:R0:W-:Y:S04]  /*6e80*/  STL [R1+0x184], R15 ;  /* 0x0001840f01007387 */ /* 0x0001e80000100800 */
[----:B------:R1:W-:Y:S04]  /*6e90*/  STL [R1+0x134], R14 ;  /* 0x0001340e01007387 */ /* 0x0003e80000100800 */
[----:B------:R1:W-:Y:S04]  /*6ea0*/  STL [R1+0x158], R13 ;  /* 0x0001580d01007387 */ /* 0x0003e80000100800 */
[----:B------:R1:W-:Y:S04]  /*6eb0*/  STL [R1+0x15c], R12 ;  /* 0x00015c0c01007387 */ /* 0x0003e80000100800 */
[----:B0-----:R-:W4:Y:S04]  /*6ec0*/  LDL.LU R15, [R1+0x14] ;  /* 0x00001400010f7983 */ /* 0x001f280000300800 */
[----:B------:R0:W-:Y:S04]  /*6ed0*/  STL [R1+0x140], R11 ;  /* 0x0001400b01007387 */ /* 0x0001e80000100800 */
[----:B-1----:R-:W4:Y:S04]  /*6ee0*/  LDL.LU R14, [R1+0x10] ;  /* 0x00001000010e7983 */ /* 0x002f280000300800 */
[----:B------:R-:W4:Y:S04]  /*6ef0*/  LDL.LU R13, [R1+0xc] ;  /* 0x00000c00010d7983 */ /* 0x000f280000300800 */
[----:B------:R1:W-:Y:S04]  /*6f00*/  STL [R1+0x144], R10 ;  /* 0x0001440a01007387 */ /* 0x0003e80000100800 */
[----:B------:R-:W4:Y:S04]  /*6f10*/  LDL.LU R12, [R1+0x8] ;  /* 0x00000800010c7983 */ /* 0x000f280000300800 */
[----:B0-----:R-:W4:Y:S04]  /*6f20*/  LDL.LU R11, [R1+0x4] ;  /* 0x00000400010b7983 */ /* 0x001f280000300800 */
[----:B-1----:R-:W4:Y:S01]  /*6f30*/  LDL.LU R10, [R1] ;  /* 0x00000000010a7983 */ /* 0x002f220000300800 */
[----:B--2---:R-:W-:-:S02]  /*6f40*/  ISETP.GT.U32.AND P0, PT, R29, R16, PT ;  /* 0x000000101d00720c */ /* 0x004fc40003f04070 */
[C---:B---3--:R-:W-:Y:S02]  /*6f50*/  ISETP.GT.U32.AND P1, PT, R29.reuse, R9, PT ;  /* 0x000000091d00720c */ /* 0x048fe40003f24070 */
[----:B----4-:R-:W-:-:S09]  /*6f60*/  ISETP.GT.U32.AND P3, PT, R29, R8, PT ;  /* 0x000000081d00720c */ /* 0x010fd20003f64070 */
[--C-:B------:R-:W-:Y:S01]  /*6f70*/  @!P0 IMAD.IADD R16, R16, 0x1, -R29.reuse ;  /* 0x0000000110108824 */ /* 0x100fe200078e0a1d */
[C---:B------:R-:W-:Y:S02]  /*6f80*/  ISETP.GT.U32.AND P4, PT, R29.reuse, R7, PT ;  /* 0x000000071d00720c */ /* 0x040fe40003f84070 */
[----:B------:R-:W-:Y:S01]  /*6f90*/  ISETP.GT.U32.AND P2, PT, R29, R6, PT ;  /* 0x000000061d00720c */ /* 0x000fe20003f44070 */
[--C-:B------:R-:W-:Y:S01]  /*6fa0*/  @!P1 IMAD.IADD R9, R9, 0x1, -R29.reuse ;  /* 0x0000000109099824 */ /* 0x100fe200078e0a1d */
[C---:B------:R-:W-:Y:S01]  /*6fb0*/  ISETP.GT.U32.AND P1, PT, R29.reuse, R21, PT ;  /* 0x000000151d00720c */ /* 0x040fe20003f24070 */
[----:B------:R-:W-:Y:S01]  /*6fc0*/  @!P3 IMAD.IADD R8, R8, 0x1, -R29 ;  /* 0x000000010808b824 */ /* 0x000fe200078e0a1d */
[C---:B------:R-:W-:Y:S02]  /*6fd0*/  ISETP.GT.U32.AND P3, PT, R29.reuse, R20, PT ;  /* 0x000000141d00720c */ /* 0x040fe40003f64070 */
[C---:B------:R-:W-:Y:S02]  /*6fe0*/  ISETP.GT.U32.AND P6, PT, R29.reuse, R5, PT ;  /* 0x000000051d00720c */ /* 0x040fe40003fc4070 */
[----:B------:R-:W-:-:S03]  /*6ff0*/  ISETP.GT.U32.AND P5, PT, R29, R4, PT ;  /* 0x000000041d00720c */ /* 0x000fc60003fa4070 */
[--C-:B------:R-:W-:Y:S01]  /*7000*/  @!P4 IMAD.IADD R7, R7, 0x1, -R29.reuse ;  /* 0x000000010707c824 */ /* 0x100fe200078e0a1d */
[C---:B------:R-:W-:Y:S01]  /*7010*/  ISETP.GT.U32.AND P4, PT, R29.reuse, R19, PT ;  /* 0x000000131d00720c */ /* 0x040fe20003f84070 */
[----:B------:R-:W-:Y:S01]  /*7020*/  @!P2 IMAD.IADD R6, R6, 0x1, -R29 ;  /* 0x000000010606a824 */ /* 0x000fe200078e0a1d */
[C---:B------:R-:W-:Y:S02]  /*7030*/  ISETP.GT.U32.AND P2, PT, R29.reuse, R18, PT ;  /* 0x000000121d00720c */ /* 0x040fe40003f44070 */
[----:B------:R-:W-:-:S03]  /*7040*/  ISETP.GT.U32.AND P0, PT, R29, R2, PT ;  /* 0x000000021d00720c */ /* 0x000fc60003f04070 */
[--C-:B------:R-:W-:Y:S01]  /*7050*/  @!P6 IMAD.IADD R5, R5, 0x1, -R29.reuse ;  /* 0x000000010505e824 */ /* 0x100fe200078e0a1d */
[C---:B------:R-:W-:Y:S01]  /*7060*/  ISETP.GT.U32.AND P6, PT, R29.reuse, R17, PT ;  /* 0x000000111d00720c */ /* 0x040fe20003fc4070 */
[--C-:B------:R-:W-:Y:S01]  /*7070*/  @!P5 IMAD.IADD R4, R4, 0x1, -R29.reuse ;  /* 0x000000010404d824 */ /* 0x100fe200078e0a1d */
[----:B------:R-:W-:Y:S01]  /*7080*/  ISETP.GT.U32.AND P5, PT, R29, R16, PT ;  /* 0x000000101d00720c */ /* 0x000fe20003fa4070 */
[--C-:B------:R-:W-:Y:S01]  /*7090*/  @!P1 IMAD.IADD R21, R21, 0x1, -R29.reuse ;  /* 0x0000000115159824 */ /* 0x100fe200078e0a1d */
[C---:B------:R-:W-:Y:S01]  /*70a0*/  ISETP.GT.U32.AND P1, PT, R29.reuse, R8, PT ;  /* 0x000000081d00720c */ /* 0x040fe20003f24070 */
[----:B------:R-:W-:Y:S01]  /*70b0*/  @!P3 IMAD.IADD R20, R20, 0x1, -R29 ;  /* 0x000000011414b824 */ /* 0x000fe200078e0a1d */
[----:B------:R-:W-:-:S03]  /*70c0*/  ISETP.GT.U32.AND P3, PT, R29, R7, PT ;  /* 0x000000071d00720c */ /* 0x000fc60003f64070 */
[--C-:B------:R-:W-:Y:S01]  /*70d0*/  @!P0 IMAD.IADD R2, R2, 0x1, -R29.reuse ;  /* 0x0000000102028824 */ /* 0x100fe200078e0a1d */
[----:B------:R-:W-:Y:S01]  /*70e0*/  ISETP.GT.U32.AND P0, PT, R29, R9, PT ;  /* 0x000000091d00720c */ /* 0x000fe20003f04070 */
[--C-:B------:R-:W-:Y:S01]  /*70f0*/  @!P4 IMAD.IADD R19, R19, 0x1, -R29.reuse ;  /* 0x000000011313c824 */ /* 0x100fe200078e0a1d */
[----:B------:R0:W-:Y:S01]  /*7100*/  STL [R1+0xfc], R21 ;  /* 0x0000fc1501007387 */ /* 0x0001e20000100800 */
[--C-:B------:R-:W-:Y:S01]  /*7110*/  @!P2 IMAD.IADD R18, R18, 0x1, -R29.reuse ;  /* 0x000000011212a824 */ /* 0x100fe200078e0a1d */
[----:B------:R-:W-:Y:S01]  /*7120*/  ISETP.GT.U32.AND P2, PT, R29, R6, PT ;  /* 0x000000061d00720c */ /* 0x000fe20003f44070 */
[--C-:B------:R-:W-:Y:S01]  /*7130*/  @!P6 IMAD.IADD R17, R17, 0x1, -R29.reuse ;  /* 0x000000011111e824 */ /* 0x100fe200078e0a1d */
[C---:B------:R-:W-:Y:S01]  /*7140*/  ISETP.GT.U32.AND P4, PT, R29.reuse, R5, PT ;  /* 0x000000051d00720c */ /* 0x040fe20003f84070 */
[--C-:B------:R-:W-:Y:S01]  /*7150*/  @!P5 IMAD.IADD R16, R16, 0x1, -R29.reuse ;  /* 0x000000011010d824 */ /* 0x100fe200078e0a1d */
[C---:B------:R-:W-:Y:S01]  /*7160*/  ISETP.GT.U32.AND P5, PT, R29.reuse, R4, PT ;  /* 0x000000041d00720c */ /* 0x040fe20003fa4070 */
[----:B0-----:R-:W2:Y:S04]  /*7170*/  LDL.LU R21, [R1+0xca8] ;  /* 0x000ca80001157983 */ /* 0x001ea80000300800 */
[----:B------:R0:W-:Y:S01]  /*7180*/  STL [R1+0x11c], R20 ;  /* 0x00011c1401007387 */ /* 0x0001e20000100800 */
[----:B------:R-:W-:Y:S01]  /*7190*/  ISETP.GT.U32.AND P6, PT, R29, R2, PT ;  /* 0x000000021d00720c */ /* 0x000fe20003fc4070 */
[----:B------:R-:W-:-:S02]  /*71a0*/  @!P0 IMAD.IADD R9, R9, 0x1, -R29 ;  /* 0x0000000109098824 */ /* 0x000fc400078e0a1d */
[--C-:B------:R-:W-:Y:S01]  /*71b0*/  @!P1 IMAD.IADD R8, R8, 0x1, -R29.reuse ;  /* 0x0000000108089824 */ /* 0x100fe200078e0a1d */
[----:B0-----:R-:W3:Y:S04]  /*71c0*/  LDL.LU R20, [R1+0xca4] ;  /* 0x000ca40001147983 */ /* 0x001ee80000300800 */
[----:B------:R0:W-:Y:S01]  /*71d0*/  STL [R1+0x124], R19 ;  /* 0x0001241301007387 */ /* 0x0001e20000100800 */
[----:B------:R-:W-:-:S03]  /*71e0*/  @!P3 IMAD.IADD R7, R7, 0x1, -R29 ;  /* 0x000000010707b824 */ /* 0x000fc600078e0a1d */
[----:B0-----:R-:W4:Y:S04]  /*71f0*/  LDL.LU R19, [R1+0xca0] ;  /* 0x000ca00001137983 */ /* 0x001f280000300800 */
[----:B------:R0:W-:Y:S01]  /*7200*/  STL [R1+0x104], R18 ;  /* 0x0001041201007387 */ /* 0x0001e20000100800 */
[----:B------:R-:W-:-:S03]  /*7210*/  @!P2 IMAD.IADD R6, R6, 0x1, -R29 ;  /* 0x000000010606a824 */ /* 0x000fc600078e0a1d */
[----:B0-----:R-:W2:Y:S04]  /*7220*/  LDL.LU R18, [R1+0xc9c] ;  /* 0x000c9c0001127983 */ /* 0x001ea80000300800 */
        /* <DEDUP_REMOVED lines=9> */
[----:B------:R0:W-:Y:S04]  /*72c0*/  STL [R1+0xe4], R8 ;  /* 0x0000e40801007387 */ /* 0x0001e80000100800 */
[----:B0-----:R-:W2:Y:S04]  /*72d0*/  LDL.LU R8, [R1+0xc8c] ;  /* 0x000c8c0001087983 */ /* 0x001ea80000300800 */
[----:B------:R0:W-:Y:S04]  /*72e0*/  STL [R1+0x28], R7 ;  /* 0x0000280701007387 */ /* 0x0001e80000100800 */
[----:B0-----:R-:W2:Y:S04]  /*72f0*/  LDL.LU R7, [R1+0xc88] ;  /* 0x000c880001077983 */ /* 0x001ea80000300800 */
[----:B------:R0:W-:Y:S04]  /*7300*/  STL [R1+0x24], R6 ;  /* 0x0000240601007387 */ /* 0x0001e80000100800 */
[----:B0-----:R-:W3:Y:S04]  /*7310*/  LDL.LU R6, [R1+0xc84] ;  /* 0x000c840001067983 */ /* 0x001ee80000300800 */
[----:B------:R0:W-:Y:S04]  /*7320*/  STL [R1+0x20], R5 ;  /* 0x0000200501007387 */ /* 0x0001e80000100800 */
[----:B0-----:R-:W4:Y:S04]  /*7330*/  LDL.LU R5, [R1+0xc80] ;  /* 0x000c800001057983 */ /* 0x001f280000300800 */
[----:B------:R0:W-:Y:S04]  /*7340*/  STL [R1+0x1c], R4 ;  /* 0x00001c0401007387 */ /* 0x0001e80000100800 */
[----:B0-----:R-:W4:Y:S04]  /*7350*/  LDL.LU R4, [R1+0xc7c] ;  /* 0x000c7c0001047983 */ /* 0x001f280000300800 */
[----:B------:R0:W-:Y:S04]  /*7360*/  STL [R1+0x18], R2 ;  /* 0x0000180201007387 */ /* 0x0001e80000100800 */
[----:B0-----:R-:W4:Y:S01]  /*7370*/  LDL.LU R2, [R1+0xc78] ;  /* 0x000c780001027983 */ /* 0x001f220000300800 */
[----:B------:R-:W-:-:S02]  /*7380*/  ISETP.GT.U32.AND P0, PT, R29, R15, PT ;  /* 0x0000000f1d00720c */ /* 0x000fc40003f04070 */
[C---:B------:R-:W-:Y:S02]  /*7390*/  ISETP.GT.U32.AND P1, PT, R29.reuse, R14, PT ;  /* 0x0000000e1d00720c */ /* 0x040fe40003f24070 */
[C---:B------:R-:W-:Y:S02]  /*73a0*/  ISETP.GT.U32.AND P3, PT, R29.reuse, R13, PT ;  /* 0x0000000d1d00720c */ /* 0x040fe40003f64070 */
[C---:B------:R-:W-:Y:S02]  /*73b0*/  ISETP.GT.U32.AND P2, PT, R29.reuse, R12, PT ;  /* 0x0000000c1d00720c */ /* 0x040fe40003f44070 */
[----:B------:R-:W-:-:S05]  /*73c0*/  ISETP.GT.U32.AND P4, PT, R29, R11, PT ;  /* 0x0000000b1d00720c */ /* 0x000fca0003f84070 */
[--C-:B------:R-:W-:Y:S02]  /*73d0*/  @!P0 IMAD.IADD R15, R15, 0x1, -R29.reuse ;  /* 0x000000010f0f8824 */ /* 0x100fe400078e0a1d */
[--C-:B------:R-:W-:Y:S02]  /*73e0*/  @!P1 IMAD.IADD R14, R14, 0x1, -R29.reuse ;  /* 0x000000010e0e9824 */ /* 0x100fe400078e0a1d */
[--C-:B------:R-:W-:Y:S02]  /*73f0*/  @!P3 IMAD.IADD R13, R13, 0x1, -R29.reuse ;  /* 0x000000010d0db824 */ /* 0x100fe400078e0a1d */
[--C-:B------:R-:W-:Y:S02]  /*7400*/  @!P2 IMAD.IADD R12, R12, 0x1, -R29.reuse ;  /* 0x000000010c0ca824 */ /* 0x100fe400078e0a1d */
[----:B------:R-:W-:Y:S01]  /*7410*/  @!P4 IMAD.IADD R11, R11, 0x1, -R29 ;  /* 0x000000010b0bc824 */ /* 0x000fe200078e0a1d */
[----:B------:R-:W-:-:S13]  /*7420*/  ISETP.GT.U32.AND P5, PT, R29, R10, PT ;  /* 0x0000000a1d00720c */ /* 0x000fda0003fa4070 */
[----:B------:R-:W-:Y:S01]  /*7430*/  @!P5 IMAD.IADD R10, R10, 0x1, -R29 ;  /* 0x000000010a0ad824 */ /* 0x000fe200078e0a1d */
[C---:B--2---:R-:W-:Y:S02]  /*7440*/  ISETP.GT.U32.AND P2, PT, R29.reuse, R7, PT ;  /* 0x000000071d00720c */ /* 0x044fe40003f44070 */
[C---:B---3--:R-:W-:Y:S02]  /*7450*/  ISETP.GT.U32.AND P3, PT, R29.reuse, R6, PT ;  /* 0x000000061d00720c */ /* 0x048fe40003f64070 */
[C---:B----4-:R-:W-:Y:S02]  /*7460*/  ISETP.GT.U32.AND P1, PT, R29.reuse, R5, PT ;  /* 0x000000051d00720c */ /* 0x050fe40003f24070 */
[C---:B------:R-:W-:Y:S02]  /*7470*/  ISETP.GT.U32.AND P0, PT, R29.reuse, R4, PT ;  /* 0x000000041d00720c */ /* 0x040fe40003f04070 */
[----:B------:R-:W-:-:S11]  /*7480*/  ISETP.GT.U32.AND P6, PT, R29, R2, PT ;  /* 0x000000021d00720c */ /* 0x000fd60003fc4070 */
[--C-:B------:R-:W-:Y:S01]  /*7490*/  @!P0 IMAD.IADD R4, R4, 0x1, -R29.reuse ;  /* 0x0000000104048824 */ /* 0x100fe200078e0a1d */
[----:B------:R-:W-:Y:S01]  /*74a0*/  ISETP.GT.U32.AND P0, PT, R29, R14, PT ;  /* 0x0000000e1d00720c */ /* 0x000fe20003f04070 */
[--C-:B------:R-:W-:Y:S01]  /*74b0*/  @!P1 IMAD.IADD R5, R5, 0x1, -R29.reuse ;  /* 0x0000000105059824 */ /* 0x100fe200078e0a1d */
[C---:B------:R-:W-:Y:S01]  /*74c0*/  ISETP.GT.U32.AND P1, PT, R29.reuse, R13, PT ;  /* 0x0000000d1d00720c */ /* 0x040fe20003f24070 */
[--C-:B------:R-:W-:Y:S01]  /*74d0*/  @!P3 IMAD.IADD R6, R6, 0x1, -R29.reuse ;  /* 0x000000010606b824 */ /* 0x100fe200078e0a1d */
[C---:B------:R-:W-:Y:S01]  /*74e0*/  ISETP.GT.U32.AND P3, PT, R29.reuse, R12, PT ;  /* 0x0000000c1d00720c */ /* 0x040fe20003f64070 */
[--C-:B------:R-:W-:Y:S01]  /*74f0*/  @!P6 IMAD.IADD R2, R2, 0x1, -R29.reuse ;  /* 0x000000010202e824 */ /* 0x100fe200078e0a1d */
[----:B------:R-:W-:Y:S01]  /*7500*/  ISETP.GT.U32.AND P6, PT, R29, R15, PT ;  /* 0x0000000f1d00720c */ /* 0x000fe20003fc4070 */
[----:B------:R-:W-:Y:S01]  /*7510*/  @!P2 IMAD.IADD R7, R7, 0x1, -R29 ;  /* 0x000000010707a824 */ /* 0x000fe200078e0a1d */
[----:B------:R-:W-:-:S05]  /*7520*/  ISETP.GT.U32.AND P2, PT, R29, R11, PT ;  /* 0x0000000b1d00720c */ /* 0x000fca0003f44070 */
[--C-:B------:R-:W-:Y:S01]  /*7530*/  @!P0 IMAD.IADD R14, R14, 0x1, -R29.reuse ;  /* 0x000000010e0e8824 */ /* 0x100fe200078e0a1d */
[----:B------:R-:W-:Y:S01]  /*7540*/  ISETP.GT.U32.AND P4, PT, R29, R8, PT ;  /* 0x000000081d00720c */ /* 0x000fe20003f84070 */
[--C-:B------:R-:W-:Y:S02]  /*7550*/  @!P1 IMAD.IADD R13, R13, 0x1, -R29.reuse ;  /* 0x000000010d0d9824 */ /* 0x100fe400078e0a1d */
[--C-:B------:R-:W-:Y:S02]  /*7560*/  @!P3 IMAD.IADD R12, R12, 0x1, -R29.reuse ;  /* 0x000000010c0cb824 */ /* 0x100fe400078e0a1d */
[--C-:B------:R-:W-:Y:S02]  /*7570*/  @!P6 IMAD.IADD R15, R15, 0x1, -R29.reuse ;  /* 0x000000010f0fe824 */ /* 0x100fe400078e0a1d */
[----:B------:R-:W-:-:S03]  /*7580*/  @!P2 IMAD.IADD R11, R11, 0x1, -R29 ;  /* 0x000000010b0ba824 */ /* 0x000fc600078e0a1d */
[----:B------:R0:W-:Y:S04]  /*7590*/  STL [R1+0x14], R15 ;  /* 0x0000140f01007387 */ /* 0x0001e80000100800 */
[----:B0-----:R-:W2:Y:S04]  /*75a0*/  LDL.LU R15, [R1+0xc74] ;  /* 0x000c7400010f7983 */ /* 0x001ea80000300800 */
[----:B------:R0:W-:Y:S04]  /*75b0*/  STL [R1+0x10], R14 ;  /* 0x0000100e01007387 */ /* 0x0001e80000100800 */
[----:B0-----:R-:W3:Y:S04]  /*75c0*/  LDL.LU R14, [R1+0xc70] ;  /* 0x000c7000010e7983 */ /* 0x001ee80000300800 */
[----:B------:R0:W-:Y:S01]  /*75d0*/  STL [R1+0xc], R13 ;  /* 0x00000c0d01007387 */ /* 0x0001e20000100800 */
[----:B------:R-:W-:-:S03]  /*75e0*/  @!P4 IMAD.IADD R8, R8, 0x1, -R29 ;  /* 0x000000010808c824 */ /* 0x000fc600078e0a1d */
[----:B0-----:R-:W4:Y:S04]  /*75f0*/  LDL.LU R13, [R1+0xc6c] ;  /* 0x000c6c00010d7983 */ /* 0x001f280000300800 */
[----:B------:R0:W-:Y:S01]  /*7600*/  STL [R1+0x8], R12 ;  /* 0x0000080c01007387 */ /* 0x0001e20000100800 */
[----:B------:R-:W-:-:S03]  /*7610*/  ISETP.GT.U32.AND P4, PT, R29, R10, PT ;  /* 0x0000000a1d00720c */ /* 0x000fc60003f84070 */
[----:B0-----:R-:W2:Y:S04]  /*7620*/  LDL.LU R12, [R1+0xc68] ;  /* 0x000c6800010c7983 */ /* 0x001ea80000300800 */
[----:B------:R0:W-:Y:S04]  /*7630*/  STL [R1+0x4], R11 ;  /* 0x0000040b01007387 */ /* 0x0001e80000100800 */
[----:B0-----:R-:W3:Y:S02]  /*7640*/  LDL.LU R11, [R1+0xc64] ;  /* 0x000c6400010b7983 */ /* 0x001ee40000300800 */
[----:B------:R-:W-:-:S05]  /*7650*/  @!P4 IMAD.IADD R10, R10, 0x1, -R29 ;  /* 0x000000010a0ac824 */ /* 0x000fca00078e0a1d */
[----:B------:R0:W-:Y:S04]  /*7660*/  STL [R1], R10 ;  /* 0x0000000a01007387 */ /* 0x0001e80000100800 */
[----:B0-----:R-:W3:Y:S01]  /*7670*/  LDL.LU R10, [R1+0xc60] ;  /* 0x000c6000010a7983 */ /* 0x001ee20000300800 */
[C---:B------:R-:W-:Y:S02]  /*7680*/  ISETP.GT.U32.AND P1, PT, R29.reuse, R5, PT ;  /* 0x000000051d00720c */ /* 0x040fe40003f24070 */
[C---:B------:R-:W-:Y:S02]  /*7690*/  ISETP.GT.U32.AND P3, PT, R29.reuse, R6, PT ;  /* 0x000000061d00720c */ /* 0x040fe40003f64070 */
[C---:B------:R-:W-:Y:S02]  /*76a0*/  ISETP.GT.U32.AND P2, PT, R29.reuse, R7, PT ;  /* 0x000000071d00720c */ /* 0x040fe40003f44070 */
[----:B------:R-:W-:-:S07]  /*76b0*/  ISETP.GT.U32.AND P5, PT, R29, R9, PT ;  /* 0x000000091d00720c */ /* 0x000fce0003fa4070 */
[--C-:B------:R-:W-:Y:S02]  /*76c0*/  @!P1 IMAD.IADD R5, R5, 0x1, -R29.reuse ;  /* 0x0000000105059824 */ /* 0x100fe400078e0a1d */
[--C-:B------:R-:W-:Y:S02]  /*76d0*/  @!P3 IMAD.IADD R6, R6, 0x1, -R29.reuse ;  /* 0x000000010606b824 */ /* 0x100fe400078e0a1d */
[--C-:B------:R-:W-:Y:S02]  /*76e0*/  @!P2 IMAD.IADD R7, R7, 0x1, -R29.reuse ;  /* 0x000000010707a824 */ /* 0x100fe400078e0a1d */
[----:B------:R-:W-:Y:S01]  /*76f0*/  @!P5 IMAD.IADD R9, R9, 0x1, -R29 ;  /* 0x000000010909d824 */ /* 0x000fe200078e0a1d */
[C---:B------:R-:W-:Y:S02]  /*7700*/  ISETP.GT.U32.AND P5, PT, R29.reuse, R2, PT ;  /* 0x000000021d00720c */ /* 0x040fe40003fa4070 */
[----:B------:R-:W-:Y:S01]  /*7710*/  ISETP.GT.U32.AND P0, PT, R29, R4, PT ;  /* 0x000000041d00720c */ /* 0x000fe20003f04070 */
[----:B------:R-:W-:-:S04]  /*7720*/  IMAD.HI.U32 R3, R3, R28, RZ ;  /* 0x0000001c03037227 */ /* 0x000fc800078e00ff */
[----:B------:R-:W-:-:S06]  /*7730*/  IMAD.MOV R3, RZ, RZ, -R3 ;  /* 0x000000ffff037224 */ /* 0x000fcc00078e0a03 */
[--C-:B------:R-:W-:Y:S02]  /*7740*/  @!P5 IMAD.IADD R2, R2, 0x1, -R29.reuse ;  /* 0x000000010202d824 */ /* 0x100fe400078e0a1d */
[----:B------:R-:W-:-:S03]  /*7750*/  @!P0 IMAD.IADD R4, R4, 0x1, -R29 ;  /* 0x0000000104048824 */ /* 0x000fc600078e0a1d */
[----:B------:R-:W-:Y:S04]  /*7760*/  STL [R1+0xc3c], R2 ;  /* 0x000c3c0201007387 */ /* 0x000fe80000100800 */
[----:B------:R-:W-:Y:S04]  /*7770*/  STL [R1+0xc40], R4 ;  /* 0x000c400401007387 */ /* 0x000fe80000100800 */
[----:B------:R-:W-:Y:S01]  /*7780*/  STL [R1+0xc38], R5 ;  /* 0x000c380501007387 */ /* 0x000fe20000100800 */
[----:B------:R-:W-:-:S03]  /*7790*/  IMAD R28, R29, R3, R28 ;  /* 0x000000031d1c7224 */ /* 0x000fc600078e021c */
[----:B------:R0:W-:Y:S04]  /*77a0*/  STL [R1+0xc44], R6 ;  /* 0x000c440601007387 */ /* 0x0001e80000100800 */
[----:B------:R-:W1:Y:S04]  /*77b0*/  S2R R3, SR_TID.X ;  /* 0x0000000000037919 */ /* 0x000e680000002100 */
[----:B0-----:R-:W0:Y:S01]  /*77c0*/  S2R R6, SR_TID.X ;  /* 0x0000000000067919 */ /* 0x001e220000002100 */
[C---:B------:R-:W-:Y:S02]  /*77d0*/  ISETP.GT.U32.AND P4, PT, R29.reuse, R8, PT ;  /* 0x000000081d00720c */ /* 0x040fe40003f84070 */
[----:B------:R-:W-:Y:S01]  /*77e0*/  ISETP.GT.U32.AND P6, PT, R29, R9, PT ;  /* 0x000000091d00720c */ /* 0x000fe20003fc4070 */
[----:B------:R0:W-:Y:S10]  /*77f0*/  STL [R1+0xc48], R7 ;  /* 0x000c480701007387 */ /* 0x0001f40000100800 */
[----:B------:R-:W-:-:S02]  /*7800*/  @!P4 IMAD.IADD R8, R8, 0x1, -R29 ;  /* 0x000000010808c824 */ /* 0x000fc400078e0a1d */
[----:B------:R-:W-:Y:S01]  /*7810*/  @!P6 IMAD.IADD R9, R9, 0x1, -R29 ;  /* 0x000000010909e824 */ /* 0x000fe200078e0a1d */
[----:B-1----:R-:W-:Y:S02]  /*7820*/  LOP3.LUT P0, RZ, R3, 0x40, RZ, 0xc0, !PT ;  /* 0x0000004003ff7812 */ /* 0x002fe4000780c0ff */
[----:B------:R1:W-:Y:S01]  /*7830*/  STL [R1+0xc4c], R8 ;  /* 0x000c4c0801007387 */ /* 0x0003e20000100800 */
[----:B0-----:R-:W-:-:S03]  /*7840*/  IMAD.SHL.U32 R4, R6, 0x20, RZ ;  /* 0x0000002006047824 */ /* 0x001fc600078e00ff */
[----:B------:R0:W-:Y:S01]  /*7850*/  STL [R1+0xc50], R9 ;  /* 0x000c500901007387 */ /* 0x0001e20000100800 */
[----:B------:R-:W-:-:S03]  /*7860*/  LOP3.LUT R3, R6, 0x7, RZ, 0xc0, !PT ;  /* 0x0000000706037812 */ /* 0x000fc600078ec0ff */
[----:B------:R-:W3:Y:S01]  /*7870*/  LDL R7, [R1+0x38c] ;  /* 0x00038c0001077983 */ /* 0x000ee20000100800 */
[----:B-1----:R-:W-:-:S03]  /*7880*/  IMAD.SHL.U32 R8, R6, 0x2, RZ ;  /* 0x0000000206087824 */ /* 0x002fc600078e00ff */
[----:B0-----:R-:W3:Y:S04]  /*7890*/  LDL R9, [R1+0xa24] ;  /* 0x000a240001097983 */ /* 0x001ee80000100800 */
[----:B------:R-:W-:Y:S01]  /*78a0*/  STL [R1+0x838], R4 ;  /* 0x0008380401007387 */ /* 0x000fe20000100800 */
[----:B------:R-:W-:-:S05]  /*78b0*/  IMAD.SHL.U32 R5, R3, 0x10, RZ ;  /* 0x0000001003057824 */ /* 0x000fca00078e00ff */
[----:B------:R-:W-:Y:S02]  /*78c0*/  LOP3.LUT R3, R5, 0x30, R8, 0x78, !PT ;  /* 0x0000003005037812 */ /* 0x000fe400078e7808 */
[C---:B----4-:R-:W-:Y:S02]  /*78d0*/  ISETP.GT.U32.AND P2, PT, R29.reuse, R13, PT ;  /* 0x0000000d1d00720c */ /* 0x050fe40003f44070 */
[C---:B--2---:R-:W-:Y:S02]  /*78e0*/  ISETP.GT.U32.AND P3, PT, R29.reuse, R12, PT ;  /* 0x0000000c1d00720c */ /* 0x044fe40003f64070 */
[----:B---3--:R-:W-:-:S11]  /*78f0*/  ISETP.GT.U32.AND P1, PT, R29, R11, PT ;  /* 0x0000000b1d00720c */ /* 0x008fd60003f24070 */
[--C-:B------:R-:W-:Y:S01]  /*7900*/  @!P3 IMAD.IADD R12, R12, 0x1, -R29.reuse ;  /* 0x000000010c0cb824 */ /* 0x100fe200078e0a1d */
[----:B------:R-:W-:Y:S01]  /*7910*/  ISETP.GT.U32.AND P3, PT, R29, R18, PT ;  /* 0x000000121d00720c */ /* 0x000fe20003f64070 */
[--C-:B------:R-:W-:Y:S01]  /*7920*/  @!P2 IMAD.IADD R13, R13, 0x1, -R29.reuse ;  /* 0x000000010d0da824 */ /* 0x100fe200078e0a1d */
[----:B------:R-:W-:Y:S01]  /*7930*/  ISETP.GT.U32.AND P2, PT, R29, R19, PT ;  /* 0x000000131d00720c */ /* 0x000fe20003f44070 */
        /* <DEDUP_REMOVED lines=8> */
[----:B------:R-:W-:Y:S01]  /*79c0*/  ISETP.GT.U32.AND P1, PT, R29, R23, PT ;  /* 0x000000171d00720c */ /* 0x000fe20003f24070 */
[----:B------:R-:W-:-:S08]  /*79d0*/  @!P5 IMAD.IADD R10, R10, 0x1, -R29 ;  /* 0x000000010a0ad824 */ /* 0x000fd000078e0a1d */
[--C-:B------:R-:W-:Y:S01]  /*79e0*/  @!P3 IMAD.IADD R24, R24, 0x1, -R29.reuse ;  /* 0x000000011818b824 */ /* 0x100fe200078e0a1d */
[----:B------:R-:W-:Y:S01]  /*79f0*/  ISETP.GT.U32.AND P3, PT, R29, R11, PT ;  /* 0x0000000b1d00720c */ /* 0x000fe20003f64070 */
[--C-:B------:R-:W-:Y:S01]  /*7a00*/  @!P2 IMAD.IADD R25, R25, 0x1, -R29.reuse ;  /* 0x000000011919a824 */ /* 0x100fe200078e0a1d */
[----:B------:R-:W-:Y:S01]  /*7a10*/  ISETP.GT.U32.AND P2, PT, R29, R12, PT ;  /* 0x0000000c1d00720c */ /* 0x000fe20003f44070 */
[----:B------:R-:W-:Y:S01]  /*7a20*/  @!P1 IMAD.IADD R23, R23, 0x1, -R29 ;  /* 0x0000000117179824 */ /* 0x000fe200078e0a1d */
[----:B------:R-:W-:-:S09]  /*7a30*/  ISETP.GT.U32.AND P1, PT, R29, R10, PT ;  /* 0x0000000a1d00720c */ /* 0x000fd20003f24070 */
[--C-:B------:R-:W-:Y:S02]  /*7a40*/  @!P3 IMAD.IADD R11, R11, 0x1, -R29.reuse ;  /* 0x000000010b0bb824 */ /* 0x100fe400078e0a1d */
[--C-:B------:R-:W-:Y:S02]  /*7a50*/  @!P2 IMAD.IADD R12, R12, 0x1, -R29.reuse ;  /* 0x000000010c0ca824 */ /* 0x100fe400078e0a1d */
[----:B------:R-:W-:-:S05]  /*7a60*/  @!P1 IMAD.IADD R10, R10, 0x1, -R29 ;  /* 0x000000010a0a9824 */ /* 0x000fca00078e0a1d */
[----:B------:R-:W-:Y:S04]  /*7a70*/  STL [R1+0xc54], R10 ;  /* 0x000c540a01007387 */ /* 0x000fe80000100800 */
[----:B------:R-:W-:Y:S04]  /*7a80*/  STL [R1+0xc58], R11 ;  /* 0x000c580b01007387 */ /* 0x000fe80000100800 */
[----:B------:R0:W-:Y:S04]  /*7a90*/  STL [R1+0xc5c], R12 ;  /* 0x000c5c0c01007387 */ /* 0x0001e80000100800 */
[----:B------:R-:W2:Y:S01]  /*7aa0*/  LDL R8, [R1+0xa30] ;  /* 0x000a300001087983 */ /* 0x000ea20000100800 */
[----:B0-----:R-:W-:-:S02]  /*7ab0*/  LOP3.LUT R12, R6, 0x7, RZ, 0xc0, !PT ;  /* 0x00000007060c7812 */ /* 0x001fc400078ec0ff */
[----:B------:R-:W-:Y:S01]  /*7ac0*/  LOP3.LUT R11, R3, 0xc00, R4, 0xf8, !PT ;  /* 0x00000c00030b7812 */ /* 0x000fe200078ef804 */
[----:B------:R-:W3:Y:S02]  /*7ad0*/  LDL R6, [R1+0xa28] ;  /* 0x000a280001067983 */ /* 0x000ee40000100800 */
[----:B------:R-:W-:Y:S02]  /*7ae0*/  IMAD.SHL.U32 R12, R12, 0x80, RZ ;  /* 0x000000800c0c7824 */ /* 0x000fe400078e00ff */
[----:B------:R-:W4:Y:S02]  /*7af0*/  LDL R4, [R1+0xa2c] ;  /* 0x000a2c0001047983 */ /* 0x000f240000100800 */
[----:B------:R-:W-:Y:S02]  /*7b00*/  IMAD.IADD R10, R12, 0x1, R5 ;  /* 0x000000010c0a7824 */ /* 0x000fe400078e0205 */
[----:B------:R-:W4:Y:S01]  /*7b10*/  LDL R5, [R1+0xa34] ;  /* 0x000a340001057983 */ /* 0x000f220000100800 */
[----:B------:R-:W-:-:S02]  /*7b20*/  ISETP.GT.U32.AND P4, PT, R29, R14, PT ;  /* 0x0000000e1d00720c */ /* 0x000fc40003f84070 */
[C---:B------:R-:W-:Y:S02]  /*7b30*/  ISETP.GT.U32.AND P5, PT, R29.reuse, R16, PT ;  /* 0x000000101d00720c */ /* 0x040fe40003fa4070 */
[----:B------:R-:W-:-:S09]  /*7b40*/  ISETP.GT.U32.AND P6, PT, R29, R15, PT ;  /* 0x0000000f1d00720c */ /* 0x000fd20003fc4070 */
[--C-:B------:R-:W-:Y:S01]  /*7b50*/  @!P4 IMAD.IADD R14, R14, 0x1, -R29.reuse ;  /* 0x000000010e0ec824 */ /* 0x100fe200078e0a1d */
[C---:B------:R-:W-:Y:S01]  /*7b60*/  ISETP.GT.U32.AND P4, PT, R29.reuse, R20, PT ;  /* 0x000000141d00720c */ /* 0x040fe20003f84070 */
[--C-:B------:R-:W-:Y:S01]  /*7b70*/  @!P5 IMAD.IADD R16, R16, 0x1, -R29.reuse ;  /* 0x000000011010d824 */ /* 0x100fe200078e0a1d */
[----:B------:R-:W-:Y:S01]  /*7b80*/  ISETP.GT.U32.AND P5, PT, R29, R22, PT ;  /* 0x000000161d00720c */ /* 0x000fe20003fa4070 */
[----:B------:R-:W-:Y:S01]  /*7b90*/  @!P6 IMAD.IADD R15, R15, 0x1, -R29 ;  /* 0x000000010f0fe824 */ /* 0x000fe200078e0a1d */
        /* <DEDUP_REMOVED lines=12> */
[----:B------:R-:W-:Y:S02]  /*7c60*/  SEL R2, RZ, 0x90, !P0 ;  /* 0x00000090ff027807 */ /* 0x000fe40004000000 */
[C---:B------:R-:W-:Y:S02]  /*7c70*/  ISETP.GT.U32.AND P6, PT, R29.reuse, R14, PT ;  /* 0x0000000e1d00720c */ /* 0x040fe40003fc4070 */
[C---:B------:R-:W-:Y:S02]  /*7c80*/  ISETP.GT.U32.AND P0, PT, R29.reuse, R16, PT ;  /* 0x000000101d00720c */ /* 0x040fe40003f04070 */
[----:B------:R-:W-:-:S02]  /*7c90*/  ISETP.GT.U32.AND P1, PT, R29, R17, PT ;  /* 0x000000111d00720c */ /* 0x000fc40003f24070 */
[----:B------:R-:W-:Y:S01]  /*7ca0*/  ISETP.GT.U32.AND P2, PT, R29, R18, PT ;  /* 0x000000121d00720c */ /* 0x000fe20003f44070 */
[--C-:B------:R-:W-:Y:S01]  /*7cb0*/  @!P4 IMAD.IADD R13, R13, 0x1, -R29.reuse ;  /* 0x000000010d0dc824 */ /* 0x100fe200078e0a1d */
[----:B------:R-:W-:Y:S01]  /*7cc0*/  ISETP.GT.U32.AND P3, PT, R29, R19, PT ;  /* 0x000000131d00720c */ /* 0x000fe20003f64070 */
        /* <DEDUP_REMOVED lines=15> */
[----:B------:R-:W-:Y:S01]  /*7dc0*/  @!P5 IMAD.IADD R21, R21, 0x1, -R29 ;  /* 0x000000011515d824 */ /* 0x000fe200078e0a1d */
[----:B------:R-:W-:-:S02]  /*7dd0*/  ISETP.GT.U32.AND P5, PT, R29, R28, PT ;  /* 0x0000001c1d00720c */ /* 0x000fc40003fa4070 */
[----:B------:R-:W0:Y:S01]  /*7de0*/  S2R R29, SR_TID.X ;  /* 0x00000000001d7919 */ /* 0x000e220000002100 */
[----:B------:R-:W-:-:S03]  /*7df0*/  IMAD.MOV.U32 R3, RZ, RZ, R2 ;  /* 0x000000ffff037224 */ /* 0x000fc600078e0002 */
[----:B------:R-:W4:Y:S01]  /*7e00*/  LDL R2, [R1+0xa20] ;  /* 0x000a200001027983 */ /* 0x000f220000100800 */
[----:B0-----:R-:W-:-:S05]  /*7e10*/  LOP3.LUT R29, R29, 0x3f, RZ, 0xc0, !PT ;  /* 0x0000003f1d1d7812 */ /* 0x001fca00078ec0ff */
[----:B------:R-:W-:-:S05]  /*7e20*/  IMAD.SHL.U32 R29, R29, 0x2, RZ ;  /* 0x000000021d1d7824 */ /* 0x000fca00078e00ff */
[----:B------:R-:W-:-:S05]  /*7e30*/  LOP3.LUT R3, R3, R29, RZ, 0x3c, !PT ;  /* 0x0000001d03037212 */ /* 0x000fca00078e3cff */
[----:B------:R0:W-:Y:S04]  /*7e40*/  STL [R1+0xabc], R3 ;  /* 0x000abc0301007387 */ /* 0x0001e80000100800 */
[----:B0-----:R-:W0:Y:S01]  /*7e50*/  S2R R3, SR_TID.X ;  /* 0x0000000000037919 */ /* 0x001e220000002100 */
[----:B------:R-:W-:-:S05]  /*7e60*/  IABS R29, c[0x0][0x17c] ;  /* 0x00005f00001d7a13 */ /* 0x000fca0000000000 */
[--C-:B------:R-:W-:Y:S01]  /*7e70*/  @!P0 IMAD.IADD R22, R22, 0x1, -R29.reuse ;  /* 0x0000000116168824 */ /* 0x100fe200078e0a1d */
[----:B------:R-:W-:Y:S01]  /*7e80*/  ISETP.GE.AND P0, PT, R7, RZ, PT ;  /* 0x000000ff0700720c */ /* 0x000fe20003f06270 */
[--C-:B------:R-:W-:Y:S01]  /*7e90*/  @!P1 IMAD.IADD R23, R23, 0x1, -R29.reuse ;  /* 0x0000000117179824 */ /* 0x100fe200078e0a1d */
[----:B------:R-:W-:Y:S01]  /*7ea0*/  ISETP.GE.AND P1, PT, R9, RZ, PT ;  /* 0x000000ff0900720c */ /* 0x000fe20003f26270 */
[--C-:B------:R-:W-:Y:S02]  /*7eb0*/  @!P2 IMAD.IADD R24, R24, 0x1, -R29.reuse ;  /* 0x000000011818a824 */ /* 0x100fe400078e0a1d */
[----:B------:R-:W-:Y:S02]  /*7ec0*/  @!P5 IMAD.IADD R28, R28, 0x1, -R29 ;  /* 0x000000011c1cd824 */ /* 0x000fe400078e0a1d */
[----:B0-----:R-:W-:-:S05]  /*7ed0*/  IMAD.SHL.U32 R3, R3, 0x2, RZ ;  /* 0x0000000203037824 */ /* 0x001fca00078e00ff */
[----:B------:R-:W-:Y:S02]  /*7ee0*/  LOP3.LUT R3, R10, 0x10, R3, 0x78, !PT ;  /* 0x000000100a037812 */ /* 0x000fe400078e7803 */
[----:B------:R-:W-:Y:S01]  /*7ef0*/  LOP3.LUT R3, R11, R12, RZ, 0xfc, !PT ;  /* 0x0000000c0b037212 */ /* 0x000fe200078efcff */
[----:B------:R-:W4:Y:S01]  /*7f00*/  LDL R10, [R1+0xa1c] ;  /* 0x000a1c00010a7983 */ /* 0x000f220000100800 */
[----:B------:R-:W-:-:S03]  /*7f10*/  @!P4 IMAD.IADD R26, R26, 0x1, -R29 ;  /* 0x000000011a1ac824 */ /* 0x000fc600078e0a1d */
[----:B------:R0:W-:Y:S04]  /*7f20*/  STL [R1+0x388], R3 ;  /* 0x0003880301007387 */ /* 0x0001e80000100800 */
[----:B------:R-:W4:Y:S04]  /*7f30*/  LDL R7, [R1+0xa18] ;  /* 0x000a180001077983 */ /* 0x000f280000100800 */
[----:B------:R-:W4:Y:S01]  /*7f40*/  LDL R11, [R1+0xa14] ;  /* 0x000a1400010b7983 */ /* 0x000f220000100800 */
[----:B0-----:R-:W-:-:S03]  /*7f50*/  IMAD.MOV.U32 R3, RZ, RZ, R0 ;  /* 0x000000ffff037224 */ /* 0x001fc600078e0000 */
[----:B------:R-:W4:Y:S01]  /*7f60*/  LDL R9, [R1+0xa0c] ;  /* 0x000a0c0001097983 */ /* 0x000f220000100800 */
[----:B------:R-:W-:Y:S01]  /*7f70*/  @!P0 IMAD.MOV R3, RZ, RZ, -R3 ;  /* 0x000000ffff038224 */ /* 0x000fe200078e0a03 */
[----:B--2---:R-:W-:Y:S02]  /*7f80*/  ISETP.GE.AND P4, PT, R8, RZ, PT ;  /* 0x000000ff0800720c */ /* 0x004fe40003f86270 */
[----:B---3--:R-:W-:Y:S02]  /*7f90*/  ISETP.GE.AND P0, PT, R6, RZ, PT ;  /* 0x000000ff0600720c */ /* 0x008fe40003f06270 */
[----:B----4-:R-:W-:Y:S02]  /*7fa0*/  ISETP.GE.AND P5, PT, R4, RZ, PT ;  /* 0x000000ff0400720c */ /* 0x010fe40003fa6270 */
[----:B------:R-:W2:Y:S01]  /*7fb0*/  LDL R4, [R1+0xa08] ;  /* 0x000a080001047983 */ /* 0x000ea20000100800 */
[----:B------:R-:W-:-:S03]  /*7fc0*/  ISETP.GE.AND P2, PT, R5, RZ, PT ;  /* 0x000000ff0500720c */ /* 0x000fc60003f46270 */
[----:B------:R-:W3:Y:S04]  /*7fd0*/  LDL R5, [R1+0xa10] ;  /* 0x000a100001057983 */ /* 0x000ee80000100800 */
[----:B------:R-:W4:Y:S04]  /*7fe0*/  LDL.LU R8, [R1+0x6c] ;  /* 0x00006c0001087983 */ /* 0x000f280000300800 */
[----:B------:R-:W2:Y:S04]  /*7ff0*/  LDL R6, [R1+0xa00] ;  /* 0x000a000001067983 */ /* 0x000ea80000100800 */
[----:B------:R-:W2:Y:S01]  /*8000*/  LDL.LU R0, [R1+0x68] ;  /* 0x0000680001007983 */ /* 0x000ea20000300800 */
[----:B----4-:R-:W-:Y:S01]  /*8010*/  @!P1 IMAD.MOV R8, RZ, RZ, -R8 ;  /* 0x000000ffff089224 */ /* 0x010fe200078e0a08 */
[----:B------:R-:W-:-:S02]  /*8020*/  ISETP.GE.AND P1, PT, R2, RZ, PT ;  /* 0x000000ff0200720c */ /* 0x000fc40003f26270 */
[----:B------:R-:W4:Y:S04]  /*8030*/  LDL R2, [R1+0xa04] ;  /* 0x000a040001027983 */ /* 0x000f280000100800 */
[----:B------:R0:W-:Y:S01]  /*8040*/  STL [R1+0x1e0], R8 ;  /* 0x0001e00801007387 */ /* 0x0001e20000100800 */
[----:B--2---:R-:W-:Y:S01]  /*8050*/  @!P2 IMAD.MOV R0, RZ, RZ, -R0 ;  /* 0x000000ffff00a224 */ /* 0x004fe200078e0a00 */
[----:B------:R-:W-:Y:S02]  /*8060*/  ISETP.GE.AND P2, PT, R10, RZ, PT ;  /* 0x000000ff0a00720c */ /* 0x000fe40003f46270 */
[----:B0-----:R-:W2:Y:S04]  /*8070*/  LDL.LU R8, [R1+0x64] ;  /* 0x0000640001087983 */ /* 0x001ea80000300800 */
[----:B------:R-:W3:Y:S04]  /*8080*/  LDL R10, [R1+0x9fc] ;  /* 0x0009fc00010a7983 */ /* 0x000ee80000100800 */
[----:B------:R0:W-:Y:S04]  /*8090*/  STL [R1+0x1dc], R0 ;  /* 0x0001dc0001007387 */ /* 0x0001e80000100800 */
[----:B0-----:R-:W3:Y:S01]  /*80a0*/  LDL.LU R0, [R1+0x60] ;  /* 0x0000600001007983 */ /* 0x001ee20000300800 */
[----:B--2---:R-:W-:Y:S01]  /*80b0*/  @!P4 IMAD.MOV R8, RZ, RZ, -R8 ;  /* 0x000000ffff08c224 */ /* 0x004fe200078e0a08 */
[----:B------:R-:W-:-:S02]  /*80c0*/  ISETP.GE.AND P4, PT, R7, RZ, PT ;  /* 0x000000ff0700720c */ /* 0x000fc40003f86270 */
[----:B------:R-:W2:Y:S04]  /*80d0*/  LDL R7, [R1+0x9f8] ;  /* 0x0009f80001077983 */ /* 0x000ea80000100800 */
[----:B------:R0:W-:Y:S04]  /*80e0*/  STL [R1+0x1d8], R8 ;  /* 0x0001d80801007387 */ /* 0x0001e80000100800 */
[----:B0-----:R-:W2:Y:S01]  /*80f0*/  LDL.LU R8, [R1+0x5c] ;  /* 0x00005c0001087983 */ /* 0x001ea20000300800 */
[----:B---3--:R-:W-:Y:S01]  /*8100*/  @!P5 IMAD.MOV R0, RZ, RZ, -R0 ;  /* 0x000000ffff00d224 */ /* 0x008fe200078e0a00 */
[----:B------:R-:W-:-:S02]  /*8110*/  ISETP.GE.AND P5, PT, R11, RZ, PT ;  /* 0x000000ff0b00720c */ /* 0x000fc40003fa6270 */
        /* <DEDUP_REMOVED lines=24> */
[----:B----4-:R-:W-:-:S02]  /*82a0*/  ISETP.GE.AND P5, PT, R2, RZ, PT ;  /* 0x000000ff0200720c */ /* 0x010fc40003fa6270 */
[----:B------:R-:W2:Y:S04]  /*82b0*/  LDL R2, [R1+0x9e0] ;  /* 0x0009e00001027983 */ /* 0x000ea80000100800 */
[----:B------:R0:W-:Y:S04]  /*82c0*/  STL [R1+0x1c0], R8 ;  /* 0x0001c00801007387 */ /* 0x0001e80000100800 */
[----:B0-----:R-:W4:Y:S01]  /*82d0*/  LDL.LU R8, [R1+0x44] ;  /* 0x0000440001087983 */ /* 0x001f220000300800 */
[----:B---3--:R-:W-:Y:S01]  /*82e0*/  @!P0 IMAD.MOV R0, RZ, RZ, -R0 ;  /* 0x000000ffff008224 */ /* 0x008fe200078e0a00 */
[----:B------:R-:W-:-:S02]  /*82f0*/  ISETP.GE.AND P0, PT, R10, RZ, PT ;  /* 0x000000ff0a00720c */ /* 0x000fc40003f06270 */
[----:B------:R-:W3:Y:S04]  /*8300*/  LDL R10, [R1+0x9dc] ;  /* 0x0009dc00010a7983 */ /* 0x000ee80000100800 */
[----:B------:R0:W-:Y:S04]  /*8310*/  STL [R1+0x1bc], R0 ;  /* 0x0001bc0001007387 */ /* 0x0001e80000100800 */
[----:B0-----:R-:W2:Y:S01]  /*8320*/  LDL.LU R0, [R1+0x40] ;  /* 0x0000400001007983 */ /* 0x001ea20000300800 */
[----:B----4-:R-:W-:Y:S01]  /*8330*/  @!P1 IMAD.MOV R8, RZ, RZ, -R8 ;  /* 0x000000ffff089224 */ /* 0x010fe200078e0a08 */
[----:B------:R-:W-:-:S02]  /*8340*/  ISETP.GE.AND P1, PT, R7, RZ, PT ;  /* 0x000000ff0700720c */ /* 0x000fc40003f26270 */
[----:B------:R-:W4:Y:S04]  /*8350*/  LDL R7, [R1+0x9d8] ;  /* 0x0009d80001077983 */ /* 0x000f280000100800 */
        /* <DEDUP_REMOVED lines=38> */
[----:B----4-:R-:W-:-:S02]  /*85c0*/  ISETP.GE.AND P5, PT, R7, RZ, PT ;  /* 0x000000ff0700720c */ /* 0x010fc40003fa6270 */
[----:B------:R-:W3:Y:S04]  /*85d0*/  LDL R7, [R1+0x9b8] ;  /* 0x0009b80001077983 */ /* 0x000ee80000100800 */
[----:B------:R0:W-:Y:S04]  /*85e0*/  STL [R1+0x180], R8 ;  /* 0x0001800801007387 */ /* 0x0001e80000100800 */
[----:B0-----:R-:W4:Y:S01]  /*85f0*/  LDL.LU R8, [R1+0x168] ;  /* 0x0001680001087983 */ /* 0x001f220000300800 */
[----:B--2---:R-:W-:Y:S01]  /*8600*/  @!P0 IMAD.MOV R0, RZ, RZ, -R0 ;  /* 0x000000ffff008224 */ /* 0x004fe200078e0a00 */
[----:B------:R-:W-:-:S02]  /*8610*/  ISETP.GE.AND P0, PT, R11, RZ, PT ;  /* 0x000000ff0b00720c */ /* 0x000fc40003f06270 */
[----:B------:R-:W2:Y:S04]  /*8620*/  LDL R11, [R1+0x9b4] ;  /* 0x0009b400010b7983 */ /* 0x000ea80000100800 */
        /* <DEDUP_REMOVED lines=273> */
[----:B------:R-:W-:-:S04]  /*9740*/  ISETP.GE.AND P0, PT, R7, RZ, PT ;  /* 0x000000ff0700720c */ /* 0x000fc80003f06270 */
[----:B------:R0:W-:Y:S04]  /*9750*/  STL [R1+0x68], R8 ;  /* 0x0000680801007387 */ /* 0x0001e80000100800 */
[----:B0-----:R-:W3:Y:S01]  /*9760*/  LDL R8, [R1+0x8d8] ;  /* 0x0008d80001087983 */ /* 0x001ee20000100800 */
[----:B--2---:R-:W-:-:S03]  /*9770*/  @!P1 IMAD.MOV R0, RZ, RZ, -R0 ;  /* 0x000000ffff009224 */ /* 0x004fc600078e0a00 */
[----:B------:R-:W2:Y:S01]  /*9780*/  LDL.LU R7, [R1+0x184] ;  /* 0x0001840001077983 */ /* 0x000ea20000300800 */
[----:B------:R-:W-:-:S03]  /*9790*/  ISETP.GE.AND P1, PT, R11, RZ, PT ;  /* 0x000000ff0b00720c */ /* 0x000fc60003f26270 */
        /* <DEDUP_REMOVED lines=14> */
[----:B----4-:R-:W-:-:S04]  /*9880*/  ISETP.GE.AND P5, PT, R4, RZ, PT ;  /* 0x000000ff0400720c */ /* 0x010fc80003fa6270 */
[----:B------:R0:W-:Y:S04]  /*9890*/  STL [R1+0x58], R7 ;  /* 0x0000580701007387 */ /* 0x0001e80000100800 */
[----:B0-----:R-:W2:Y:S01]  /*98a0*/  LDL R7, [R1+0x8c4] ;  /* 0x0008c40001077983 */ /* 0x001ea20000100800 */
[----:B---3--:R-:W-:-:S03]  /*98b0*/  @!P0 IMAD.MOV R0, RZ, RZ, -R0 ;  /* 0x000000ffff008224 */ /* 0x008fc600078e0a00 */
[----:B------:R-:W3:Y:S04]  /*98c0*/  LDL.LU R4, [R1+0x140] ;  /* 0x0001400001047983 */ /* 0x000ee80000300800 */
[----:B------:R0:W-:Y:S04]  /*98d0*/  STL [R1+0x54], R0 ;  /* 0x0000540001007387 */ /* 0x0001e80000100800 */
[----:B0-----:R-:W4:Y:S01]  /*98e0*/  LDL.LU R0, [R1+0x144] ;  /* 0x0001440001007983 */ /* 0x001f220000300800 */
[----:B------:R-:W-:-:S03]  /*98f0*/  ISETP.GE.AND P0, PT, R6, RZ, PT ;  /* 0x000000ff0600720c */ /* 0x000fc60003f06270 */
[----:B------:R-:W2:Y:S01]  /*9900*/  LDL R6, [R1+0x8c8] ;  /* 0x0008c80001067983 */ /* 0x000ea20000100800 */
[----:B---3--:R-:W-:Y:S01]  /*9910*/  @!P1 IMAD.MOV R4, RZ, RZ, -R4 ;  /* 0x000000ffff049224 */ /* 0x008fe200078e0a04 */
[----:B------:R-:W-:Y:S02]  /*9920*/  ISETP.GE.AND P1, PT, R2, RZ, PT ;  /* 0x000000ff0200720c */ /* 0x000fe40003f26270 */
[----:B------:R-:W3:Y:S04]  /*9930*/  LDL.LU R2, [R1+0xfc] ;  /* 0x0000fc0001027983 */ /* 0x000ee80000300800 */
[----:B------:R0:W-:Y:S01]  /*9940*/  STL [R1+0x50], R4 ;  /* 0x0000500401007387 */ /* 0x0001e20000100800 */
[----:B----4-:R-:W-:-:S03]  /*9950*/  @!P2 IMAD.MOV R0, RZ, RZ, -R0 ;  /* 0x000000ffff00a224 */ /* 0x010fc600078e0a00 */
[----:B0-----:R-:W4:Y:S04]  /*9960*/  LDL R4, [R1+0x8c0] ;  /* 0x0008c00001047983 */ /* 0x001f280000100800 */
[----:B------:R0:W-:Y:S04]  /*9970*/  STL [R1+0x4c], R0 ;  /* 0x00004c0001007387 */ /* 0x0001e80000100800 */
[----:B0-----:R-:W2:Y:S01]  /*9980*/  LDL.LU R0, [R1+0x11c] ;  /* 0x00011c0001007983 */ /* 0x001ea20000300800 */
[----:B------:R-:W-:Y:S01]  /*9990*/  ISETP.GE.AND P2, PT, R10, RZ, PT ;  /* 0x000000ff0a00720c */ /* 0x000fe20003f46270 */
[----:B---3--:R-:W-:Y:S01]  /*99a0*/  @!P4 IMAD.MOV R2, RZ, RZ, -R2 ;  /* 0x000000ffff02c224 */ /* 0x008fe200078e0a02 */
[----:B------:R-:W-:-:S04]  /*99b0*/  ISETP.GE.AND P4, PT, R8, RZ, PT ;  /* 0x000000ff0800720c */ /* 0x000fc80003f86270 */
[----:B------:R0:W-:Y:S04]  /*99c0*/  STL [R1+0x48], R2 ;  /* 0x0000480201007387 */ /* 0x0001e80000100800 */
[----:B0-----:R-:W3:Y:S04]  /*99d0*/  LDL R2, [R1+0x8bc] ;  /* 0x0008bc0001027983 */ /* 0x001ee80000100800 */
[----:B------:R-:W3:Y:S04]  /*99e0*/  LDL.LU R8, [R1+0x124] ;  /* 0x0001240001087983 */ /* 0x000ee80000300800 */
[----:B------:R-:W4:Y:S01]  /*99f0*/  LDL R10, [R1+0x83c] ;  /* 0x00083c00010a7983 */ /* 0x000f220000100800 */
[----:B--2---:R-:W-:-:S05]  /*9a00*/  @!P5 IMAD.MOV R0, RZ, RZ, -R0 ;  /* 0x000000ffff00d224 */ /* 0x004fca00078e0a00 */
[----:B------:R0:W-:Y:S04]  /*9a10*/  STL [R1+0x44], R0 ;  /* 0x0000440001007387 */ /* 0x0001e80000100800 */
[----:B0-----:R-:W2:Y:S01]  /*9a20*/  LDL.LU R0, [R1+0x104] ;  /* 0x0001040001007983 */ /* 0x001ea20000300800 */
[----:B------:R-:W-:-:S03]  /*9a30*/  ISETP.GE.AND P5, PT, R11, RZ, PT ;  /* 0x000000ff0b00720c */ /* 0x000fc60003fa6270 */
[----:B------:R-:W4:Y:S01]  /*9a40*/  LDL R11, [R1+0x830] ;  /* 0x00083000010b7983 */ /* 0x000f220000100800 */
[----:B---3--:R-:W-:Y:S01]  /*9a50*/  @!P0 IMAD.MOV R8, RZ, RZ, -R8 ;  /* 0x000000ffff088224 */ /* 0x008fe200078e0a08 */
[----:B------:R-:W-:-:S04]  /*9a60*/  ISETP.GE.AND P0, PT, R5, RZ, PT ;  /* 0x000000ff0500720c */ /* 0x000fc80003f06270 */
[----:B------:R0:W-:Y:S04]  /*9a70*/  STL [R1+0x40], R8 ;  /* 0x0000400801007387 */ /* 0x0001e80000100800 */
[----:B0-----:R-:W3:Y:S04]  /*9a80*/  LDL.LU R8, [R1+0x10c] ;  /* 0x00010c0001087983 */ /* 0x001ee80000300800 */
        /* <DEDUP_REMOVED lines=15> */
[----:B------:R-:W-:Y:S01]  /*9b80*/  ISETP.GE.AND P4, PT, R6, RZ, PT ;  /* 0x000000ff0600720c */ /* 0x000fe20003f86270 */
[--C-:B------:R-:W-:Y:S02]  /*9b90*/  @!P3 IMAD.IADD R25, R25, 0x1, -R29.reuse ;  /* 0x000000011919b824 */ /* 0x100fe400078e0a1d */
[----:B------:R-:W2:Y:S01]  /*9ba0*/  LDL R6, [R1+0x820] ;  /* 0x0008200001067983 */ /* 0x000ea20000100800 */
[----:B------:R-:W-:Y:S02]  /*9bb0*/  @!P6 IMAD.IADD R27, R27, 0x1, -R29 ;  /* 0x000000011b1be824 */ /* 0x000fe400078e0a1d */
[----:B---3--:R-:W-:Y:S01]  /*9bc0*/  @!P5 IMAD.MOV R12, RZ, RZ, -R12 ;  /* 0x000000ffff0cd224 */ /* 0x008fe200078e0a0c */
[----:B----4-:R-:W-:-:S02]  /*9bd0*/  ISETP.GE.AND P5, PT, R4, RZ, PT ;  /* 0x000000ff0400720c */ /* 0x010fc40003fa6270 */
[----:B------:R-:W3:Y:S04]  /*9be0*/  LDL R4, [R1+0x81c] ;  /* 0x00081c0001047983 */ /* 0x000ee80000100800 */
[----:B------:R0:W-:Y:S04]  /*9bf0*/  STL [R1+0x30], R12 ;  /* 0x0000300c01007387 */ /* 0x0001e80000100800 */
[----:B0-----:R-:W4:Y:S01]  /*9c00*/  LDL.LU R12, [R1+0x28] ;  /* 0x00002800010c7983 */ /* 0x001f220000300800 */
[----:B--2---:R-:W-:-:S03]  /*9c10*/  @!P0 IMAD.MOV R0, RZ, RZ, -R0 ;  /* 0x000000ffff008224 */ /* 0x004fc600078e0a00 */
[----:B------:R-:W2:Y:S04]  /*9c20*/  LDL R29, [R1+0x818] ;  /* 0x00081800011d7983 */ /* 0x000ea80000100800 */
[----:B------:R0:W-:Y:S04]  /*9c30*/  STL [R1+0x2c], R0 ;  /* 0x00002c0001007387 */ /* 0x0001e80000100800 */
[----:B0-----:R-:W2:Y:S01]  /*9c40*/  LDL.LU R0, [R1+0x24] ;  /* 0x0000240001007983 */ /* 0x001ea20000300800 */
[----:B------:R-:W-:-:S03]  /*9c50*/  ISETP.GE.AND P0, PT, R2, RZ, PT ;  /* 0x000000ff0200720c */ /* 0x000fc60003f06270 */
[----:B------:R-:W3:Y:S01]  /*9c60*/  LDL R2, [R1+0x814] ;  /* 0x0008140001027983 */ /* 0x000ee20000100800 */
[----:B----4-:R-:W-:Y:S01]  /*9c70*/  @!P1 IMAD.MOV R12, RZ, RZ, -R12 ;  /* 0x000000ffff0c9224 */ /* 0x010fe200078e0a0c */
[----:B------:R-:W-:-:S04]  /*9c80*/  ISETP.GE.AND P1, PT, R10, RZ, PT ;  /* 0x000000ff0a00720c */ /* 0x000fc80003f26270 */
[----:B------:R0:W-:Y:S04]  /*9c90*/  STL [R1+0x28], R12 ;  /* 0x0000280c01007387 */ /* 0x0001e80000100800 */
[----:B0-----:R-:W4:Y:S01]  /*9ca0*/  LDL.LU R12, [R1+0xc5c] ;  /* 0x000c5c00010c7983 */ /* 0x001f220000300800 */
[----:B--2---:R-:W-:-:S03]  /*9cb0*/  @!P2 IMAD.MOV R0, RZ, RZ, -R0 ;  /* 0x000000ffff00a224 */ /* 0x004fc600078e0a00 */
[----:B------:R-:W2:Y:S01]  /*9cc0*/  LDL.LU R10, [R1+0x20] ;  /* 0x00002000010a7983 */ /* 0x000ea20000300800 */
[----:B------:R-:W-:-:S03]  /*9cd0*/  ISETP.GE.AND P2, PT, R11, RZ, PT ;  /* 0x000000ff0b00720c */ /* 0x000fc60003f46270 */
[----:B------:R0:W-:Y:S04]  /*9ce0*/  STL [R1+0x24], R0 ;  /* 0x0000240001007387 */ /* 0x0001e80000100800 */
[----:B0-----:R-:W3:Y:S04]  /*9cf0*/  LDL R0, [R1+0x810] ;  /* 0x0008100001007983 */ /* 0x001ee80000100800 */
[----:B------:R-:W3:Y:S01]  /*9d00*/  LDL.LU R11, [R1+0x1c] ;  /* 0x00001c00010b7983 */ /* 0x000ee20000300800 */
[----:B--2---:R-:W-:Y:S01]  /*9d10*/  @!P4 IMAD.MOV R10, RZ, RZ, -R10 ;  /* 0x000000ffff0ac224 */ /* 0x004fe200078e0a0a */
[----:B------:R-:W-:-:S04]  /*9d20*/  ISETP.GE.AND P4, PT, R5, RZ, PT ;  /* 0x000000ff0500720c */ /* 0x000fc80003f86270 */
[----:B------:R0:W-:Y:S04]  /*9d30*/  STL [R1+0x20], R10 ;  /* 0x0000200a01007387 */ /* 0x0001e80000100800 */
[----:B0-----:R-:W2:Y:S01]  /*9d40*/  LDL.LU R10, [R1+0x18] ;  /* 0x00001800010a7983 */ /* 0x001ea20000300800 */
[----:B---3--:R-:W-:-:S03]  /*9d50*/  @!P5 IMAD.MOV R11, RZ, RZ, -R11 ;  /* 0x000000ffff0bd224 */ /* 0x008fc600078e0a0b */
[----:B------:R-:W3:Y:S01]  /*9d60*/  LDL R5, [R1+0x80c] ;  /* 0x00080c0001057983 */ /* 0x000ee20000100800 */
[----:B------:R-:W-:-:S03]  /*9d70*/  ISETP.GE.AND P5, PT, R9, RZ, PT ;  /* 0x000000ff0900720c */ /* 0x000fc60003fa6270 */
[----:B------:R0:W-:Y:S04]  /*9d80*/  STL [R1+0x1c], R11 ;  /* 0x00001c0b01007387 */ /* 0x0001e80000100800 */
[----:B0-----:R-:W3:Y:S04]  /*9d90*/  LDL.LU R11, [R1+0xc58] ;  /* 0x000c5800010b7983 */ /* 0x001ee80000300800 */
[----:B------:R-:W3:Y:S01]  /*9da0*/  LDL.LU R9, [R1+0x14] ;  /* 0x0000140001097983 */ /* 0x000ee20000300800 */
[----:B--2---:R-:W-:Y:S01]  /*9db0*/  @!P0 IMAD.MOV R10, RZ, RZ, -R10 ;  /* 0x000000ffff0a8224 */ /* 0x004fe200078e0a0a */
[----:B------:R-:W-:-:S04]  /*9dc0*/  ISETP.GE.AND P0, PT, R8, RZ, PT ;  /* 0x000000ff0800720c */ /* 0x000fc80003f06270 */
[----:B------:R0:W-:Y:S04]  /*9dd0*/  STL [R1+0x18], R10 ;  /* 0x0000180a01007387 */ /* 0x0001e80000100800 */
[----:B0-----:R-:W2:Y:S04]  /*9de0*/  LDL.LU R10, [R1+0xc54] ;  /* 0x000c5400010a7983 */ /* 0x001ea80000300800 */
[----:B------:R-:W2:Y:S01]  /*9df0*/  LDL.LU R8, [R1+0x10] ;  /* 0x0000100001087983 */ /* 0x000ea20000300800 */
[----:B---3--:R-:W-:Y:S01]  /*9e00*/  @!P1 IMAD.MOV R9, RZ, RZ, -R9 ;  /* 0x000000ffff099224 */ /* 0x008fe200078e0a09 */
[----:B------:R-:W-:-:S04]  /*9e10*/  ISETP.GE.AND P1, PT, R7, RZ, PT ;  /* 0x000000ff0700720c */ /* 0x000fc80003f26270 */
        /* <DEDUP_REMOVED lines=17> */
[----:B------:R-:W2:Y:S01]  /*9f30*/  LDL.LU R29, [R1] ;  /* 0x00000000011d7983 */ /* 0x000ea20000300800 */
[----:B---3--:R-:W-:Y:S01]  /*9f40*/  @!P0 IMAD.MOV R4, RZ, RZ, -R4 ;  /* 0x000000ffff048224 */ /* 0x008fe200078e0a04 */
[----:B------:R-:W-:-:S04]  /*9f50*/  ISETP.GE.AND P0, PT, R2, RZ, PT ;  /* 0x000000ff0200720c */ /* 0x000fc80003f06270 */
[----:B------:R0:W-:Y:S04]  /*9f60*/  STL [R1+0x4], R4 ;  /* 0x0000040401007387 */ /* 0x0001e80000100800 */
[----:B0-----:R-:W3:Y:S04]  /*9f70*/  LDL.LU R4, [R1+0xc40] ;  /* 0x000c400001047983 */ /* 0x001ee80000300800 */
[----:B------:R-:W4:Y:S01]  /*9f80*/  LDL.LU R2, [R1+0xc3c] ;  /* 0x000c3c0001027983 */ /* 0x000f220000300800 */
[----:B--2---:R-:W-:Y:S01]  /*9f90*/  @!P1 IMAD.MOV R29, RZ, RZ, -R29 ;  /* 0x000000ffff1d9224 */ /* 0x004fe200078e0a1d */
[----:B------:R-:W-:-:S04]  /*9fa0*/  ISETP.GE.AND P1, PT, R0, RZ, PT ;  /* 0x000000ff0000720c */ /* 0x000fc80003f26270 */
[----:B------:R0:W-:Y:S04]  /*9fb0*/  STL [R1+0xba4], R29 ;  /* 0x000ba41d01007387 */ /* 0x0001e80000100800 */
[----:B------:R-:W2:Y:S04]  /*9fc0*/  LDL R0, [R1+0x7f4] ;  /* 0x0007f40001007983 */ /* 0x000ea80000100800 */
[----:B0-----:R-:W2:Y:S01]  /*9fd0*/  LDL R29, [R1+0x800] ;  /* 0x00080000011d7983 */ /* 0x001ea20000100800 */
[----:B---3--:R-:W-:Y:S02]  /*9fe0*/  @!P4 IMAD.MOV R4, RZ, RZ, -R4 ;  /* 0x000000ffff04c224 */ /* 0x008fe400078e0a04 */
[----:B----4-:R-:W-:Y:S01]  /*9ff0*/  @!P2 IMAD.MOV R2, RZ, RZ, -R2 ;  /* 0x000000ffff02a224 */ /* 0x010fe200078e0a02 */
[----:B------:R-:W-:-:S04]  /*a000*/  ISETP.GE.AND P2, PT, R5, RZ, PT ;  /* 0x000000ff0500720c */ /* 0x000fc80003f46270 */
[----:B------:R0:W-:Y:S04]  /*a010*/  STL [R1+0xba8], R2 ;  /* 0x000ba80201007387 */ /* 0x0001e80000100800 */
[----:B0-----:R-:W3:Y:S04]  /*a020*/  LDL R2, [R1+0x804] ;  /* 0x0008040001027983 */ /* 0x001ee80000100800 */
[----:B------:R-:W4:Y:S04]  /*a030*/  LDL.LU R5, [R1+0xc38] ;  /* 0x000c380001057983 */ /* 0x000f280000300800 */
[----:B------:R0:W-:Y:S04]  /*a040*/  STL [R1+0xbac], R4 ;  /* 0x000bac0401007387 */ /* 0x0001e80000100800 */
[----:B0-----:R-:W3:Y:S01]  /*a050*/  LDL R4, [R1+0x808] ;  /* 0x0008080001047983 */ /* 0x001ee20000100800 */
[----:B------:R-:W-:-:S02]  /*a060*/  @!P0 IMAD.MOV R6, RZ, RZ, -R6 ;  /* 0x000000ffff068224 */ /* 0x000fc400078e0a06 */
[----:B------:R-:W-:Y:S01]  /*a070*/  @!P1 IMAD.MOV R7, RZ, RZ, -R7 ;  /* 0x000000ffff079224 */ /* 0x000fe200078e0a07 */
[----:B--2---:R-:W-:Y:S01]  /*a080*/  ISETP.GE.AND P0, PT, R29, RZ, PT ;  /* 0x000000ff1d00720c */ /* 0x004fe20003f06270 */
[----:B----4-:R-:W-:Y:S01]  /*a090*/  @!P5 IMAD.MOV R5, RZ, RZ, -R5 ;  /* 0x000000ffff05d224 */ /* 0x010fe200078e0a05 */
[----:B---3--:R-:W-:Y:S02]  /*a0a0*/  ISETP.GE.AND P5, PT, R2, RZ, PT ;  /* 0x000000ff0200720c */ /* 0x008fe40003fa6270 */
[----:B------:R-:W-:Y:S02]  /*a0b0*/  ISETP.GE.AND P4, PT, R4, RZ, PT ;  /* 0x000000ff0400720c */ /* 0x000fe40003f86270 */
[----:B------:R-:W2:Y:S04]  /*a0c0*/  LDL R4, [R1+0x7ec] ;  /* 0x0007ec0001047983 */ /* 0x000ea80000100800 */
[----:B------:R0:W-:Y:S04]  /*a0d0*/  STL [R1+0xbb0], R5 ;  /* 0x000bb00501007387 */ /* 0x0001e80000100800 */
[----:B------:R-:W3:Y:S04]  /*a0e0*/  LDL R2, [R1+0x7e8] ;  /* 0x0007e80001027983 */ /* 0x000ee80000100800 */
[----:B0-----:R-:W4:Y:S04]  /*a0f0*/  LDL R5, [R1+0x7f0] ;  /* 0x0007f00001057983 */ /* 0x001f280000100800 */
[----:B------:R0:W-:Y:S04]  /*a100*/  STL [R1+0xbb4], R6 ;  /* 0x000bb40601007387 */ /* 0x0001e80000100800 */
[----:B------:R-:W3:Y:S04]  /*a110*/  LDL R29, [R1+0x7e4] ;  /* 0x0007e400011d7983 */ /* 0x000ee80000100800 */
[----:B0-----:R-:W3:Y:S04]  /*a120*/  LDL R6, [R1+0x7f8] ;  /* 0x0007f80001067983 */ /* 0x001ee80000100800 */
[----:B------:R0:W-:Y:S04]  /*a130*/  STL [R1+0xbb8], R7 ;  /* 0x000bb80701007387 */ /* 0x0001e80000100800 */
[----:B0-----:R-:W3:Y:S01]  /*a140*/  LDL R7, [R1+0x7fc] ;  /* 0x0007fc0001077983 */ /* 0x001ee20000100800 */
[----:B------:R-:W-:-:S02]  /*a150*/  @!P2 IMAD.MOV R8, RZ, RZ, -R8 ;  /* 0x000000ffff08a224 */ /* 0x000fc400078e0a08 */
[----:B------:R-:W-:Y:S01]  /*a160*/  @!P4 IMAD.MOV R9, RZ, RZ, -R9 ;  /* 0x000000ffff09c224 */ /* 0x000fe200078e0a09 */
[----:B------:R-:W-:Y:S02]  /*a170*/  ISETP.GE.AND P4, PT, R0, RZ, PT ;  /* 0x000000ff0000720c */ /* 0x000fe40003f86270 */
[----:B------:R0:W-:Y:S04]  /*a180*/  STL [R1+0xbbc], R8 ;  /* 0x000bbc0801007387 */ /* 0x0001e80000100800 */
[----:B0-----:R-:W3:Y:S01]  /*a190*/  LDL R8, [R1+0x7e0] ;  /* 0x0007e00001087983 */ /* 0x001ee20000100800 */
[----:B------:R-:W-:Y:S02]  /*a1a0*/  @!P5 IMAD.MOV R10, RZ, RZ, -R10 ;  /* 0x000000ffff0ad224 */ /* 0x000fe400078e0a0a */
[----:B------:R-:W-:Y:S01]  /*a1b0*/  @!P0 IMAD.MOV R11, RZ, RZ, -R11 ;  /* 0x000000ffff0b8224 */ /* 0x000fe200078e0a0b */
[----:B--2---:R-:W-:-:S02]  /*a1c0*/  ISETP.GE.AND P0, PT, R4, RZ, PT ;  /* 0x000000ff0400720c */ /* 0x004fc40003f06270 */
[----:B----4-:R-:W-:Y:S02]  /*a1d0*/  ISETP.GE.AND P5, PT, R5, RZ, PT ;  /* 0x000000ff0500720c */ /* 0x010fe40003fa6270 */
[----:B---3--:R-:W-:Y:S02]  /*a1e0*/  ISETP.GE.AND P1, PT, R7, RZ, PT ;  /* 0x000000ff0700720c */ /* 0x008fe40003f26270 */
[----:B------:R-:W2:Y:S04]  /*a1f0*/  LDL R7, [R1+0x7dc] ;  /* 0x0007dc0001077983 */ /* 0x000ea80000100800 */
[----:B------:R0:W-:Y:S04]  /*a200*/  STL [R1+0xbc0], R9 ;  /* 0x000bc00901007387 */ /* 0x0001e80000100800 */
[----:B------:R-:W3:Y:S01]  /*a210*/  LDL R0, [R1+0x7d8] ;  /* 0x0007d80001007983 */ /* 0x000ee20000100800 */
[----:B------:R-:W-:-:S02]  /*a220*/  ISETP.GE.AND P2, PT, R6, RZ, PT ;  /* 0x000000ff0600720c */ /* 0x000fc40003f46270 */
[----:B------:R-:W-:Y:S01]  /*a230*/  @!P1 IMAD.MOV R12, RZ, RZ, -R12 ;  /* 0x000000ffff0c9224 */ /* 0x000fe200078e0a0c */
[----:B------:R-:W-:Y:S04]  /*a240*/  STL [R1+0xbc4], R10 ;  /* 0x000bc40a01007387 */ /* 0x000fe80000100800 */
[----:B------:R-:W4:Y:S04]  /*a250*/  LDL R6, [R1+0x7d4] ;  /* 0x0007d40001067983 */ /* 0x000f280000100800 */
[----:B------:R-:W-:Y:S04]  /*a260*/  STL [R1+0xbc8], R11 ;  /* 0x000bc80b01007387 */ /* 0x000fe80000100800 */
[----:B------:R-:W4:Y:S04]  /*a270*/  LDL R5, [R1+0x7d0] ;  /* 0x0007d00001057983 */ /* 0x000f280000100800 */
[----:B------:R-:W-:Y:S04]  /*a280*/  STL [R1+0xbcc], R12 ;  /* 0x000bcc0c01007387 */ /* 0x000fe80000100800 */
[----:B------:R-:W4:Y:S01]  /*a290*/  LDL R4, [R1+0x7cc] ;  /* 0x0007cc0001047983 */ /* 0x000f220000100800 */
[----:B------:R-:W-:-:S02]  /*a2a0*/  @!P2 IMAD.MOV R13, RZ, RZ, -R13 ;  /* 0x000000ffff0da224 */ /* 0x000fc400078e0a0d */
[----:B------:R-:W-:Y:S02]  /*a2b0*/  @!P4 IMAD.MOV R14, RZ, RZ, -R14 ;  /* 0x000000ffff0ec224 */ /* 0x000fe400078e0a0e */
[----:B------:R-:W-:Y:S01]  /*a2c0*/  @!P5 IMAD.MOV R15, RZ, RZ, -R15 ;  /* 0x000000ffff0fd224 */ /* 0x000fe200078e0a0f */
[----:B------:R-:W-:Y:S01]  /*a2d0*/  ISETP.GE.AND P1, PT, R2, RZ, PT ;  /* 0x000000ff0200720c */ /* 0x000fe20003f26270 */
[----:B------:R-:W-:Y:S01]  /*a2e0*/  @!P0 IMAD.MOV R16, RZ, RZ, -R16 ;  /* 0x000000ffff108224 */ /* 0x000fe200078e0a10 */
[----:B------:R-:W-:Y:S01]  /*a2f0*/  STL [R1+0xbd0], R13 ;  /* 0x000bd00d01007387 */ /* 0x000fe20000100800 */
[----:B------:R-:W-:-:S03]  /*a300*/  ISETP.GE.AND P2, PT, R29, RZ, PT ;  /* 0x000000ff1d00720c */ /* 0x000fc60003f46270 */
[----:B------:R-:W4:Y:S01]  /*a310*/  LDL R2, [R1+0x7c8] ;  /* 0x0007c80001027983 */ /* 0x000f220000100800 */
[----:B------:R-:W-:-:S03]  /*a320*/  ISETP.GE.AND P4, PT, R8, RZ, PT ;  /* 0x000000ff0800720c */ /* 0x000fc60003f86270 */
[----:B------:R-:W4:Y:S04]  /*a330*/  LDL R29, [R1+0x7c4] ;  /* 0x0007c400011d7983 */ /* 0x000f280000100800 */
[----:B------:R-:W-:Y:S04]  /*a340*/  STL [R1+0xbd4], R14 ;  /* 0x000bd40e01007387 */ /* 0x000fe80000100800 */
[----:B------:R-:W-:Y:S04]  /*a350*/  STL [R1+0xbd8], R15 ;  /* 0x000bd80f01007387 */ /* 0x000fe80000100800 */
[----:B------:R-:W-:Y:S04]  /*a360*/  STL [R1+0xbdc], R16 ;  /* 0x000bdc1001007387 */ /* 0x000fe80000100800 */
[----:B0-----:R-:W4:Y:S01]  /*a370*/  LDL R9, [R1+0x7c0] ;  /* 0x0007c00001097983 */ /* 0x001f220000100800 */
[----:B------:R-:W-:-:S02]  /*a380*/  @!P1 IMAD.MOV R17, RZ, RZ, -R17 ;  /* 0x000000ffff119224 */ /* 0x000fc400078e0a11 */
[----:B------:R-:W-:Y:S02]  /*a390*/  @!P2 IMAD.MOV R18, RZ, RZ, -R18 ;  /* 0x000000ffff12a224 */ /* 0x000fe400078e0a12 */
[----:B------:R-:W-:Y:S01]  /*a3a0*/  @!P4 IMAD.MOV R19, RZ, RZ, -R19 ;  /* 0x000000ffff13c224 */ /* 0x000fe200078e0a13 */
[----:B--2---:R-:W-:Y:S02]  /*a3b0*/  ISETP.GE.AND P5, PT, R7, RZ, PT ;  /* 0x000000ff0700720c */ /* 0x004fe40003fa6270 */
[----:B---3--:R-:W-:Y:S02]  /*a3c0*/  ISETP.GE.AND P0, PT, R0, RZ, PT ;  /* 0x000000ff0000720c */ /* 0x008fe40003f06270 */
[----:B------:R-:W2:Y:S09]  /*a3d0*/  LDL R0, [R1+0x7bc] ;  /* 0x0007bc0001007983 */ /* 0x000eb20000100800 */
[----:B------:R-:W-:Y:S01]  /*a3e0*/  @!P5 IMAD.MOV R20, RZ, RZ, -R20 ;  /* 0x000000ffff14d224 */ /* 0x000fe200078e0a14 */
[----:B------:R-:W-:Y:S04]  /*a3f0*/  STL [R1+0xbe0], R17 ;  /* 0x000be01101007387 */ /* 0x000fe80000100800 */
[----:B------:R-:W-:Y:S01]  /*a400*/  STL [R1+0xbe4], R18 ;  /* 0x000be41201007387 */ /* 0x000fe20000100800 */
[----:B------:R-:W-:-:S03]  /*a410*/  @!P0 IMAD.MOV R21, RZ, RZ, -R21 ;  /* 0x000000ffff158224 */ /* 0x000fc600078e0a15 */
[----:B------:R-:W-:Y:S04]  /*a420*/  STL [R1+0xbe8], R19 ;  /* 0x000be81301007387 */ /* 0x000fe80000100800 */
[----:B------:R-:W-:Y:S04]  /*a430*/  STL [R1+0xbec], R20 ;  /* 0x000bec1401007387 */ /* 0x000fe80000100800 */
[----:B------:R-:W-:Y:S04]  /*a440*/  STL [R1+0xbf0], R21 ;  /* 0x000bf01501007387 */ /* 0x000fe80000100800 */
[----:B------:R-:W3:Y:S01]  /*a450*/  LDL.LU R8, [R1+0x1e0] ;  /* 0x0001e00001087983 */ /* 0x000ee20000300800 */
[----:B----4-:R-:W-:-:S03]  /*a460*/  ISETP.GE.AND P1, PT, R6, RZ, PT ;  /* 0x000000ff0600720c */ /* 0x010fc60003f26270 */
[----:B------:R-:W4:Y:S01]  /*a470*/  LDL.LU R7, [R1+0x1dc] ;  /* 0x0001dc0001077983 */ /* 0x000f220000300800 */
[----:B------:R-:W-:Y:S02]  /*a480*/  ISETP.GE.AND P2, PT, R5, RZ, PT ;  /* 0x000000ff0500720c */ /* 0x000fe40003f46270 */
[----:B------:R-:W-:Y:S01]  /*a490*/  ISETP.GE.AND P4, PT, R4, RZ, PT ;  /* 0x000000ff0400720c */ /* 0x000fe20003f86270 */
[----:B------:R-:W4:Y:S04]  /*a4a0*/  LDL.LU R6, [R1+0x1d8] ;  /* 0x0001d80001067983 */ /* 0x000f280000300800 */
[----:B------:R-:W4:Y:S04]  /*a4b0*/  LDL.LU R5, [R1+0x1d4] ;  /* 0x0001d40001057983 */ /* 0x000f280000300800 */
[----:B------:R-:W4:Y:S01]  /*a4c0*/  LDL.LU R4, [R1+0x1d0] ;  /* 0x0001d00001047983 */ /* 0x000f220000300800 */
[----:B------:R-:W-:Y:S01]  /*a4d0*/  ISETP.GE.AND P5, PT, R2, RZ, PT ;  /* 0x000000ff0200720c */ /* 0x000fe20003fa6270 */
[----:B------:R-:W-:Y:S01]  /*a4e0*/  @!P1 IMAD.MOV R22, RZ, RZ, -R22 ;  /* 0x000000ffff169224 */ /* 0x000fe200078e0a16 */
[----:B------:R-:W-:Y:S01]  /*a4f0*/  ISETP.GE.AND P0, PT, R29, RZ, PT ;  /* 0x000000ff1d00720c */ /* 0x000fe20003f06270 */
[----:B------:R-:W-:Y:S01]  /*a500*/  @!P2 IMAD.MOV R23, RZ, RZ, -R23 ;  /* 0x000000ffff17a224 */ /* 0x000fe200078e0a17 */
[----:B------:R-:W-:Y:S01]  /*a510*/  ISETP.NE.AND P3, PT, RZ, c[0x0][0x17c], PT ;  /* 0x00005f00ff007a0c */ /* 0x000fe20003f65270 */
[----:B------:R-:W-:Y:S01]  /*a520*/  @!P4 IMAD.MOV R24, RZ, RZ, -R24 ;  /* 0x000000ffff18c224 */ /* 0x000fe200078e0a18 */
[----:B------:R-:W4:Y:S04]  /*a530*/  LDL.LU R2, [R1+0x1cc] ;  /* 0x0001cc0001027983 */ /* 0x000f280000300800 */
[----:B------:R-:W4:Y:S01]  /*a540*/  LDL.LU R29, [R1+0x1c8] ;  /* 0x0001c800011d7983 */ /* 0x000f220000300800 */
[----:B------:R-:W-:-:S02]  /*a550*/  ISETP.GE.AND P1, PT, R9, RZ, PT ;  /* 0x000000ff0900720c */ /* 0x000fc40003f26270 */
[----:B------:R-:W-:Y:S01]  /*a560*/  @!P5 IMAD.MOV R25, RZ, RZ, -R25 ;  /* 0x000000ffff19d224 */ /* 0x000fe200078e0a19 */
[----:B------:R-:W-:Y:S01]  /*a570*/  STL [R1+0xbf4], R22 ;  /* 0x000bf41601007387 */ /* 0x000fe20000100800 */
[----:B------:R-:W-:-:S03]  /*a580*/  @!P0 IMAD.MOV R26, RZ, RZ, -R26 ;  /* 0x000000ffff1a8224 */ /* 0x000fc600078e0a1a */
[----:B------:R-:W-:Y:S04]  /*a590*/  STL [R1+0xbf8], R23 ;  /* 0x000bf81701007387 */ /* 0x000fe80000100800 */
[----:B------:R-:W-:Y:S02]  /*a5a0*/  STL [R1+0xbfc], R24 ;  /* 0x000bfc1801007387 */ /* 0x000fe40000100800 */
[----:B------:R-:W-:Y:S02]  /*a5b0*/  @!P1 IMAD.MOV R27, RZ, RZ, -R27 ;  /* 0x000000ffff1b9224 */ /* 0x000fe400078e0a1b */
[----:B------:R-:W-:Y:S04]  /*a5c0*/  STL [R1+0xc00], R25 ;  /* 0x000c001901007387 */ /* 0x000fe80000100800 */
[----:B------:R-:W-:Y:S04]  /*a5d0*/  STL [R1+0xc04], R26 ;  /* 0x000c041a01007387 */ /* 0x000fe80000100800 */
[----:B------:R-:W-:Y:S01]  /*a5e0*/  STL [R1+0xc08], R27 ;  /* 0x000c081b01007387 */ /* 0x000fe20000100800 */
[----:B--2---:R-:W-:-:S02]  /*a5f0*/  ISETP.GE.AND P6, PT, R0, RZ, PT ;  /* 0x000000ff0000720c */ /* 0x004fc40003fc6270 */
[----:B------:R-:W-:-:S04]  /*a600*/  LOP3.LUT R0, RZ, c[0x0][0x17c], RZ, 0x33, !PT ;  /* 0x00005f00ff007a12 */ /* 0x000fc800078e33ff */
[----:B------:R-:W-:-:S07]  /*a610*/  SEL R3, R0, R3, !P3 ;  /* 0x0000000300037207 */ /* 0x000fce0005800000 */
[----:B------:R-:W-:-:S05]  /*a620*/  @!P6 IMAD.MOV R28, RZ, RZ, -R28 ;  /* 0x000000ffff1ce224 */ /* 0x000fca00078e0a1c */
[----:B------:R-:W-:Y:S04]  /*a630*/  STL [R1+0xc0c], R28 ;  /* 0x000c0c1c01007387 */ /* 0x000fe80000100800 */
[----:B------:R4:W-:Y:S01]  /*a640*/  STL [R1+0xc10], R3 ;  /* 0x000c100301007387 */ /* 0x0009e20000100800 */
[C---:B---3--:R-:W-:Y:S02]  /*a650*/  SEL R8, R0.reuse, R8, !P3 ;  /* 0x0000000800087207 */ /* 0x048fe40005800000 */
[----:B----4-:R-:W-:-:S03]  /*a660*/  SEL R3, R0, R7, !P3 ;  /* 0x0000000700037207 */ /* 0x010fc60005800000 */
[----:B------:R-:W-:Y:S01]  /*a670*/  STL [R1+0x214], R8 ;  /* 0x0002140801007387 */ /* 0x000fe20000100800 */
[C---:B------:R-:W-:Y:S02]  /*a680*/  SEL R6, R0.reuse, R6, !P3 ;  /* 0x0000000600067207 */ /* 0x040fe40005800000 */
[C---:B------:R-:W-:Y:S01]  /*a690*/  SEL R5, R0.reuse, R5, !P3 ;  /* 0x0000000500057207 */ /* 0x040fe20005800000 */
[----:B------:R0:W-:Y:S04]  /*a6a0*/  STL [R1+0x210], R3 ;  /* 0x0002100301007387 */ /* 0x0001e80000100800 */
[----:B------:R-:W-:Y:S01]  /*a6b0*/  STL [R1+0x20c], R6 ;  /* 0x00020c0601007387 */ /* 0x000fe20000100800 */
[----:B0-----:R-:W-:-:S03]  /*a6c0*/  SEL R3, R0, R4, !P3 ;  /* 0x0000000400037207 */ /* 0x001fc60005800000 */
[----:B------:R-:W-:Y:S04]  /*a6d0*/  STL [R1+0x208], R5 ;  /* 0x0002080501007387 */ /* 0x000fe80000100800 */
[----:B------:R0:W-:Y:S04]  /*a6e0*/  STL [R1+0x204], R3 ;  /* 0x0002040301007387 */ /* 0x0001e80000100800 */
[----:B0-----:R-:W2:Y:S01]  /*a6f0*/  LDL.LU R3, [R1+0x1b8] ;  /* 0x0001b80001037983 */ /* 0x001ea20000300800 */
[C---:B------:R-:W-:Y:S02]  /*a700*/  SEL R4, R0.reuse, R2, !P3 ;  /* 0x0000000200047207 */ /* 0x040fe40005800000 */
[----:B------:R-:W-:-:S03]  /*a710*/  SEL R2, R0, R29, !P3 ;  /* 0x0000001d00027207 */ /* 0x000fc60005800000 */
[----:B------:R-:W-:Y:S04]  /*a720*/  STL [R1+0x200], R4 ;  /* 0x0002000401007387 */ /* 0x000fe80000100800 */
[----:B--2---:R0:W-:Y:S04]  /*a730*/  STL [R1+0xc2c], R3 ;  /* 0x000c2c0301007387 */ /* 0x0041e80000100800 */
[----:B------:R-:W-:Y:S04]  /*a740*/  STL [R1+0x1fc], R2 ;  /* 0x0001fc0201007387 */ /* 0x000fe80000100800 */
[----:B0-----:R-:W2:Y:S04]  /*a750*/  LDL.LU R3, [R1+0x1bc] ;  /* 0x0001bc0001037983 */ /* 0x001ea80000300800 */
[----:B--2---:R0:W-:Y:S04]  /*a760*/  STL [R1+0xc30], R3 ;  /* 0x000c300301007387 */ /* 0x0041e80000100800 */
[----:B0-----:R-:W2:Y:S04]  /*a770*/  LDL.LU R3, [R1+0x1c0] ;  /* 0x0001c00001037983 */ /* 0x001ea80000300800 */
[----:B--2---:R0:W-:Y:S04]  /*a780*/  STL [R1+0xc34], R3 ;  /* 0x000c340301007387 */ /* 0x0041e80000100800 */
[----:B0-----:R-:W2:Y:S04]  /*a790*/  LDL.LU R3, [R1+0x1c4] ;  /* 0x0001c40001037983 */ /* 0x001ea80000300800 */
[----:B------:R-:W3:Y:S04]  /*a7a0*/  LDL.LU R28, [R1+0x1b4] ;  /* 0x0001b400011c7983 */ /* 0x000ee80000300800 */
[----:B------:R-:W4:Y:S04]  /*a7b0*/  LDL.LU R27, [R1+0x1ac] ;  /* 0x0001ac00011b7983 */ /* 0x000f280000300800 */
[----:B------:R-:W3:Y:S04]  /*a7c0*/  LDL.LU R26, [R1+0x1a0] ;  /* 0x0001a000011a7983 */ /* 0x000ee80000300800 */
        /* <DEDUP_REMOVED lines=23> */
[----:B------:R-:W3:Y:S01]  /*a940*/  LDL.LU R29, [R1+0x110] ;  /* 0x00011000011d7983 */ /* 0x000ee20000300800 */
[----:B--2---:R-:W-:-:S05]  /*a950*/  SEL R3, R0, R3, !P3 ;  /* 0x0000000300037207 */ /* 0x004fca0005800000 */
[----:B------:R0:W-:Y:S04]  /*a960*/  STL [R1+0x15c], R3 ;  /* 0x00015c0301007387 */ /* 0x0001e80000100800 */
[----:B0-----:R-:W2:Y:S02]  /*a970*/  LDL.LU R3, [R1+0xc34] ;  /* 0x000c340001037983 */ /* 0x001ea40000300800 */
[----:B--2---:R-:W-:-:S05]  /*a980*/  SEL R3, R0, R3, !P3 ;  /* 0x0000000300037207 */ /* 0x004fca0005800000 */
[----:B------:R0:W-:Y:S04]  /*a990*/  STL [R1+0x1f8], R3 ;  /* 0x0001f80301007387 */ /* 0x0001e80000100800 */
[----:B0-----:R-:W2:Y:S02]  /*a9a0*/  LDL.LU R3, [R1+0xc30] ;  /* 0x000c300001037983 */ /* 0x001ea40000300800 */
[----:B--2---:R-:W-:-:S05]  /*a9b0*/  SEL R3, R0, R3, !P3 ;  /* 0x0000000300037207 */ /* 0x004fca0005800000 */
[----:B------:R0:W-:Y:S04]  /*a9c0*/  STL [R1+0x1a8], R3 ;  /* 0x0001a80301007387 */ /* 0x0001e80000100800 */
[----:B0-----:R-:W2:Y:S01]  /*a9d0*/  LDL.LU R3, [R1+0xc2c] ;  /* 0x000c2c0001037983 */ /* 0x001ea20000300800 */
[C---:B----4-:R-:W-:Y:S02]  /*a9e0*/  SEL R27, R0.reuse, R27, !P3 ;  /* 0x0000001b001b7207 */ /* 0x050fe40005800000 */
[C---:B---3--:R-:W-:Y:S02]  /*a9f0*/  SEL R26, R0.reuse, R26, !P3 ;  /* 0x0000001a001a7207 */ /* 0x048fe40005800000 */
[C---:B------:R-:W-:Y:S02]  /*aa00*/  SEL R24, R0.reuse, R24, !P3 ;  /* 0x0000001800187207 */ /* 0x040fe40005800000 */
[----:B------:R-:W-:-:S02]  /*aa10*/  SEL R23, R0, R23, !P3 ;  /* 0x0000001700177207 */ /* 0x000fc40005800000 */
[C---:B------:R-:W-:Y:S02]  /*aa20*/  SEL R21, R0.reuse, R21, !P3 ;  /* 0x0000001500157207 */ /* 0x040fe40005800000 */
[C---:B------:R-:W-:Y:S02]  /*aa30*/  SEL R20, R0.reuse, R20, !P3 ;  /* 0x0000001400147207 */ /* 0x040fe40005800000 */
[C---:B------:R-:W-:Y:S02]  /*aa40*/  SEL R18, R0.reuse, R18, !P3 ;  /* 0x0000001200127207 */ /* 0x040fe40005800000 */
[C---:B------:R-:W-:Y:S02]  /*aa50*/  SEL R17, R0.reuse, R17, !P3 ;  /* 0x0000001100117207 */ /* 0x040fe40005800000 */
        /* <DEDUP_REMOVED lines=8> */
[----:B--2---:R-:W-:-:S05]  /*aae0*/  SEL R3, R0, R3, !P3 ;  /* 0x0000000300037207 */ /* 0x004fca0005800000 */
[----:B------:R0:W-:Y:S02]  /*aaf0*/  STL [R1+0x1cc], R3 ;  /* 0x0001cc0301007387 */ /* 0x0001e40000100800 */
[----:B0-----:R-:W-:-:S05]  /*ab00*/  SEL R3, R0, R28, !P3 ;  /* 0x0000001c00037207 */ /* 0x001fca0005800000 */
[----:B------:R0:W-:Y:S04]  /*ab10*/  STL [R1+0x1e0], R3 ;  /* 0x0001e00301007387 */ /* 0x0001e80000100800 */
[----:B------:R-:W-:Y:S01]  /*ab20*/  STL [R1+0x1f4], R27 ;  /* 0x0001f41b01007387 */ /* 0x000fe20000100800 */
[----:B0-----:R-:W-:-:S03]  /*ab30*/  SEL R3, R0, R25, !P3 ;  /* 0x0000001900037207 */ /* 0x001fc60005800000 */
[----:B------:R-:W-:Y:S04]  /*ab40*/  STL [R1+0x1f0], R26 ;  /* 0x0001f01a01007387 */ /* 0x000fe80000100800 */
        /* <DEDUP_REMOVED lines=175> */
[C---:B---3--:R-:W-:Y:S02]  /*b640*/  SEL R28, R0.reuse, R28, !P3 ;  /* 0x0000001c001c7207 */ /* 0x048fe40005800000 */
[C---:B----4-:R-:W-:Y:S02]  /*b650*/  SEL R27, R0.reuse, R27, !P3 ;  /* 0x0000001b001b7207 */ /* 0x050fe40005800000 */
        /* <DEDUP_REMOVED lines=25> */
[----:B--2---:R-:W-:-:S05]  /*b7f0*/  SEL R3, R0, R3, !P3 ;  /* 0x0000000300037207 */ /* 0x004fca0005800000 */
[----:B------:R0:W-:Y:S04]  /*b800*/  STL [R1+0x74], R3 ;  /* 0x0000740301007387 */ /* 0x0001e80000100800 */
[----:B0-----:R-:W2:Y:S04]  /*b810*/  LDL.LU R3, [R1+0xc10] ;  /* 0x000c100001037983 */ /* 0x001ea80000300800 */
[----:B------:R0:W-:Y:S04]  /*b820*/  STL [R1+0x70], R28 ;  /* 0x0000701c01007387 */ /* 0x0001e80000100800 */
[----:B0-----:R-:W3:Y:S04]  /*b830*/  LDL.LU R28, [R1+0xc0c] ;  /* 0x000c0c00011c7983 */ /* 0x001ee80000300800 */
[----:B------:R0:W-:Y:S04]  /*b840*/  STL [R1+0x6c], R27 ;  /* 0x00006c1b01007387 */ /* 0x0001e80000100800 */
[----:B0-----:R-:W4:Y:S04]  /*b850*/  LDL.LU R27, [R1+0xc08] ;  /* 0x000c0800011b7983 */ /* 0x001f280000300800 */
[----:B------:R0:W-:Y:S04]  /*b860*/  STL [R1+0x68], R26 ;  /* 0x0000681a01007387 */ /* 0x0001e80000100800 */
        /* <DEDUP_REMOVED lines=48> */
[----:B0-----:R-:W4:Y:S01]  /*bb70*/  LDL.LU R29, [R1+0xba4] ;  /* 0x000ba400011d7983 */ /* 0x001f220000300800 */
[----:B--2---:R-:W-:-:S02]  /*bb80*/  SEL R24, R0, R24, !P3 ;  /* 0x0000001800187207 */ /* 0x004fc40005800000 */
[C---:B------:R-:W-:Y:S02]  /*bb90*/  SEL R25, R0.reuse, R25, !P3 ;  /* 0x0000001900197207 */ /* 0x040fe40005800000 */
[C---:B------:R-:W-:Y:S02]  /*bba0*/  SEL R26, R0.reuse, R26, !P3 ;  /* 0x0000001a001a7207 */ /* 0x040fe40005800000 */
[C---:B---3--:R-:W-:Y:S02]  /*bbb0*/  SEL R23, R0.reuse, R23, !P3 ;  /* 0x0000001700177207 */ /* 0x048fe40005800000 */
[C---:B----4-:R-:W-:Y:S02]  /*bbc0*/  SEL R27, R0.reuse, R27, !P3 ;  /* 0x0000001b001b7207 */ /* 0x050fe40005800000 */
[C---:B------:R-:W-:Y:S02]  /*bbd0*/  SEL R28, R0.reuse, R28, !P3 ;  /* 0x0000001c001c7207 */ /* 0x040fe40005800000 */
[----:B------:R-:W-:-:S02]  /*bbe0*/  SEL R22, R0, R22, !P3 ;  /* 0x0000001600167207 */ /* 0x000fc40005800000 */
[----:B------:R-:W-:-:S05]  /*bbf0*/  SEL R29, R0, R29, !P3 ;  /* 0x0000001d001d7207 */ /* 0x000fca0005800000 */
[----:B------:R0:W-:Y:S02]  /*bc00*/  STL [R1+0x4], R29 ;  /* 0x0000041d01007387 */ /* 0x0001e40000100800 */
[C---:B0-----:R-:W-:Y:S02]  /*bc10*/  SEL R29, R0.reuse, R4, !P3 ;  /* 0x00000004001d7207 */ /* 0x041fe40005800000 */
[----:B------:R-:W2:Y:S01]  /*bc20*/  LDL R4, [R1+0x7b8] ;  /* 0x0007b80001047983 */ /* 0x000ea20000100800 */
[C---:B------:R-:W-:Y:S02]  /*bc30*/  SEL R2, R0.reuse, R2, !P3 ;  /* 0x0000000200027207 */ /* 0x040fe40005800000 */
[----:B------:R-:W-:-:S03]  /*bc40*/  SEL R5, R0, R5, !P3 ;  /* 0x0000000500057207 */ /* 0x000fc60005800000 */
[----:B------:R-:W-:Y:S04]  /*bc50*/  STL [R1], R2 ;  /* 0x0000000201007387 */ /* 0x000fe80000100800 */
[----:B------:R-:W-:Y:S04]  /*bc60*/  STL [R1+0xb28], R29 ;  /* 0x000b281d01007387 */ /* 0x000fe80000100800 */
[----:B------:R0:W-:Y:S04]  /*bc70*/  STL [R1+0xb2c], R5 ;  /* 0x000b2c0501007387 */ /* 0x0001e80000100800 */
[----:B0-----:R-:W0:Y:S01]  /*bc80*/  S2R R5, SR_TID.X ;  /* 0x0000000000057919 */ /* 0x001e220000002100 */
[----:B------:R-:W-:-:S02]  /*bc90*/  SEL R6, R0, R6, !P3 ;  /* 0x0000000600067207 */ /* 0x000fc40005800000 */
[C---:B------:R-:W-:Y:S02]  /*bca0*/  SEL R7, R0.reuse, R7, !P3 ;  /* 0x0000000700077207 */ /* 0x040fe40005800000 */
[C---:B------:R-:W-:Y:S01]  /*bcb0*/  SEL R8, R0.reuse, R8, !P3 ;  /* 0x0000000800087207 */ /* 0x040fe20005800000 */
[----:B------:R-:W-:Y:S01]  /*bcc0*/  STL [R1+0xb30], R6 ;  /* 0x000b300601007387 */ /* 0x000fe20000100800 */
[C---:B------:R-:W-:Y:S02]  /*bcd0*/  SEL R9, R0.reuse, R9, !P3 ;  /* 0x0000000900097207 */ /* 0x040fe40005800000 */
[C---:B------:R-:W-:Y:S01]  /*bce0*/  SEL R10, R0.reuse, R10, !P3 ;  /* 0x0000000a000a7207 */ /* 0x040fe20005800000 */
[----:B------:R0:W-:Y:S01]  /*bcf0*/  STL [R1+0xb34], R7 ;  /* 0x000b340701007387 */ /* 0x0001e20000100800 */
[C---:B------:R-:W-:Y:S02]  /*bd00*/  SEL R11, R0.reuse, R11, !P3 ;  /* 0x0000000b000b7207 */ /* 0x040fe40005800000 */
[C---:B------:R-:W-:Y:S01]  /*bd10*/  SEL R12, R0.reuse, R12, !P3 ;  /* 0x0000000c000c7207 */ /* 0x040fe20005800000 */
[----:B------:R-:W-:Y:S01]  /*bd20*/  STL [R1+0xb38], R8 ;  /* 0x000b380801007387 */ /* 0x000fe20000100800 */
[----:B------:R-:W-:-:S02]  /*bd30*/  SEL R13, R0, R13, !P3 ;  /* 0x0000000d000d7207 */ /* 0x000fc40005800000 */
[C---:B------:R-:W-:Y:S01]  /*bd40*/  SEL R14, R0.reuse, R14, !P3 ;  /* 0x0000000e000e7207 */ /* 0x040fe20005800000 */
[----:B------:R-:W-:Y:S01]  /*bd50*/  STL [R1+0xb3c], R9 ;  /* 0x000b3c0901007387 */ /* 0x000fe20000100800 */
[C---:B------:R-:W-:Y:S02]  /*bd60*/  SEL R15, R0.reuse, R15, !P3 ;  /* 0x0000000f000f7207 */ /* 0x040fe40005800000 */
[----:B0-----:R-:W-:Y:S01]  /*bd70*/  SHF.R.U32.HI R7, RZ, 0x6, R5 ;  /* 0x00000006ff077819 */ /* 0x001fe20000011605 */
[----:B------:R-:W-:Y:S01]  /*bd80*/  STL [R1+0xb40], R10 ;  /* 0x000b400a01007387 */ /* 0x000fe20000100800 */
[C---:B------:R-:W-:Y:S02]  /*bd90*/  SEL R16, R0.reuse, R16, !P3 ;  /* 0x0000001000107207 */ /* 0x040fe40005800000 */
[----:B------:R-:W-:Y:S01]  /*bda0*/  SGXT.U32 R7, R7, 0x1 ;  /* 0x000000010707781a */ /* 0x000fe20000000000 */
[----:B------:R-:W-:Y:S03]  /*bdb0*/  STL [R1+0xb44], R11 ;  /* 0x000b440b01007387 */ /* 0x000fe60000100800 */
[----:B------:R-:W-:Y:S01]  /*bdc0*/  LOP3.LUT R6, R7, 0x3e, RZ, 0xfc, !PT ;  /* 0x0000003e07067812 */ /* 0x000fe200078efcff */
[----:B------:R-:W-:Y:S04]  /*bdd0*/  STL [R1+0xb48], R12 ;  /* 0x000b480c01007387 */ /* 0x000fe80000100800 */
[----:B------:R-:W-:Y:S01]  /*bde0*/  STL [R1+0xb4c], R13 ;  /* 0x000b4c0d01007387 */ /* 0x000fe20000100800 */
[----:B------:R-:W-:-:S03]  /*bdf0*/  SEL R17, R0, R17, !P3 ;  /* 0x0000001100117207 */ /* 0x000fc60005800000 */
[----:B------:R-:W-:Y:S01]  /*be00*/  STL [R1+0xb50], R14 ;  /* 0x000b500e01007387 */ /* 0x000fe20000100800 */
[----:B------:R-:W-:-:S03]  /*be10*/  SEL R18, R0, R18, !P3 ;  /* 0x0000001200127207 */ /* 0x000fc60005800000 */
[----:B------:R-:W-:Y:S01]  /*be20*/  STL [R1+0xb54], R15 ;  /* 0x000b540f01007387 */ /* 0x000fe20000100800 */
[C---:B------:R-:W-:Y:S02]  /*be30*/  SEL R19, R0.reuse, R19, !P3 ;  /* 0x0000001300137207 */ /* 0x040fe40005800000 */
[C---:B------:R-:W-:Y:S01]  /*be40*/  SEL R20, R0.reuse, R20, !P3 ;  /* 0x0000001400147207 */ /* 0x040fe20005800000 */
[----:B------:R0:W-:Y:S01]  /*be50*/  STL [R1+0xb58], R16 ;  /* 0x000b581001007387 */ /* 0x0001e20000100800 */
[----:B------:R-:W-:Y:S01]  /*be60*/  SEL R21, R0, R21, !P3 ;  /* 0x0000001500157207 */ /* 0x000fe20005800000 */
[----:B------:R-:W-:Y:S02]  /*be70*/  IMAD R0, R6, c[0x0][0x188], RZ ;  /* 0x0000620006007a24 */ /* 0x000fe400078e02ff */
[----:B------:R-:W1:Y:S04]  /*be80*/  S2R R6, SR_TID.X ;  /* 0x0000000000067919 */ /* 0x000e680000002100 */
[----:B0-----:R-:W0:Y:S04]  /*be90*/  S2R R16, SR_TID.X ;  /* 0x0000000000107919 */ /* 0x001e280000002100 */
[----:B------:R-:W3:Y:S01]  /*bea0*/  S2R R29, SR_TID.X ;  /* 0x00000000001d7919 */ /* 0x000ee20000002100 */
[----:B------:R-:W-:-:S03]  /*beb0*/  SHF.R.U32.HI R5, RZ, 0x6, R5 ;  /* 0x00000006ff057819 */ /* 0x000fc60000011605 */
[----:B------:R4:W-:Y:S01]  /*bec0*/  STL [R1+0xb5c], R17 ;  /* 0x000b5c1101007387 */ /* 0x0009e20000100800 */
[----:B------:R-:W-:Y:S02]  /*bed0*/  SGXT.U32 R5, R5, 0x1 ;  /* 0x000000010505781a */ /* 0x000fe40000000000 */
[----:B------:R-:W-:Y:S01]  /*bee0*/  LOP3.LUT R8, R7, 0x3c, RZ, 0xfc, !PT ;  /* 0x0000003c07087812 */ /* 0x000fe200078efcff */
[----:B------:R-:W-:Y:S01]  /*bef0*/  STL [R1+0xb60], R18 ;  /* 0x000b601201007387 */ /* 0x000fe20000100800 */
[----:B------:R-:W-:-:S03]  /*bf00*/  LOP3.LUT R7, R5, 0x3a, RZ, 0xfc, !PT ;  /* 0x0000003a05077812 */ /* 0x000fc600078efcff */
[----:B------:R-:W-:Y:S04]  /*bf10*/  STL [R1+0xb64], R19 ;  /* 0x000b641301007387 */ /* 0x000fe80000100800 */
[----:B------:R-:W-:Y:S01]  /*bf20*/  STL [R1+0xb68], R20 ;  /* 0x000b681401007387 */ /* 0x000fe20000100800 */
[----:B------:R-:W-:-:S03]  /*bf30*/  IMAD R0, R8, c[0x0][0x188], RZ ;  /* 0x0000620008007a24 */ /* 0x000fc600078e02ff */
[----:B------:R-:W-:Y:S01]  /*bf40*/  STL [R1+0xb6c], R21 ;  /* 0x000b6c1501007387 */ /* 0x000fe20000100800 */
[----:B0-----:R-:W-:Y:S01]  /*bf50*/  IMAD.SHL.U32 R14, R16, 0x40, RZ ;  /* 0x00000040100e7824 */ /* 0x001fe200078e00ff */
[----:B------:R-:W-:Y:S02]  /*bf60*/  LOP3.LUT R5, R5, 0x38, RZ, 0xfc, !PT ;  /* 0x0000003805057812 */ /* 0x000fe400078efcff */
[----:B------:R-:W-:Y:S01]  /*bf70*/  STL [R1+0xb70], R22 ;  /* 0x000b701601007387 */ /* 0x000fe20000100800 */
[----:B------:R-:W-:-:S03]  /*bf80*/  IMAD R0, R7, c[0x0][0x188], RZ ;  /* 0x0000620007007a24 */ /* 0x000fc600078e02ff */
[----:B------:R-:W-:Y:S01]  /*bf90*/  STL [R1+0xb74], R23 ;  /* 0x000b741701007387 */ /* 0x000fe20000100800 */
[----:B-1----:R-:W-:-:S03]  /*bfa0*/  SHF.R.U32.HI R7, RZ, 0x6, R6 ;  /* 0x00000006ff077819 */ /* 0x002fc60000011606 */
[----:B------:R-:W-:Y:S04]  /*bfb0*/  STL [R1+0xb78], R24 ;  /* 0x000b781801007387 */ /* 0x000fe80000100800 */
[----:B------:R-:W-:Y:S01]  /*bfc0*/  STL [R1+0xb7c], R25 ;  /* 0x000b7c1901007387 */ /* 0x000fe20000100800 */
[----:B------:R-:W-:-:S03]  /*bfd0*/  IMAD R0, R5, c[0x0][0x188], RZ ;  /* 0x0000620005007a24 */ /* 0x000fc600078e02ff */
[----:B------:R-:W-:Y:S01]  /*bfe0*/  STL [R1+0xb80], R26 ;  /* 0x000b801a01007387 */ /* 0x000fe20000100800 */
[----:B------:R-:W-:-:S03]  /*bff0*/  SGXT.U32 R7, R7, 0x1 ;  /* 0x000000010707781a */ /* 0x000fc60000000000 */
[----:B------:R-:W-:Y:S01]  /*c000*/  STL [R1+0xb84], R27 ;  /* 0x000b841b01007387 */ /* 0x000fe20000100800 */
[----:B------:R-:W-:-:S03]  /*c010*/  SHF.R.U32.HI R5, RZ, 0x6, R6 ;  /* 0x00000006ff057819 */ /* 0x000fc60000011606 */
[----:B------:R-:W-:Y:S01]  /*c020*/  STL [R1+0xb88], R28 ;  /* 0x000b881c01007387 */ /* 0x000fe20000100800 */
[----:B------:R-:W-:-:S03]  /*c030*/  SHF.R.U32.HI R6, RZ, 0x6, R6 ;  /* 0x00000006ff067819 */ /* 0x000fc60000011606 */
[----:B------:R-:W-:Y:S04]  /*c040*/  STL [R1+0x7b4], R14 ;  /* 0x0007b40e01007387 */ /* 0x000fe80000100800 */
[----:B------:R-:W-:Y:S01]  /*c050*/  STL [R1+0x2c0], RZ ;  /* 0x0002c0ff01007387 */ /* 0x000fe20000100800 */
[----:B------:R-:W-:-:S03]  /*c060*/  LOP3.LUT R8, R7, 0x36, RZ, 0xfc, !PT ;  /* 0x0000003607087812 */ /* 0x000fc600078efcff */
[----:B------:R-:W-:Y:S01]  /*c070*/  STL [R1+0x2c4], RZ ;  /* 0x0002c4ff01007387 */ /* 0x000fe20000100800 */
[----:B------:R-:W-:-:S03]  /*c080*/  SGXT.U32 R6, R6, 0x1 ;  /* 0x000000010606781a */ /* 0x000fc60000000000 */
[----:B------:R-:W-:Y:S04]  /*c090*/  STL [R1+0x2c8], RZ ;  /* 0x0002c8ff01007387 */ /* 0x000fe80000100800 */
[----:B------:R-:W-:Y:S04]  /*c0a0*/  STL [R1+0x2cc], RZ ;  /* 0x0002ccff01007387 */ /* 0x000fe80000100800 */
[----:B------:R-:W-:Y:S04]  /*c0b0*/  STL [R1+0x2d0], RZ ;  /* 0x0002d0ff01007387 */ /* 0x000fe80000100800 */
[----:B------:R-:W-:Y:S01]  /*c0c0*/  STL [R1+0x2d4], RZ ;  /* 0x0002d4ff01007387 */ /* 0x000fe20000100800 */
[----:B------:R-:W-:-:S03]  /*c0d0*/  IMAD R8, R8, c[0x0][0x188], RZ ;  /* 0x0000620008087a24 */ /* 0x000fc600078e02ff */
[----:B------:R-:W-:Y:S01]  /*c0e0*/  STL [R1+0x2d8], RZ ;  /* 0x0002d8ff01007387 */ /* 0x000fe20000100800 */
[----:B------:R-:W-:-:S03]  /*c0f0*/  LOP3.LUT R8, R6, 0x30, RZ, 0xfc, !PT ;  /* 0x0000003006087812 */ /* 0x000fc600078efcff */
[----:B------:R-:W-:Y:S04]  /*c100*/  STL [R1+0x2dc], RZ ;  /* 0x0002dcff01007387 */ /* 0x000fe80000100800 */
[----:B------:R-:W-:Y:S04]  /*c110*/  STL [R1+0x2e0], RZ ;  /* 0x0002e0ff01007387 */ /* 0x000fe80000100800 */
[----:B------:R-:W-:Y:S04]  /*c120*/  STL [R1+0x2e4], RZ ;  /* 0x0002e4ff01007387 */ /* 0x000fe80000100800 */
[----:B------:R-:W-:Y:S01]  /*c130*/  STL [R1+0x2e8], RZ ;  /* 0x0002e8ff01007387 */ /* 0x000fe20000100800 */
[----:B------:R-:W-:-:S03]  /*c140*/  LOP3.LUT R7, R7, 0x34, RZ, 0xfc, !PT ;  /* 0x0000003407077812 */ /* 0x000fc600078efcff */
[----:B------:R-:W-:Y:S04]  /*c150*/  STL [R1+0x2ec], RZ ;  /* 0x0002ecff01007387 */ /* 0x000fe80000100800 */
[----:B------:R-:W-:Y:S01]  /*c160*/  STL [R1+0x330], RZ ;  /* 0x000330ff01007387 */ /* 0x000fe20000100800 */
[----:B------:R-:W-:-:S03]  /*c170*/  SGXT.U32 R5, R5, 0x1 ;  /* 0x000000010505781a */ /* 0x000fc60000000000 */
[----:B------:R-:W-:Y:S04]  /*c180*/  STL [R1+0x334], RZ ;  /* 0x000334ff01007387 */ /* 0x000fe80000100800 */
[----:B------:R-:W-:Y:S04]  /*c190*/  STL [R1+0x338], RZ ;  /* 0x000338ff01007387 */ /* 0x000fe80000100800 */
[----:B------:R-:W-:Y:S01]  /*c1a0*/  STL [R1+0x33c], RZ ;  /* 0x00033cff01007387 */ /* 0x000fe20000100800 */
[----:B------:R-:W-:-:S03]  /*c1b0*/  IMAD R0, R7, c[0x0][0x188], RZ ;  /* 0x0000620007007a24 */ /* 0x000fc600078e02ff */
[----:B------:R-:W-:Y:S01]  /*c1c0*/  STL [R1+0x370], RZ ;  /* 0x000370ff01007387 */ /* 0x000fe20000100800 */
[----:B------:R-:W-:-:S03]  /*c1d0*/  LOP3.LUT R7, R5, 0x2e, RZ, 0xfc, !PT ;  /* 0x0000002e05077812 */ /* 0x000fc600078efcff */
[----:B------:R-:W-:Y:S01]  /*c1e0*/  STL [R1+0x374], RZ ;  /* 0x000374ff01007387 */ /* 0x000fe20000100800 */
[----:B------:R-:W-:-:S03]  /*c1f0*/  LOP3.LUT R5, R5, 0x2c, RZ, 0xfc, !PT ;  /* 0x0000002c05057812 */ /* 0x000fc600078efcff */
[----:B------:R-:W-:Y:S04]  /*c200*/  STL [R1+0x378], RZ ;  /* 0x000378ff01007387 */ /* 0x000fe80000100800 */
        /* <DEDUP_REMOVED lines=12> */
[----:B------:R-:W-:Y:S01]  /*c2d0*/  STL [R1+0x34c], RZ ;  /* 0x00034cff01007387 */ /* 0x000fe20000100800 */
[----:B--2---:R-:W-:-:S02]  /*c2e0*/  ISETP.GE.AND P1, PT, R4, RZ, PT ;  /* 0x000000ff0400720c */ /* 0x004fc40003f26270 */
[----:B---3--:R-:W-:-:S04]  /*c2f0*/  SHF.R.U32.HI R4, RZ, 0x6, R29 ;  /* 0x00000006ff047819 */ /* 0x008fc8000001161d */
[----:B------:R-:W-:-:S05]  /*c300*/  SGXT.U32 R4, R4, 0x1 ;  /* 0x000000010404781a */ /* 0x000fca0000000000 */
[----:B------:R-:W-:Y:S01]  /*c310*/  IMAD R9, R4, c[0x0][0x188], RZ ;  /* 0x0000620004097a24 */ /* 0x000fe200078e02ff */
[----:B------:R-:W-:Y:S02]  /*c320*/  LOP3.LUT R9, R6, 0x32, RZ, 0xfc, !PT ;  /* 0x0000003206097812 */ /* 0x000fe400078efcff */
[----:B------:R-:W0:Y:S03]  /*c330*/  S2R R6, SR_TID.X ;  /* 0x0000000000067919 */ /* 0x000e260000002100 */
[----:B------:R-:W-:Y:S02]  /*c340*/  IMAD R0, R9, c[0x0][0x188], RZ ;  /* 0x0000620009007a24 */ /* 0x000fe400078e02ff */
[----:B------:R-:W-:Y:S02]  /*c350*/  IMAD R0, R7, c[0x0][0x188], RZ ;  /* 0x0000620007007a24 */ /* 0x000fe400078e02ff */
[----:B------:R-:W-:-:S02]  /*c360*/  IMAD R0, R5, c[0x0][0x188], RZ ;  /* 0x0000620005007a24 */ /* 0x000fc400078e02ff */
[----:B------:R-:W1:Y:S04]  /*c370*/  S2R R5, SR_TID.X ;  /* 0x0000000000057919 */ /* 0x000e680000002100 */
[----:B------:R-:W-:Y:S04]  /*c380*/  STL [R1+0x160], RZ ;  /* 0x000160ff01007387 */ /* 0x000fe80000100800 */
[----:B------:R-:W-:Y:S04]  /*c390*/  STL [R1+0x164], RZ ;  /* 0x000164ff01007387 */ /* 0x000fe80000100800 */
[----:B------:R-:W-:Y:S01]  /*c3a0*/  STL [R1+0x168], RZ ;  /* 0x000168ff01007387 */ /* 0x000fe20000100800 */
[----:B0-----:R-:W-:-:S03]  /*c3b0*/  SHF.R.U32.HI R7, RZ, 0x6, R6 ;  /* 0x00000006ff077819 */ /* 0x001fc60000011606 */
[----:B------:R-:W-:Y:S04]  /*c3c0*/  STL [R1+0x16c], RZ ;  /* 0x00016cff01007387 */ /* 0x000fe80000100800 */
[----:B------:R-:W-:Y:S01]  /*c3d0*/  STL [R1+0x240], RZ ;  /* 0x000240ff01007387 */ /* 0x000fe20000100800 */
[----:B------:R-:W-:-:S03]  /*c3e0*/  SGXT.U32 R7, R7, 0x1 ;  /* 0x000000010707781a */ /* 0x000fc60000000000 */
[----:B------:R-:W-:Y:S04]  /*c3f0*/  STL [R1+0x244], RZ ;  /* 0x000244ff01007387 */ /* 0x000fe80000100800 */
[----:B------:R-:W-:Y:S01]  /*c400*/  STL [R1+0x248], RZ ;  /* 0x000248ff01007387 */ /* 0x000fe20000100800 */
[----:B------:R-:W-:-:S03]  /*c410*/  IMAD R8, R8, c[0x0][0x188], RZ ;  /* 0x0000620008087a24 */ /* 0x000fc600078e02ff */
[----:B------:R-:W-:Y:S01]  /*c420*/  STL [R1+0x24c], RZ ;  /* 0x00024cff01007387 */ /* 0x000fe20000100800 */
[----:B------:R-:W-:-:S03]  /*c430*/  SHF.R.U32.HI R6, RZ, 0x6, R6 ;  /* 0x00000006ff067819 */ /* 0x000fc60000011606 */
[----:B------:R-:W-:Y:S01]  /*c440*/  STL [R1+0x260], RZ ;  /* 0x000260ff01007387 */ /* 0x000fe20000100800 */
[----:B------:R-:W-:-:S03]  /*c450*/  LOP3.LUT R9, R7, 0x2a, RZ, 0xfc, !PT ;  /* 0x0000002a07097812 */ /* 0x000fc600078efcff */
[----:B------:R-:W-:Y:S01]  /*c460*/  STL [R1+0x264], RZ ;  /* 0x000264ff01007387 */ /* 0x000fe20000100800 */
[----:B------:R-:W-:-:S03]  /*c470*/  LOP3.LUT R8, R7, 0x28, RZ, 0xfc, !PT ;  /* 0x0000002807087812 */ /* 0x000fc600078efcff */
[----:B------:R-:W-:Y:S01]  /*c480*/  STL [R1+0x268], RZ ;  /* 0x000268ff01007387 */ /* 0x000fe20000100800 */
[----:B------:R-:W-:-:S03]  /*c490*/  LOP3.LUT R7, R7, 0x26, RZ, 0xfc, !PT ;  /* 0x0000002607077812 */ /* 0x000fc600078efcff */
[----:B------:R-:W-:Y:S01]  /*c4a0*/  STL [R1+0x26c], RZ ;  /* 0x00026cff01007387 */ /* 0x000fe20000100800 */
[----:B------:R-:W-:-:S03]  /*c4b0*/  SGXT.U32 R6, R6, 0x1 ;  /* 0x000000010606781a */ /* 0x000fc60000000000 */
[----:B------:R-:W-:Y:S01]  /*c4c0*/  STL [R1+0x270], RZ ;  /* 0x000270ff01007387 */ /* 0x000fe20000100800 */
[----:B------:R-:W-:-:S03]  /*c4d0*/  IMAD R10, R9, c[0x0][0x188], RZ ;  /* 0x00006200090a7a24 */ /* 0x000fc600078e02ff */
[----:B------:R-:W-:Y:S01]  /*c4e0*/  STL [R1+0x274], RZ ;  /* 0x000274ff01007387 */ /* 0x000fe20000100800 */
[----:B------:R-:W-:-:S03]  /*c4f0*/  IMAD R9, R8, c[0x0][0x188], RZ ;  /* 0x0000620008097a24 */ /* 0x000fc600078e02ff */
[----:B------:R-:W-:Y:S01]  /*c500*/  STL [R1+0x278], RZ ;  /* 0x000278ff01007387 */ /* 0x000fe20000100800 */
[----:B------:R-:W-:-:S03]  /*c510*/  IMAD R0, R7, c[0x0][0x188], RZ ;  /* 0x0000620007007a24 */ /* 0x000fc600078e02ff */
[----:B------:R-:W-:Y:S01]  /*c520*/  STL [R1+0x27c], RZ ;  /* 0x00027cff01007387 */ /* 0x000fe20000100800 */
[----:B------:R-:W-:-:S03]  /*c530*/  LOP3.LUT R8, R6, 0x24, RZ, 0xfc, !PT ;  /* 0x0000002406087812 */ /* 0x000fc600078efcff */
[----:B------:R-:W-:Y:S01]  /*c540*/  STL [R1+0x320], RZ ;  /* 0x000320ff01007387 */ /* 0x000fe20000100800 */
[----:B------:R-:W-:-:S03]  /*c550*/  LOP3.LUT R7, R6, 0x22, RZ, 0xfc, !PT ;  /* 0x0000002206077812 */ /* 0x000fc600078efcff */
[----:B------:R-:W-:Y:S01]  /*c560*/  STL [R1+0x324], RZ ;  /* 0x000324ff01007387 */ /* 0x000fe20000100800 */
[----:B-1----:R-:W-:-:S03]  /*c570*/  SHF.R.U32.HI R6, RZ, 0x6, R5 ;  /* 0x00000006ff067819 */ /* 0x002fc60000011605 */
        /* <DEDUP_REMOVED lines=8> */
[----:B------:R-:W-:Y:S01]  /*c600*/  IMAD R0, R7, c[0x0][0x188], RZ ;  /* 0x0000620007007a24 */ /* 0x000fe200078e02ff */
[----:B------:R-:W-:Y:S02]  /*c610*/  SHF.R.U32.HI R5, RZ, 0x6, R5 ;  /* 0x00000006ff057819 */ /* 0x000fe40000011605 */
        /* <DEDUP_REMOVED lines=19> */
[----:B------:R-:W-:-:S03]  /*c750*/  SHF.R.U32.HI R5, RZ, 0x6, R29 ;  /* 0x00000006ff057819 */ /* 0x000fc6000001161d */
[----:B------:R-:W-:Y:S04]  /*c760*/  STL [R1+0xc8], RZ ;  /* 0x0000c8ff01007387 */ /* 0x000fe80000100800 */
[----:B------:R-:W-:Y:S01]  /*c770*/  STL [R1+0xcc], RZ ;  /* 0x0000ccff01007387 */ /* 0x000fe20000100800 */
[----:B------:R-:W-:-:S03]  /*c780*/  SGXT.U32 R5, R5, 0x1 ;  /* 0x000000010505781a */ /* 0x000fc60000000000 */
[----:B------:R-:W-:Y:S04]  /*c790*/  STL [R1+0x130], RZ ;  /* 0x000130ff01007387 */ /* 0x000fe80000100800 */
[----:B------:R-:W-:Y:S01]  /*c7a0*/  STL [R1+0x134], RZ ;  /* 0x000134ff01007387 */ /* 0x000fe20000100800 */
[----:B------:R-:W-:-:S03]  /*c7b0*/  SHF.R.U32.HI R29, RZ, 0x6, R29 ;  /* 0x00000006ff1d7819 */ /* 0x000fc6000001161d */
        /* <DEDUP_REMOVED lines=17> */
[----:B------:R-:W-:Y:S01]  /*c8d0*/  IMAD R0, R5, c[0x0][0x188], RZ ;  /* 0x0000620005007a24 */ /* 0x000fe200078e02ff */
[C---:B------:R-:W-:Y:S02]  /*c8e0*/  LOP3.LUT R6, R29.reuse, 0xe, RZ, 0xfc, !PT ;  /* 0x0000000e1d067812 */ /* 0x040fe400078efcff */
[----:B------:R-:W-:Y:S01]  /*c8f0*/  STL [R1+0x1bc], RZ ;  /* 0x0001bcff01007387 */ /* 0x000fe20000100800 */
[----:B------:R-:W-:-:S03]  /*c900*/  LOP3.LUT R7, R29, 0x10, RZ, 0xfc, !PT ;  /* 0x000000101d077812 */ /* 0x000fc600078efcff */
[----:B------:R-:W-:Y:S01]  /*c910*/  STL [R1+0x2b0], RZ ;  /* 0x0002b0ff01007387 */ /* 0x000fe20000100800 */
[----:B------:R-:W-:-:S03]  /*c920*/  LOP3.LUT R5, R29, 0xc, RZ, 0xfc, !PT ;  /* 0x0000000c1d057812 */ /* 0x000fc600078efcff */
[----:B------:R-:W-:Y:S01]  /*c930*/  STL [R1+0x2b4], RZ ;  /* 0x0002b4ff01007387 */ /* 0x000fe20000100800 */
[----:B------:R-:W-:-:S03]  /*c940*/  LOP3.LUT R29, R29, 0xa, RZ, 0xfc, !PT ;  /* 0x0000000a1d1d7812 */ /* 0x000fc600078efcff */
        /* <DEDUP_REMOVED lines=8> */
[----:B------:R-:W-:Y:S01]  /*c9d0*/  IMAD R0, R29, c[0x0][0x188], RZ ;  /* 0x000062001d007a24 */ /* 0x000fe200078e02ff */
[C---:B------:R-:W-:Y:S02]  /*c9e0*/  LOP3.LUT R5, R4.reuse, 0x6, RZ, 0xfc, !PT ;  /* 0x0000000604057812 */ /* 0x040fe400078efcff */
[----:B------:R-:W-:Y:S01]  /*c9f0*/  STL [R1+0x2a8], RZ ;  /* 0x0002a8ff01007387 */ /* 0x000fe20000100800 */
[----:B------:R-:W-:-:S03]  /*ca00*/  LOP3.LUT R29, R4, 0x4, RZ, 0xfc, !PT ;  /* 0x00000004041d7812 */ /* 0x000fc600078efcff */
[----:B------:R-:W-:Y:S04]  /*ca10*/  STL [R1+0x2ac], RZ ;  /* 0x0002acff01007387 */ /* 0x000fe80000100800 */
[----:B------:R-:W2:Y:S01]  /*ca20*/  LDL.LU R15, [R1+0x220] ;  /* 0x00022000010f7983 */ /* 0x000ea20000300800 */
[----:B------:R-:W-:-:S03]  /*ca30*/  IMAD R0, R6, c[0x0][0x188], RZ ;  /* 0x0000620006007a24 */ /* 0x000fc600078e02ff */
[----:B------:R-:W-:Y:S01]  /*ca40*/  STL [R1+0x290], RZ ;  /* 0x000290ff01007387 */ /* 0x000fe20000100800 */
[----:B------:R-:W-:-:S03]  /*ca50*/  IMAD R6, R5, c[0x0][0x188], RZ ;  /* 0x0000620005067a24 */ /* 0x000fc600078e02ff */
[----:B------:R-:W-:Y:S01]  /*ca60*/  STL [R1+0x294], RZ ;  /* 0x000294ff01007387 */ /* 0x000fe20000100800 */
[----:B------:R-:W-:-:S03]  /*ca70*/  IMAD R5, R29, c[0x0][0x188], RZ ;  /* 0x000062001d057a24 */ /* 0x000fc600078e02ff */
[----:B------:R-:W-:Y:S04]  /*ca80*/  STL [R1+0x298], RZ ;  /* 0x000298ff01007387 */ /* 0x000fe80000100800 */
[----:B------:R-:W-:Y:S04]  /*ca90*/  STL [R1+0x29c], RZ ;  /* 0x00029cff01007387 */ /* 0x000fe80000100800 */
[----:B------:R-:W3:Y:S04]  /*caa0*/  LDL.LU R12, [R1+0x214] ;  /* 0x00021400010c7983 */ /* 0x000ee80000300800 */
[----:B------:R-:W3:Y:S04]  /*cab0*/  LDL.LU R11, [R1+0x210] ;  /* 0x00021000010b7983 */ /* 0x000ee80000300800 */
[----:B------:R-:W3:Y:S04]  /*cac0*/  LDL.LU R10, [R1+0x20c] ;  /* 0x00020c00010a7983 */ /* 0x000ee80000300800 */
[----:B------:R-:W3:Y:S04]  /*cad0*/  LDL.LU R9, [R1+0x208] ;  /* 0x0002080001097983 */ /* 0x000ee80000300800 */
[----:B------:R-:W3:Y:S04]  /*cae0*/  LDL.LU R8, [R1+0x204] ;  /* 0x0002040001087983 */ /* 0x000ee80000300800 */
[----:B------:R-:W3:Y:S04]  /*caf0*/  LDL.LU R7, [R1+0x200] ;  /* 0x0002000001077983 */ /* 0x000ee80000300800 */
[----:B------:R-:W3:Y:S01]  /*cb00*/  LDL.LU R6, [R1+0x1fc] ;  /* 0x0001fc0001067983 */ /* 0x000ee20000300800 */
[----:B------:R-:W-:-:S03]  /*cb10*/  LOP3.LUT R4, R4, 0x2, RZ, 0xfc, !PT ;  /* 0x0000000204047812 */ /* 0x000fc600078efcff */
[----:B------:R-:W3:Y:S04]  /*cb20*/  LDL.LU R5, [R1+0x15c] ;  /* 0x00015c0001057983 */ /* 0x000ee80000300800 */
[----:B------:R-:W3:Y:S04]  /*cb30*/  LDL.LU R29, [R1+0x1f8] ;  /* 0x0001f800011d7983 */ /* 0x000ee80000300800 */
[----:B------:R-:W-:Y:S04]  /*cb40*/  STL [R1+0x280], RZ ;  /* 0x000280ff01007387 */ /* 0x000fe80000100800 */
[----:B------:R-:W-:Y:S04]  /*cb50*/  STL [R1+0x284], RZ ;  /* 0x000284ff01007387 */ /* 0x000fe80000100800 */
[----:B------:R-:W-:Y:S01]  /*cb60*/  STL [R1+0x288], RZ ;  /* 0x000288ff01007387 */ /* 0x000fe20000100800 */
[----:B------:R-:W-:-:S03]  /*cb70*/  IMAD R0, R4, c[0x0][0x188], RZ ;  /* 0x0000620004007a24 */ /* 0x000fc600078e02ff */
[----:B------:R-:W-:Y:S04]  /*cb80*/  STL [R1+0x28c], RZ ;  /* 0x00028cff01007387 */ /* 0x000fe80000100800 */
[----:B------:R-:W-:Y:S04]  /*cb90*/  STL [R1+0xb0], RZ ;  /* 0x0000b0ff01007387 */ /* 0x000fe80000100800 */
[----:B------:R-:W-:Y:S04]  /*cba0*/  STL [R1+0xb4], RZ ;  /* 0x0000b4ff01007387 */ /* 0x000fe80000100800 */
[----:B------:R-:W-:Y:S04]  /*cbb0*/  STL [R1+0xb8], RZ ;  /* 0x0000b8ff01007387 */ /* 0x000fe80000100800 */
[----:B------:R-:W3:Y:S04]  /*cbc0*/  LDL.LU R4, [R1+0x1e8] ;  /* 0x0001e80001047983 */ /* 0x000ee80000300800 */
[----:B------:R-:W0:Y:S01]  /*cbd0*/  S2R R2, SR_TID.X ;  /* 0x0000000000027919 */ /* 0x000e220000002100 */
[----:B------:R-:W-:-:S02]  /*cbe0*/  LOP3.LUT R13, R16, 0x7, RZ, 0xc0, !PT ;  /* 0x00000007100d7812 */ /* 0x000fc400078ec0ff */
[----:B----4-:R-:W-:Y:S02]  /*cbf0*/  LOP3.LUT R17, R16, 0x7, RZ, 0xc0, !PT ;  /* 0x0000000710117812 */ /* 0x010fe400078ec0ff */
[----:B------:R-:W-:Y:S01]  /*cc00*/  ISETP.NE.AND P0, PT, RZ, c[0x0][0x178], PT ;  /* 0x00005e00ff007a0c */ /* 0x000fe20003f05270 */
[----:B------:R-:W-:Y:S02]  /*cc10*/  IMAD.SHL.U32 R13, R13, 0x80, RZ ;  /* 0x000000800d0d7824 */ /* 0x000fe400078e00ff */
[----:B------:R-:W-:Y:S01]  /*cc20*/  IMAD.SHL.U32 R17, R17, 0x10, RZ ;  /* 0x0000001011117824 */ /* 0x000fe200078e00ff */
[----:B0-----:R-:W-:-:S05]  /*cc30*/  LOP3.LUT R2, R2, 0x3f, RZ, 0xc0, !PT ;  /* 0x0000003f02027812 */ /* 0x001fca00078ec0ff */
[----:B------:R-:W-:-:S05]  /*cc40*/  IMAD R2, R2, c[0x0][0x18c], RZ ;  /* 0x0000630002027a24 */ /* 0x000fca00078e02ff */
[----:B------:R-:W-:Y:S01]  /*cc50*/  SHF.R.S32.HI R0, RZ, 0x1f, R2 ;  /* 0x0000001fff007819 */ /* 0x000fe20000011402 */
[----:B------:R-:W-:-:S03]  /*cc60*/  IMAD.SHL.U32 R16, R16, 0x2, RZ ;  /* 0x0000000210107824 */ /* 0x000fc600078e00ff */
[C---:B------:R-:W-:Y:S01]  /*cc70*/  SHF.L.U64.HI R0, R2.reuse, 0x1, R0 ;  /* 0x0000000102007819 */ /* 0x040fe20000010200 */
[----:B------:R-:W-:Y:S02]  /*cc80*/  IMAD.SHL.U32 R2, R2, 0x2, RZ ;  /* 0x0000000202027824 */ /* 0x000fe400078e00ff */
[----:B------:R-:W-:Y:S02]  /*cc90*/  IMAD.IADD R13, R13, 0x1, R17 ;  /* 0x000000010d0d7824 */ /* 0x000fe400078e0211 */
[----:B------:R0:W-:Y:S03]  /*cca0*/  STL [R1+0xab8], R0 ;  /* 0x000ab80001007387 */ /* 0x0001e60000100800 */
[----:B------:R-:W-:Y:S01]  /*ccb0*/  LOP3.LUT R13, R13, 0x10, R16, 0x78, !PT ;  /* 0x000000100d0d7812 */ /* 0x000fe200078e7810 */
[----:B------:R2:W-:Y:S01]  /*ccc0*/  STL [R1+0xac0], R2 ;  /* 0x000ac00201007387 */ /* 0x0005e20000100800 */
[----:B------:R-:W-:-:S02]  /*ccd0*/  IMAD R3, R3, c[0x0][0x190], RZ ;  /* 0x0000640003037a24 */ /* 0x000fc400078e02ff */
[----:B0-----:R-:W-:Y:S02]  /*cce0*/  LOP3.LUT R0, R13, 0x400, R14, 0xf8, !PT ;  /* 0x000004000d007812 */ /* 0x001fe400078ef80e */
[----:B--2---:R-:W-:-:S05]  /*ccf0*/  SHF.R.S32.HI R2, RZ, 0x6, R15 ;  /* 0x00000006ff027819 */ /* 0x004fca000001140f */
[----:B------:R3:W-:Y:S02]  /*cd00*/  STL [R1+0x3a4], R2 ;  /* 0x0003a40201007387 */ /* 0x0007e40000100800 */
[----:B---3--:R-:W-:Y:S02]  /*cd10*/  IMAD R2, R12, c[0x0][0x190], RZ ;  /* 0x000064000c027a24 */ /* 0x008fe400078e02ff */
[----:B------:R-:W-:Y:S01]  /*cd20*/  @!P1 IMAD.MOV R4, RZ, RZ, -R4 ;  /* 0x000000ffff049224 */ /* 0x000fe200078e0a04 */
[----:B------:R-:W-:-:S05]  /*cd30*/  @!P0 LOP3.LUT R4, RZ, c[0x0][0x178], RZ, 0x33, !PT ;  /* 0x00005e00ff048a12 */ /* 0x000fca00078e33ff */
[----:B------:R-:W-:Y:S04]  /*cd40*/  STL [R1+0xb8c], R4 ;  /* 0x000b8c0401007387 */ /* 0x000fe80000100800 */
[----:B------:R0:W-:Y:S04]  /*cd50*/  STL [R1+0xac4], R3 ;  /* 0x000ac40301007387 */ /* 0x0001e80000100800 */
[----:B------:R-:W-:Y:S04]  /*cd60*/  STL [R1+0x394], R0 ;  /* 0x0003940001007387 */ /* 0x000fe80000100800 */
[----:B------:R1:W-:Y:S01]  /*cd70*/  STL [R1+0xac8], R0 ;  /* 0x000ac80001007387 */ /* 0x0003e20000100800 */
[----:B0-----:R-:W-:-:S03]  /*cd80*/  IMAD R3, R11, c[0x0][0x190], RZ ;  /* 0x000064000b037a24 */ /* 0x001fc600078e02ff */
[----:B------:R0:W-:Y:S01]  /*cd90*/  STL [R1+0xa0], R2 ;  /* 0x0000a00201007387 */ /* 0x0001e20000100800 */
[----:B-1----:R-:W-:Y:S02]  /*cda0*/  IMAD R0, R9, c[0x0][0x190], RZ ;  /* 0x0000640009007a24 */ /* 0x002fe400078e02ff */
[----:B0-----:R-:W-:Y:S01]  /*cdb0*/  IMAD R2, R10, c[0x0][0x190], RZ ;  /* 0x000064000a027a24 */ /* 0x001fe200078e02ff */
[----:B------:R0:W-:Y:S04]  /*cdc0*/  STL [R1+0xd0], R3 ;  /* 0x0000d00301007387 */ /* 0x0001e80000100800 */
[----:B------:R1:W-:Y:S04]  /*cdd0*/  STL [R1+0xe8], R2 ;  /* 0x0000e80201007387 */ /* 0x0003e80000100800 */
[----:B------:R2:W-:Y:S01]  /*cde0*/  STL [R1+0xf8], R0 ;  /* 0x0000f80001007387 */ /* 0x0005e20000100800 */
[----:B0-----:R-:W-:-:S02]  /*cdf0*/  IMAD R3, R8, c[0x0][0x190], RZ ;  /* 0x0000640008037a24 */ /* 0x001fc400078e02ff */
[----:B-1----:R-:W-:-:S03]  /*ce00*/  IMAD R2, R7, c[0x0][0x190], RZ ;  /* 0x0000640007027a24 */ /* 0x002fc600078e02ff */
[----:B------:R-:W-:Y:S01]  /*ce10*/  STL [R1+0x110], R3 ;  /* 0x0001100301007387 */ /* 0x000fe20000100800 */
[----:B--2---:R-:W-:-:S03]  /*ce20*/  IMAD R0, R6, c[0x0][0x190], RZ ;  /* 0x0000640006007a24 */ /* 0x004fc600078e02ff */
[----:B------:R-:W-:Y:S04]  /*ce30*/  STL [R1+0x120], R2 ;  /* 0x0001200201007387 */ /* 0x000fe80000100800 */
[----:B------:R0:W-:Y:S04]  /*ce40*/  STL [R1+0x148], R0 ;  /* 0x0001480001007387 */ /* 0x0001e80000100800 */
[----:B0-----:R-:W2:Y:S01]  /*ce50*/  LDL.LU R0, [R1+0x1e0] ;  /* 0x0001e00001007983 */ /* 0x001ea20000300800 */
[----:B------:R-:W-:Y:S02]  /*ce60*/  IMAD R3, R5, c[0x0][0x190], RZ ;  /* 0x0000640005037a24 */ /* 0x000fe400078e02ff */
[----:B------:R-:W-:-:S03]  /*ce70*/  IMAD R2, R29, c[0x0][0x190], RZ ;  /* 0x000064001d027a24 */ /* 0x000fc600078e02ff */
[----:B------:R-:W-:Y:S04]  /*ce80*/  STL [R1+0x15c], R3 ;  /* 0x00015c0301007387 */ /* 0x000fe80000100800 */
[----:B--2---:R0:W-:Y:S04]  /*ce90*/  STL [R1+0xb9c], R0 ;  /* 0x000b9c0001007387 */ /* 0x0041e80000100800 */
[----:B------:R-:W-:Y:S04]  /*cea0*/  STL [R1+0x180], R2 ;  /* 0x0001800201007387 */ /* 0x000fe80000100800 */
        /* <DEDUP_REMOVED lines=31> */
[----:B--2---:R-:W-:-:S05]  /*d0a0*/  IMAD R0, R0, c[0x0][0x190], RZ ;  /* 0x0000640000007a24 */ /* 0x004fca00078e02ff */
[----:B------:R0:W-:Y:S04]  /*d0b0*/  STL [R1+0x1a8], R0 ;  /* 0x0001a80001007387 */ /* 0x0001e80000100800 */
[----:B0-----:R-:W2:Y:S02]  /*d0c0*/  LDL.LU R0, [R1+0xba0] ;  /* 0x000ba00001007983 */ /* 0x001ea40000300800 */
[----:B--2---:R-:W-:-:S05]  /*d0d0*/  IMAD R0, R0, c[0x0][0x190], RZ ;  /* 0x0000640000007a24 */ /* 0x004fca00078e02ff */
[----:B------:R0:W-:Y:S04]  /*d0e0*/  STL [R1+0x1cc], R0 ;  /* 0x0001cc0001007387 */ /* 0x0001e80000100800 */
[----:B0-----:R-:W2:Y:S01]  /*d0f0*/  LDL.LU R0, [R1+0xb9c] ;  /* 0x000b9c0001007983 */ /* 0x001ea20000300800 */
[----:B---3--:R-:W-:Y:S02]  /*d100*/  IMAD R3, R3, c[0x0][0x190], RZ ;  /* 0x0000640003037a24 */ /* 0x008fe400078e02ff */
[----:B--2---:R-:W-:-:S05]  /*d110*/  IMAD R0, R0, c[0x0][0x190], RZ ;  /* 0x0000640000007a24 */ /* 0x004fca00078e02ff */
[----:B------:R4:W-:Y:S04]  /*d120*/  STL [R1+0x1e0], R0 ;  /* 0x0001e00001007387 */ /* 0x0009e80000100800 */
[----:B------:R0:W-:Y:S01]  /*d130*/  STL [R1+0x1e8], R3 ;  /* 0x0001e80301007387 */ /* 0x0001e20000100800 */
[----:B----4-:R-:W-:Y:S02]  /*d140*/  IMAD R0, R4, c[0x0][0x190], RZ ;  /* 0x0000640004007a24 */ /* 0x010fe400078e02ff */
[----:B0-----:R-:W-:-:S03]  /*d150*/  IMAD R3, R2, c[0x0][0x190], RZ ;  /* 0x0000640002037a24 */ /* 0x001fc600078e02ff */
[----:B------:R0:W-:Y:S01]  /*d160*/  STL [R1+0x1f0], R0 ;  /* 0x0001f00001007387 */ /* 0x0001e20000100800 */
[----:B------:R-:W-:-:S03]  /*d170*/  IMAD R2, R28, c[0x0][0x190], RZ ;  /* 0x000064001c027a24 */ /* 0x000fc600078e02ff */
[----:B------:R1:W-:Y:S01]  /*d180*/  STL [R1+0x1ec], R3 ;  /* 0x0001ec0301007387 */ /* 0x0003e20000100800 */
[----:B0-----:R-:W-:-:S03]  /*d190*/  IMAD R0, R27, c[0x0][0x190], RZ ;  /* 0x000064001b007a24 */ /* 0x001fc600078e02ff */
[----:B------:R0:W-:Y:S01]  /*d1a0*/  STL [R1+0x1e4], R2 ;  /* 0x0001e40201007387 */ /* 0x0001e20000100800 */
[----:B-1----:R-:W-:-:S03]  /*d1b0*/  IMAD R3, R26, c[0x0][0x190], RZ ;  /* 0x000064001a037a24 */ /* 0x002fc600078e02ff */
[----:B------:R1:W-:Y:S01]  /*d1c0*/  STL [R1+0x1dc], R0 ;  /* 0x0001dc0001007387 */ /* 0x0003e20000100800 */
[----:B0-----:R-:W-:-:S03]  /*d1d0*/  IMAD R2, R25, c[0x0][0x190], RZ ;  /* 0x0000640019027a24 */ /* 0x001fc600078e02ff */
[----:B------:R0:W-:Y:S01]  /*d1e0*/  STL [R1+0x1d8], R3 ;  /* 0x0001d80301007387 */ /* 0x0001e20000100800 */
[----:B-1----:R-:W-:-:S03]  /*d1f0*/  IMAD R0, R24, c[0x0][0x190], RZ ;  /* 0x0000640018007a24 */ /* 0x002fc600078e02ff */
[----:B------:R1:W-:Y:S04]  /*d200*/  STL [R1+0x1d4], R2 ;  /* 0x0001d40201007387 */ /* 0x0003e80000100800 */
[----:B------:R2:W-:Y:S01]  /*d210*/  STL [R1+0x1d0], R0 ;  /* 0x0001d00001007387 */ /* 0x0005e20000100800 */
[----:B0-----:R-:W-:Y:S02]  /*d220*/  IMAD R3, R23, c[0x0][0x190], RZ ;  /* 0x0000640017037a24 */ /* 0x001fe400078e02ff */
[----:B-1----:R-:W-:-:S03]  /*d230*/  IMAD R2, R22, c[0x0][0x190], RZ ;  /* 0x0000640016027a24 */ /* 0x002fc600078e02ff */
[----:B------:R0:W-:Y:S01]  /*d240*/  STL [R1+0x1c8], R3 ;  /* 0x0001c80301007387 */ /* 0x0001e20000100800 */
[----:B--2---:R-:W-:-:S03]  /*d250*/  IMAD R0, R21, c[0x0][0x190], RZ ;  /* 0x0000640015007a24 */ /* 0x004fc600078e02ff */
        /* <DEDUP_REMOVED lines=75> */
[----:B----4-:R-:W-:Y:S02]  /*d710*/  IMAD R4, R4, c[0x0][0x190], RZ ;  /* 0x0000640004047a24 */ /* 0x010fe400078e02ff */
[----:B--2---:R-:W-:-:S05]  /*d720*/  IMAD R0, R0, c[0x0][0x190], RZ ;  /* 0x0000640000007a24 */ /* 0x004fca00078e02ff */
[----:B------:R3:W-:Y:S02]  /*d730*/  STL [R1+0x11c], R0 ;  /* 0x00011c0001007387 */ /* 0x0007e40000100800 */
[----:B---3--:R-:W-:Y:S02]  /*d740*/  IMAD R0, R3, c[0x0][0x190], RZ ;  /* 0x0000640003007a24 */ /* 0x008fe400078e02ff */
[----:B------:R-:W-:-:S03]  /*d750*/  IMAD R3, R2, c[0x0][0x190], RZ ;  /* 0x0000640002037a24 */ /* 0x000fc600078e02ff */
[----:B------:R0:W-:Y:S01]  /*d760*/  STL [R1+0x118], R0 ;  /* 0x0001180001007387 */ /* 0x0001e20000100800 */
[----:B------:R-:W-:-:S03]  /*d770*/  IMAD R2, R27, c[0x0][0x190], RZ ;  /* 0x000064001b027a24 */ /* 0x000fc600078e02ff */
[----:B------:R-:W-:Y:S04]  /*d780*/  STL [R1+0x114], R4 ;  /* 0x0001140401007387 */ /* 0x000fe80000100800 */
[----:B------:R1:W-:Y:S01]  /*d790*/  STL [R1+0x10c], R3 ;  /* 0x00010c0301007387 */ /* 0x0003e20000100800 */
[----:B0-----:R-:W-:-:S05]  /*d7a0*/  IMAD R0, R28, c[0x0][0x190], RZ ;  /* 0x000064001c007a24 */ /* 0x001fca00078e02ff */
        /* <DEDUP_REMOVED lines=44> */
[----:B------:R0:W-:Y:S04]  /*da70*/  STL [R1+0x84], R2 ;  /* 0x0000840201007387 */ /* 0x0001e80000100800 */
[----:B0-----:R-:W2:Y:S04]  /*da80*/  LDL.LU R2, [R1+0x78] ;  /* 0x0000780001027983 */ /* 0x001ea80000300800 */
[----:B------:R-:W-:Y:S04]  /*da90*/  STL [R1+0x80], R3 ;  /* 0x0000800301007387 */ /* 0x000fe80000100800 */
[----:B------:R-:W3:Y:S01]  /*daa0*/  LDL.LU R4, [R1+0x70] ;  /* 0x0000700001047983 */ /* 0x000ee20000300800 */
[----:B------:R-:W-:-:S05]  /*dab0*/  IMAD R0, R29, c[0x0][0x190], RZ ;  /* 0x000064001d007a24 */ /* 0x000fca00078e02ff */
[----:B------:R-:W-:Y:S04]  /*dac0*/  STL [R1+0x7c], R0 ;  /* 0x00007c0001007387 */ /* 0x000fe80000100800 */
[----:B---3--:R0:W-:Y:S04]  /*dad0*/  STL [R1+0xb90], R4 ;  /* 0x000b900401007387 */ /* 0x0081e80000100800 */
[----:B0-----:R-:W3:Y:S04]  /*dae0*/  LDL.LU R4, [R1+0x74] ;  /* 0x0000740001047983 */ /* 0x001ee80000300800 */
[----:B------:R-:W4:Y:S04]  /*daf0*/  LDL.LU R28, [R1+0x6c] ;  /* 0x00006c00011c7983 */ /* 0x000f280000300800 */
        /* <DEDUP_REMOVED lines=17> */
[----:B------:R-:W4:Y:S01]  /*dc10*/  LDL.LU R10, [R1+0x24] ;  /* 0x00002400010a7983 */ /* 0x000f220000300800 */
[----:B--2---:R-:W-:-:S03]  /*dc20*/  IMAD R2, R2, c[0x0][0x190], RZ ;  /* 0x0000640002027a24 */ /* 0x004fc600078e02ff */
[----:B------:R-:W2:Y:S04]  /*dc30*/  LDL.LU R9, [R1+0x20] ;  /* 0x0000200001097983 */ /* 0x000ea80000300800 */
[----:B------:R-:W2:Y:S04]  /*dc40*/  LDL.LU R8, [R1+0x1c] ;  /* 0x00001c0001087983 */ /* 0x000ea80000300800 */
[----:B------:R-:W2:Y:S04]  /*dc50*/  LDL.LU R7, [R1+0x18] ;  /* 0x0000180001077983 */ /* 0x000ea80000300800 */
[----:B------:R-:W2:Y:S04]  /*dc60*/  LDL.LU R6, [R1+0x14] ;  /* 0x0000140001067983 */ /* 0x000ea80000300800 */
[----:B------:R-:W2:Y:S04]  /*dc70*/  LDL.LU R5, [R1+0x10] ;  /* 0x0000100001057983 */ /* 0x000ea80000300800 */
[----:B------:R-:W2:Y:S04]  /*dc80*/  LDL.LU R29, [R1+0xc] ;  /* 0x00000c00011d7983 */ /* 0x000ea80000300800 */
[----:B------:R-:W2:Y:S04]  /*dc90*/  LDL.LU R0, [R1+0x8] ;  /* 0x0000080001007983 */ /* 0x000ea80000300800 */
[----:B------:R-:W2:Y:S04]  /*dca0*/  LDL.LU R3, [R1+0x4] ;  /* 0x0000040001037983 */ /* 0x000ea80000300800 */
[----:B------:R0:W-:Y:S04]  /*dcb0*/  STL [R1+0x78], R2 ;  /* 0x0000780201007387 */ /* 0x0001e80000100800 */
[----:B0-----:R-:W2:Y:S01]  /*dcc0*/  LDL.LU R2, [R1] ;  /* 0x0000000001027983 */ /* 0x001ea20000300800 */
[----:B---3--:R-:W-:-:S05]  /*dcd0*/  IMAD R4, R4, c[0x0][0x190], RZ ;  /* 0x0000640004047a24 */ /* 0x008fca00078e02ff */
[----:B------:R0:W-:Y:S04]  /*dce0*/  STL [R1+0x74], R4 ;  /* 0x0000740401007387 */ /* 0x0001e80000100800 */
[----:B0-----:R-:W3:Y:S01]  /*dcf0*/  LDL.LU R4, [R1+0xb90] ;  /* 0x000b900001047983 */ /* 0x001ee20000300800 */
[----:B----4-:R-:W-:Y:S02]  /*dd00*/  IMAD R28, R28, c[0x0][0x190], RZ ;  /* 0x000064001c1c7a24 */ /* 0x010fe400078e02ff */
[----:B------:R-:W-:Y:S02]  /*dd10*/  IMAD R27, R27, c[0x0][0x190], RZ ;  /* 0x000064001b1b7a24 */ /* 0x000fe400078e02ff */
[----:B------:R-:W-:Y:S02]  /*dd20*/  IMAD R26, R26, c[0x0][0x190], RZ ;  /* 0x000064001a1a7a24 */ /* 0x000fe400078e02ff */
[----:B------:R-:W-:-:S02]  /*dd30*/  IMAD R25, R25, c[0x0][0x190], RZ ;  /* 0x0000640019197a24 */ /* 0x000fc400078e02ff */
[----:B------:R-:W-:Y:S02]  /*dd40*/  IMAD R24, R24, c[0x0][0x190], RZ ;  /* 0x0000640018187a24 */ /* 0x000fe400078e02ff */
[----:B------:R-:W-:Y:S02]  /*dd50*/  IMAD R23, R23, c[0x0][0x190], RZ ;  /* 0x0000640017177a24 */ /* 0x000fe400078e02ff */
[----:B------:R-:W-:Y:S02]  /*dd60*/  IMAD R22, R22, c[0x0][0x190], RZ ;  /* 0x0000640016167a24 */ /* 0x000fe400078e02ff */
        /* <DEDUP_REMOVED lines=12> */
[----:B--2---:R-:W-:Y:S02]  /*de30*/  IMAD R9, R9, c[0x0][0x190], RZ ;  /* 0x0000640009097a24 */ /* 0x004fe400078e02ff */
[----:B------:R-:W-:Y:S02]  /*de40*/  IMAD R8, R8, c[0x0][0x190], RZ ;  /* 0x0000640008087a24 */ /* 0x000fe400078e02ff */
[----:B------:R-:W-:-:S02]  /*de50*/  IMAD R7, R7, c[0x0][0x190], RZ ;  /* 0x0000640007077a24 */ /* 0x000fc400078e02ff */
[----:B------:R-:W-:Y:S02]  /*de60*/  IMAD R6, R6, c[0x0][0x190], RZ ;  /* 0x0000640006067a24 */ /* 0x000fe400078e02ff */
[----:B------:R-:W-:Y:S02]  /*de70*/  IMAD R5, R5, c[0x0][0x190], RZ ;  /* 0x0000640005057a24 */ /* 0x000fe400078e02ff */
[----:B------:R-:W-:Y:S02]  /*de80*/  IMAD R29, R29, c[0x0][0x190], RZ ;  /* 0x000064001d1d7a24 */ /* 0x000fe400078e02ff */
[----:B---3--:R-:W-:-:S05]  /*de90*/  IMAD R4, R4, c[0x0][0x190], RZ ;  /* 0x0000640004047a24 */ /* 0x008fca00078e02ff */
        /* <DEDUP_REMOVED lines=52> */
[----:B------:R-:W-:-:S05]  /*e1e0*/  IMAD R0, R0, c[0x0][0x190], RZ ;  /* 0x0000640000007a24 */ /* 0x000fca00078e02ff */
[----:B------:R0:W-:Y:S02]  /*e1f0*/  STL [R1+0x8], R0 ;  /* 0x0000080001007387 */ /* 0x0001e40000100800 */
[----:B0-----:R-:W-:Y:S02]  /*e200*/  IMAD R0, R3, c[0x0][0x190], RZ ;  /* 0x0000640003007a24 */ /* 0x001fe400078e02ff */
[----:B------:R-:W-:-:S03]  /*e210*/  IMAD R3, R2, c[0x0][0x190], RZ ;  /* 0x0000640002037a24 */ /* 0x000fc600078e02ff */
[----:B------:R0:W-:Y:S04]  /*e220*/  STL [R1+0xae8], R0 ;  /* 0x000ae80001007387 */ /* 0x0001e80000100800 */
[----:B0-----:R-:W4:Y:S04]  /*e230*/  LDL.LU R0, [R1+0xf8] ;  /* 0x0000f80001007983 */ /* 0x001f280000300800 */
[----:B------:R0:W-:Y:S04]  /*e240*/  STL [R1+0xae4], R3 ;  /* 0x000ae40301007387 */ /* 0x0001e80000100800 */
[----:B0-----:R-:W4:Y:S01]  /*e250*/  LDL.LU R3, [R1+0x110] ;  /* 0x0001100001037983 */ /* 0x001f220000300800 */
[----:B--2---:R-:W-:-:S02]  /*e260*/  IMAD R18, R18, c[0x0][0x190], RZ ;  /* 0x0000640012127a24 */ /* 0x004fc400078e02ff */
[----:B---3--:R-:W-:Y:S02]  /*e270*/  IMAD R17, R17, c[0x0][0x190], RZ ;  /* 0x0000640011117a24 */ /* 0x008fe400078e02ff */
[----:B----4-:R-:W-:Y:S02]  /*e280*/  IMAD R16, R16, c[0x0][0x190], RZ ;  /* 0x0000640010107a24 */ /* 0x010fe400078e02ff */
        /* <DEDUP_REMOVED lines=10> */
[----:B------:R-:W-:-:S05]  /*e330*/  IMAD R29, R29, c[0x0][0x190], RZ ;  /* 0x000064001d1d7a24 */ /* 0x000fca00078e02ff */
[----:B------:R0:W-:Y:S04]  /*e340*/  STL [R1+0xae0], R29 ;  /* 0x000ae01d01007387 */ /* 0x0001e80000100800 */
[----:B0-----:R-:W2:Y:S04]  /*e350*/  LDL.LU R29, [R1+0xe8] ;  /* 0x0000e800011d7983 */ /* 0x001ea80000300800 */
[----:B------:R0:W-:Y:S04]  /*e360*/  STL [R1+0xadc], R2 ;  /* 0x000adc0201007387 */ /* 0x0001e80000100800 */
[----:B0-----:R-:W3:Y:S04]  /*e370*/  LDL.LU R2, [R1+0x148] ;  /* 0x0001480001027983 */ /* 0x001ee80000300800 */
[----:B------:R0:W-:Y:S04]  /*e380*/  STL [R1+0xad8], R6 ;  /* 0x000ad80601007387 */ /* 0x0001e80000100800 */
[----:B0-----:R-:W4:Y:S04]  /*e390*/  LDL.LU R6, [R1+0xd0] ;  /* 0x0000d00001067983 */ /* 0x001f280000300800 */
[----:B------:R0:W-:Y:S04]  /*e3a0*/  STL [R1+0xad4], R7 ;  /* 0x000ad40701007387 */ /* 0x0001e80000100800 */
[----:B0-----:R-:W2:Y:S01]  /*e3b0*/  LDL.LU R7, [R1+0xa0] ;  /* 0x0000a00001077983 */ /* 0x001ea20000300800 */
[----:B------:R-:W-:-:S05]  /*e3c0*/  IMAD R8, R8, c[0x0][0x190], RZ ;  /* 0x0000640008087a24 */ /* 0x000fca00078e02ff */
[----:B------:R-:W-:Y:S04]  /*e3d0*/  STL [R1+0xad0], R8 ;  /* 0x000ad00801007387 */ /* 0x000fe80000100800 */
[----:B------:R0:W-:Y:S04]  /*e3e0*/  STL [R1+0xacc], R9 ;  /* 0x000acc0901007387 */ /* 0x0001e80000100800 */
[----:B0-----:R-:W3:Y:S04]  /*e3f0*/  LDL.LU R9, [R1+0x180] ;  /* 0x0001800001097983 */ /* 0x001ee80000300800 */
[----:B------:R-:W-:Y:S04]  /*e400*/  STL [R1+0xaec], R10 ;  /* 0x000aec0a01007387 */ /* 0x000fe80000100800 */
[----:B------:R-:W-:Y:S04]  /*e410*/  STL [R1+0xaf0], R11 ;  /* 0x000af00b01007387 */ /* 0x000fe80000100800 */
[----:B------:R-:W-:Y:S04]  /*e420*/  STL [R1+0xaf4], R12 ;  /* 0x000af40c01007387 */ /* 0x000fe80000100800 */
[----:B------:R0:W-:Y:S04]  /*e430*/  STL [R1+0xaf8], R13 ;  /* 0x000af80d01007387 */ /* 0x0001e80000100800 */
[----:B0-----:R-:W3:Y:S04]  /*e440*/  LDL.LU R13, [R1+0x1e8] ;  /* 0x0001e800010d7983 */ /* 0x001ee80000300800 */
        /* <DEDUP_REMOVED lines=9> */
[----:B0-----:R-:W3:Y:S01]  /*e4e0*/  LDL.LU R18, [R1+0x120] ;  /* 0x0001200001127983 */ /* 0x001ee20000300800 */
[----:B------:R-:W-:-:S02]  /*e4f0*/  IMAD R19, R19, c[0x0][0x190], RZ ;  /* 0x0000640013137a24 */ /* 0x000fc400078e02ff */
[----:B------:R-:W-:Y:S02]  /*e500*/  IMAD R20, R20, c[0x0][0x190], RZ ;  /* 0x0000640014147a24 */ /* 0x000fe400078e02ff */
[----:B------:R-:W-:Y:S02]  /*e510*/  IMAD R21, R21, c[0x0][0x190], RZ ;  /* 0x0000640015157a24 */ /* 0x000fe400078e02ff */
[----:B------:R-:W-:Y:S01]  /*e520*/  IMAD R22, R22, c[0x0][0x190], RZ ;  /* 0x0000640016167a24 */ /* 0x000fe200078e02ff */
[----:B------:R0:W-:Y:S01]  /*e530*/  STL [R1+0xb10], R19 ;  /* 0x000b101301007387 */ /* 0x0001e20000100800 */
[----:B------:R-:W-:Y:S02]  /*e540*/  IMAD R23, R23, c[0x0][0x190], RZ ;  /* 0x0000640017177a24 */ /* 0x000fe400078e02ff */
[----:B------:R-:W-:Y:S01]  /*e550*/  IMAD R24, R24, c[0x0][0x190], RZ ;  /* 0x0000640018187a24 */ /* 0x000fe200078e02ff */
[----:B------:R-:W-:Y:S04]  /*e560*/  STL [R1+0xb14], R20 ;  /* 0x000b141401007387 */ /* 0x000fe80000100800 */
[----:B------:R-:W-:Y:S04]  /*e570*/  STL [R1+0xb18], R21 ;  /* 0x000b181501007387 */ /* 0x000fe80000100800 */
[----:B------:R-:W-:Y:S04]  /*e580*/  STL [R1+0xb1c], R22 ;  /* 0x000b1c1601007387 */ /* 0x000fe80000100800 */
[----:B------:R-:W-:Y:S04]  /*e590*/  STL [R1+0xb20], R23 ;  /* 0x000b201701007387 */ /* 0x000fe80000100800 */
[----:B------:R-:W-:Y:S04]  /*e5a0*/  STL [R1+0xb24], R24 ;  /* 0x000b241801007387 */ /* 0x000fe80000100800 */
[----:B------:R-:W3:Y:S01]  /*e5b0*/  LDL.LU R12, [R1+0x1f0] ;  /* 0x0001f000010c7983 */ /* 0x000ee20000300800 */
[----:B0-----:R-:W-:Y:S01]  /*e5c0*/  LEA R19, P6, R0, c[0x0][0x168], 0x1 ;  /* 0x00005a0000137a11 */ /* 0x001fe200078c08ff */
[----:B------:R-:W-:-:S05]  /*e5d0*/  IMAD R5, R4, c[0x0][0x184], RZ ;  /* 0x0000610004057a24 */ /* 0x000fca00078e02ff */
[----:B------:R-:W-:-:S04]  /*e5e0*/  LEA R4, P2, R5, c[0x0][0x160], 0x1 ;  /* 0x0000580005047a11 */ /* 0x000fc800078408ff */
[----:B------:R-:W-:Y:S02]  /*e5f0*/  LEA.HI.X.SX32 R5, R5, c[0x0][0x164], 0x1, P2 ;  /* 0x0000590005057a11 */ /* 0x000fe400010f0eff */
[----:B----4-:R-:W-:Y:S02]  /*e600*/  LEA R10, P4, R6, c[0x0][0x168], 0x1 ;  /* 0x00005a00060a7a11 */ /* 0x010fe400078808ff */
[----:B--2---:R-:W-:-:S05]  /*e610*/  LEA R8, P3, R7, c[0x0][0x168], 0x1 ;  /* 0x00005a0007087a11 */ /* 0x004fca00078608ff */
[----:B------:R0:W-:Y:S04]  /*e620*/  STL [R1+0x7a0], R8 ;  /* 0x0007a00801007387 */ /* 0x0001e80000100800 */
[----:B------:R-:W2:Y:S01]  /*e630*/  LDL.LU R11, [R1+0x1ec] ;  /* 0x0001ec00010b7983 */ /* 0x000ea20000300800 */
[----:B0-----:R-:W-:-:S03]  /*e640*/  LEA R8, P5, R29, c[0x0][0x168], 0x1 ;  /* 0x00005a001d087a11 */ /* 0x001fc600078a08ff */
[----:B------:R0:W-:Y:S04]  /*e650*/  STL [R1+0x450], R10 ;  /* 0x0004500a01007387 */ /* 0x0001e80000100800 */
[----:B------:R1:W-:Y:S04]  /*e660*/  STL [R1+0x5a4], R8 ;  /* 0x0005a40801007387 */ /* 0x0003e80000100800 */
[----:B0-----:R-:W4:Y:S01]  /*e670*/  LDL.LU R10, [R1+0x1e4] ;  /* 0x0001e400010a7983 */ /* 0x001f220000300800 */
[----:B-1----:R-:W-:-:S03]  /*e680*/  LEA R8, P0, R3, c[0x0][0x168], 0x1 ;  /* 0x00005a0003087a11 */ /* 0x002fc600078008ff */
[----:B------:R-:W-:Y:S04]  /*e690*/  STL [R1+0x7a4], R19 ;  /* 0x0007a41301007387 */ /* 0x000fe80000100800 */
[----:B------:R0:W-:Y:S04]  /*e6a0*/  STL [R1+0x458], R8 ;  /* 0x0004580801007387 */ /* 0x0001e80000100800 */
[----:B0-----:R-:W4:Y:S01]  /*e6b0*/  LDL.LU R8, [R1+0x1dc] ;  /* 0x0001dc0001087983 */ /* 0x001f220000300800 */
[----:B---3--:R-:W-:Y:S02]  /*e6c0*/  LEA R20, P2, R2, c[0x0][0x168], 0x1 ;  /* 0x00005a0002147a11 */ /* 0x008fe400078408ff */
[----:B------:R-:W-:-:S05]  /*e6d0*/  LEA R19, P1, R18, c[0x0][0x168], 0x1 ;  /* 0x00005a0012137a11 */ /* 0x000fca00078208ff */
[----:B------:R0:W-:Y:S02]  /*e6e0*/  STL [R1+0x5ac], R19 ;  /* 0x0005ac1301007387 */ /* 0x0001e40000100800 */
[----:B0-----:R-:W-:Y:S02]  /*e6f0*/  LEA.HI.X.SX32 R19, R7, c[0x0][0x16c], 0x1, P3 ;  /* 0x00005b0007137a11 */ /* 0x001fe400018f0eff */
[----:B------:R-:W3:Y:S04]  /*e700*/  LDL.LU R7, [R1+0x1d8] ;  /* 0x0001d80001077983 */ /* 0x000ee80000300800 */
[----:B------:R0:W-:Y:S04]  /*e710*/  STL [R1+0x6f8], R20 ;  /* 0x0006f81401007387 */ /* 0x0001e80000100800 */
[----:B------:R1:W-:Y:S01]  /*e720*/  STL [R1+0x5a0], R19 ;  /* 0x0005a01301007387 */ /* 0x0003e20000100800 */
[----:B0-----:R-:W-:-:S02]  /*e730*/  LEA R20, P3, R17, c[0x0][0x168], 0x1 ;  /* 0x00005a0011147a11 */ /* 0x001fc400078608ff */
[----:B-1----:R-:W-:Y:S02]  /*e740*/  LEA.HI.X.SX32 R19, R6, c[0x0][0x16c], 0x1, P4 ;  /* 0x00005b0006137a11 */ /* 0x002fe400020f0eff */
[----:B------:R-:W3:Y:S04]  /*e750*/  LDL.LU R6, [R1+0x1d4] ;  /* 0x0001d40001067983 */ /* 0x000ee80000300800 */
[----:B------:R-:W-:Y:S04]  /*e760*/  STL [R1+0x460], R20 ;  /* 0x0004601401007387 */ /* 0x000fe80000100800 */
[----:B------:R0:W-:Y:S02]  /*e770*/  STL [R1+0x3a8], R19 ;  /* 0x0003a81301007387 */ /* 0x0001e40000100800 */
[----:B0-----:R-:W-:-:S02]  /*e780*/  LEA.HI.X.SX32 R19, R29, c[0x0][0x16c], 0x1, P5 ;  /* 0x00005b001d137a11 */ /* 0x001fc400028f0eff */
[----:B------:R-:W3:Y:S01]  /*e790*/  LDL.LU R29, [R1+0x1d0] ;  /* 0x0001d000011d7983 */ /* 0x000ee20000300800 */
[----:B------:R-:W-:-:S05]  /*e7a0*/  LEA R20, P4, R9, c[0x0][0x168], 0x1 ;  /* 0x00005a0009147a11 */ /* 0x000fca00078808ff */
[----:B------:R-:W-:Y:S04]  /*e7b0*/  STL [R1+0x5b4], R20 ;  /* 0x0005b41401007387 */ /* 0x000fe80000100800 */
[----:B------:R0:W-:Y:S02]  /*e7c0*/  STL [R1+0x454], R19 ;  /* 0x0004541301007387 */ /* 0x0001e40000100800 */
[----:B0-----:R-:W-:Y:S02]  /*e7d0*/  LEA.HI.X.SX32 R19, R0, c[0x0][0x16c], 0x1, P6 ;  /* 0x00005b0000137a11 */ /* 0x001fe400030f0eff */
[----:B------:R-:W3:Y:S01]  /*e7e0*/  LDL.LU R0, [R1+0x1c8] ;  /* 0x0001c80001007983 */ /* 0x000ee20000300800 */
[----:B------:R-:W-:-:S05]  /*e7f0*/  LEA R20, P5, R16, c[0x0][0x168], 0x1 ;  /* 0x00005a0010147a11 */ /* 0x000fca00078a08ff */
[----:B------:R-:W-:Y:S04]  /*e800*/  STL [R1+0x6fc], R20 ;  /* 0x0006fc1401007387 */ /* 0x000fe80000100800 */
[----:B------:R0:W-:Y:S02]  /*e810*/  STL [R1+0x5a8], R19 ;  /* 0x0005a81301007387 */ /* 0x0001e40000100800 */
[----:B0-----:R-:W-:Y:S02]  /*e820*/  LEA.HI.X.SX32 R19, R3, c[0x0][0x16c], 0x1, P0 ;  /* 0x00005b0003137a11 */ /* 0x001fe400000f0eff */
[----:B------:R-:W3:Y:S01]  /*e830*/  LDL.LU R3, [R1+0x1c4] ;  /* 0x0001c40001037983 */ /* 0x000ee20000300800 */
[----:B------:R-:W-:-:S05]  /*e840*/  LEA R20, P6, R15, c[0x0][0x168], 0x1 ;  /* 0x00005a000f147a11 */ /* 0x000fca00078c08ff */
[----:B------:R0:W-:Y:S04]  /*e850*/  STL [R1+0x468], R20 ;  /* 0x0004681401007387 */ /* 0x0001e80000100800 */
[----:B------:R1:W-:Y:S01]  /*e860*/  STL [R1+0x3ac], R19 ;  /* 0x0003ac1301007387 */ /* 0x0003e20000100800 */
[----:B0-----:R-:W-:Y:S02]  /*e870*/  LEA R20, P0, R14, c[0x0][0x168], 0x1 ;  /* 0x00005a000e147a11 */ /* 0x001fe400078008ff */
[----:B-1----:R-:W-:Y:S02]  /*e880*/  LEA.HI.X.SX32 R19, R18, c[0x0][0x16c], 0x1, P1 ;  /* 0x00005b0012137a11 */ /* 0x002fe400008f0eff */
        /* <DEDUP_REMOVED lines=15> */
[----:B--2---:R-:W-:-:S05]  /*e980*/  LEA R20, P3, R11, c[0x0][0x168], 0x1 ;  /* 0x00005a000b147a11 */ /* 0x004fca00078608ff */
[----:B------:R4:W-:Y:S04]  /*e990*/  STL [R1+0x5c4], R20 ;  /* 0x0005c41401007387 */ /* 0x0009e80000100800 */
[----:B------:R0:W-:Y:S01]  /*e9a0*/  STL [R1+0x464], R19 ;  /* 0x0004641301007387 */ /* 0x0001e20000100800 */
[----:B----4-:R-:W-:Y:S02]  /*e9b0*/  LEA R20, P4, R10, c[0x0][0x168], 0x1 ;  /* 0x00005a000a147a11 */ /* 0x010fe400078808ff */
[----:B0-----:R-:W-:Y:S02]  /*e9c0*/  LEA.HI.X.SX32 R19, R16, c[0x0][0x16c], 0x1, P5 ;  /* 0x00005b0010137a11 */ /* 0x001fe400028f0eff */
[----:B------:R-:W2:Y:S04]  /*e9d0*/  LDL.LU R16, [R1+0x18c] ;  /* 0x00018c0001107983 */ /* 0x000ea80000300800 */
[----:B------:R0:W-:Y:S04]  /*e9e0*/  STL [R1+0x704], R20 ;  /* 0x0007041401007387 */ /* 0x0001e80000100800 */
[----:B------:R1:W-:Y:S01]  /*e9f0*/  STL [R1+0x5b8], R19 ;  /* 0x0005b81301007387 */ /* 0x0003e20000100800 */
[----:B0-----:R-:W-:-:S02]  /*ea00*/  LEA R20, P5, R8, c[0x0][0x168], 0x1 ;  /* 0x00005a0008147a11 */ /* 0x001fc400078a08ff */
[----:B-1----:R-:W-:Y:S02]  /*ea10*/  LEA.HI.X.SX32 R19, R15, c[0x0][0x16c], 0x1, P6 ;  /* 0x00005b000f137a11 */ /* 0x002fe400030f0eff */
[----:B------:R-:W4:Y:S04]  /*ea20*/  LDL.LU R15, [R1+0x188] ;  /* 0x00018800010f7983 */ /* 0x000f280000300800 */
[----:B------:R-:W-:Y:S04]  /*ea30*/  STL [R1+0x478], R20 ;  /* 0x0004781401007387 */ /* 0x000fe80000100800 */
[----:B------:R0:W-:Y:S02]  /*ea40*/  STL [R1+0x3b4], R19 ;  /* 0x0003b41301007387 */ /* 0x0001e40000100800 */
[----:B0-----:R-:W-:-:S02]  /*ea50*/  LEA.HI.X.SX32 R19, R14, c[0x0][0x16c], 0x1, P0 ;  /* 0x00005b000e137a11 */ /* 0x001fc400000f0eff */
[----:B------:R-:W4:Y:S01]  /*ea60*/  LDL.LU R14, [R1+0x184] ;  /* 0x00018400010e7983 */ /* 0x000f220000300800 */
[----:B---3--:R-:W-:-:S05]  /*ea70*/  LEA R20, P6, R7, c[0x0][0x168], 0x1 ;  /* 0x00005a0007147a11 */ /* 0x008fca00078c08ff */
        /* <DEDUP_REMOVED lines=45> */
[----:B------:R-:W-:Y:S04]  /*ed50*/  STL [R1+0x5e4], R20 ;  /* 0x0005e41401007387 */ /* 0x000fe80000100800 */
[----:B------:R0:W-:Y:S01]  /*ed60*/  STL [R1+0x484], R19 ;  /* 0x0004841301007387 */ /* 0x0001e20000100800 */
[----:B------:R-:W-:Y:S02]  /*ed70*/  LEA.HI.X.SX32 R18, R18, c[0x0][0x16c], 0x1, P4 ;  /* 0x00005b0012127a11 */ /* 0x000fe400020f0eff */
[----:B0-----:R-:W-:Y:S02]  /*ed80*/  LEA.HI.X.SX32 R19, R3, c[0x0][0x16c], 0x1, P3 ;  /* 0x00005b0003137a11 */ /* 0x001fe400018f0eff */
[----:B----4-:R-:W-:Y:S01]  /*ed90*/  LEA R20, P2, R15, c[0x0][0x168], 0x1 ;  /* 0x00005a000f147a11 */ /* 0x010fe200078408ff */
[----:B------:R-:W2:Y:S04]  /*eda0*/  LDL.LU R3, [R1+0x140] ;  /* 0x0001400001037983 */ /* 0x000ea80000300800 */
[----:B------:R-:W-:Y:S04]  /*edb0*/  STL [R1+0x714], R20 ;  /* 0x0007141401007387 */ /* 0x000fe80000100800 */
[----:B------:R0:W-:Y:S04]  /*edc0*/  STL [R1+0x5d8], R19 ;  /* 0x0005d81301007387 */ /* 0x0001e80000100800 */
[----:B0-----:R-:W4:Y:S01]  /*edd0*/  LDL.LU R19, [R1+0x12c] ;  /* 0x00012c0001137983 */ /* 0x001f220000300800 */
[----:B------:R-:W-:-:S05]  /*ede0*/  LEA R20, P3, R14, c[0x0][0x168], 0x1 ;  /* 0x00005a000e147a11 */ /* 0x000fca00078608ff */
[----:B------:R-:W-:Y:S04]  /*edf0*/  STL [R1+0x498], R20 ;  /* 0x0004981401007387 */ /* 0x000fe80000100800 */
[----:B------:R0:W-:Y:S02]  /*ee00*/  STL [R1+0x3c4], R18 ;  /* 0x0003c41201007387 */ /* 0x0001e40000100800 */
[----:B0-----:R-:W-:Y:S02]  /*ee10*/  LEA.HI.X.SX32 R18, R2, c[0x0][0x16c], 0x1, P5 ;  /* 0x00005b0002127a11 */ /* 0x001fe400028f0eff */
[----:B------:R-:W4:Y:S01]  /*ee20*/  LDL.LU R2, [R1+0x128] ;  /* 0x0001280001027983 */ /* 0x000f220000300800 */
[----:B------:R-:W-:Y:S02]  /*ee30*/  LEA.HI.X.SX32 R17, R17, c[0x0][0x16c], 0x1, P6 ;  /* 0x00005b0011117a11 */ /* 0x000fe400030f0eff */
[----:B------:R-:W-:-:S02]  /*ee40*/  LEA.HI.X.SX32 R16, R16, c[0x0][0x16c], 0x1, P1 ;  /* 0x00005b0010107a11 */ /* 0x000fc400008f0eff */
[----:B------:R-:W-:Y:S02]  /*ee50*/  LEA.HI.X.SX32 R15, R15, c[0x0][0x16c], 0x1, P2 ;  /* 0x00005b000f0f7a11 */ /* 0x000fe400010f0eff */
[----:B---3--:R-:W-:-:S05]  /*ee60*/  LEA R20, P4, R13, c[0x0][0x168], 0x1 ;  /* 0x00005a000d147a11 */ /* 0x008fca00078808ff */
[----:B------:R-:W-:Y:S04]  /*ee70*/  STL [R1+0x5ec], R20 ;  /* 0x0005ec1401007387 */ /* 0x000fe80000100800 */
[----:B------:R0:W-:Y:S04]  /*ee80*/  STL [R1+0x48c], R18 ;  /* 0x00048c1201007387 */ /* 0x0001e80000100800 */
[----:B0-----:R-:W3:Y:S01]  /*ee90*/  LDL.LU R18, [R1+0x124] ;  /* 0x0001240001127983 */ /* 0x001ee20000300800 */
[----:B------:R-:W-:-:S05]  /*eea0*/  LEA R20, P5, R12, c[0x0][0x168], 0x1 ;  /* 0x00005a000c147a11 */ /* 0x000fca00078a08ff */
[----:B------:R-:W-:Y:S04]  /*eeb0*/  STL [R1+0x718], R20 ;  /* 0x0007181401007387 */ /* 0x000fe80000100800 */
[----:B------:R0:W-:Y:S02]  /*eec0*/  STL [R1+0x5e0], R17 ;  /* 0x0005e01101007387 */ /* 0x0001e40000100800 */
[----:B0-----:R-:W-:Y:S02]  /*eed0*/  LEA.HI.X.SX32 R17, R9, c[0x0][0x16c], 0x1, P0 ;  /* 0x00005b0009117a11 */ /* 0x001fe400000f0eff */
[----:B------:R-:W-:Y:S01]  /*eee0*/  LEA R20, P6, R11, c[0x0][0x168], 0x1 ;  /* 0x00005a000b147a11 */ /* 0x000fe200078c08ff */
[----:B------:R-:W3:Y:S04]  /*eef0*/  LDL.LU R9, [R1+0x11c] ;  /* 0x00011c0001097983 */ /* 0x000ee80000300800 */
[----:B------:R-:W-:Y:S04]  /*ef00*/  STL [R1+0x4a0], R20 ;  /* 0x0004a01401007387 */ /* 0x000fe80000100800 */
[----:B------:R0:W-:Y:S04]  /*ef10*/  STL [R1+0x3c8], R17 ;  /* 0x0003c81101007387 */ /* 0x0001e80000100800 */
[----:B0-----:R-:W3:Y:S01]  /*ef20*/  LDL.LU R17, [R1+0x118] ;  /* 0x0001180001117983 */ /* 0x001ee20000300800 */
[----:B------:R-:W-:-:S05]  /*ef30*/  LEA R20, P0, R10, c[0x0][0x168], 0x1 ;  /* 0x00005a000a147a11 */ /* 0x000fca00078008ff */
[----:B------:R-:W-:Y:S04]  /*ef40*/  STL [R1+0x5f4], R20 ;  /* 0x0005f41401007387 */ /* 0x000fe80000100800 */
[----:B------:R0:W-:Y:S04]  /*ef50*/  STL [R1+0x494], R16 ;  /* 0x0004941001007387 */ /* 0x0001e80000100800 */
[----:B0-----:R-:W3:Y:S01]  /*ef60*/  LDL.LU R16, [R1+0x114] ;  /* 0x0001140001107983 */ /* 0x001ee20000300800 */
[----:B------:R-:W-:-:S05]  /*ef70*/  LEA R20, P1, R8, c[0x0][0x168], 0x1 ;  /* 0x00005a0008147a11 */ /* 0x000fca00078208ff */
[----:B------:R-:W-:Y:S04]  /*ef80*/  STL [R1+0x71c], R20 ;  /* 0x00071c1401007387 */ /* 0x000fe80000100800 */
[----:B------:R0:W-:Y:S01]  /*ef90*/  STL [R1+0x5e8], R15 ;  /* 0x0005e80f01007387 */ /* 0x0001e20000100800 */
[----:B------:R-:W-:-:S03]  /*efa0*/  LEA.HI.X.SX32 R14, R14, c[0x0][0x16c], 0x1, P3 ;  /* 0x00005b000e0e7a11 */ /* 0x000fc600018f0eff */
[----:B0-----:R-:W3:Y:S01]  /*efb0*/  LDL.LU R15, [R1+0x10c] ;  /* 0x00010c00010f7983 */ /* 0x001ee20000300800 */
[----:B------:R-:W-:-:S05]  /*efc0*/  LEA R20, P2, R7, c[0x0][0x168], 0x1 ;  /* 0x00005a0007147a11 */ /* 0x000fca00078408ff */
[----:B------:R-:W-:Y:S04]  /*efd0*/  STL [R1+0x4a8], R20 ;  /* 0x0004a81401007387 */ /* 0x000fe80000100800 */
[----:B------:R0:W-:Y:S01]  /*efe0*/  STL [R1+0x3cc], R14 ;  /* 0x0003cc0e01007387 */ /* 0x0001e20000100800 */
[----:B------:R-:W-:-:S03]  /*eff0*/  LEA.HI.X.SX32 R13, R13, c[0x0][0x16c], 0x1, P4 ;  /* 0x00005b000d0d7a11 */ /* 0x000fc600020f0eff */
[----:B0-----:R-:W3:Y:S01]  /*f000*/  LDL.LU R14, [R1+0x108] ;  /* 0x00010800010e7983 */ /* 0x001ee20000300800 */
[----:B------:R-:W-:Y:S02]  /*f010*/  LEA R20, P3, R6, c[0x0][0x168], 0x1 ;  /* 0x00005a0006147a11 */ /* 0x000fe400078608ff */
[----:B------:R-:W-:-:S03]  /*f020*/  LEA.HI.X.SX32 R12, R12, c[0x0][0x16c], 0x1, P5 ;  /* 0x00005b000c0c7a11 */ /* 0x000fc600028f0eff */
        /* <DEDUP_REMOVED lines=10> */
[----:B------:R0:W-:Y:S04]  /*f0d0*/  STL [R1+0x3d0], R11 ;  /* 0x0003d00b01007387 */ /* 0x0001e80000100800 */
[----:B0-----:R-:W3:Y:S01]  /*f0e0*/  LDL.LU R11, [R1+0xfc] ;  /* 0x0000fc00010b7983 */ /* 0x001ee20000300800 */
[----:B------:R-:W-:Y:S02]  /*f0f0*/  LEA.HI.X.SX32 R10, R10, c[0x0][0x16c], 0x1, P0 ;  /* 0x00005b000a0a7a11 */ /* 0x000fe400000f0eff */
[----:B--2---:R-:W-:-:S02]  /*f100*/  LEA R20, P6, R3, c[0x0][0x168], 0x1 ;  /* 0x00005a0003147a11 */ /* 0x004fc400078c08ff */
[----:B------:R-:W-:-:S03]  /*f110*/  LEA.HI.X.SX32 R8, R8, c[0x0][0x16c], 0x1, P1 ;  /* 0x00005b0008087a11 */ /* 0x000fc600008f0eff */
[----:B------:R4:W-:Y:S04]  /*f120*/  STL [R1+0x604], R20 ;  /* 0x0006041401007387 */ /* 0x0009e80000100800 */
[----:B------:R0:W-:Y:S01]  /*f130*/  STL [R1+0x4a4], R10 ;  /* 0x0004a40a01007387 */ /* 0x0001e20000100800 */
[----:B----4-:R-:W-:-:S03]  /*f140*/  LEA R20, P0, R19, c[0x0][0x168], 0x1 ;  /* 0x00005a0013147a11 */ /* 0x010fc600078008ff */
[----:B0-----:R-:W2:Y:S04]  /*f150*/  LDL.LU R10, [R1+0xf4] ;  /* 0x0000f400010a7983 */ /* 0x001ea80000300800 */
[----:B------:R-:W-:Y:S04]  /*f160*/  STL [R1+0x724], R20 ;  /* 0x0007241401007387 */ /* 0x000fe80000100800 */
[----:B------:R0:W-:Y:S01]  /*f170*/  STL [R1+0x5f8], R8 ;  /* 0x0005f80801007387 */ /* 0x0001e20000100800 */
[----:B------:R-:W-:-:S03]  /*f180*/  LEA.HI.X.SX32 R7, R7, c[0x0][0x16c], 0x1, P2 ;  /* 0x00005b0007077a11 */ /* 0x000fc600010f0eff */
[----:B0-----:R-:W4:Y:S01]  /*f190*/  LDL.LU R8, [R1+0xf0] ;  /* 0x0000f00001087983 */ /* 0x001f220000300800 */
[----:B------:R-:W-:-:S05]  /*f1a0*/  LEA R20, P1, R2, c[0x0][0x168], 0x1 ;  /* 0x00005a0002147a11 */ /* 0x000fca00078208ff */
[----:B------:R-:W-:Y:S04]  /*f1b0*/  STL [R1+0x4b8], R20 ;  /* 0x0004b81401007387 */ /* 0x000fe80000100800 */
[----:B------:R0:W-:Y:S04]  /*f1c0*/  STL [R1+0x3d4], R7 ;  /* 0x0003d40701007387 */ /* 0x0001e80000100800 */
[----:B0-----:R-:W4:Y:S01]  /*f1d0*/  LDL.LU R7, [R1+0xec] ;  /* 0x0000ec0001077983 */ /* 0x001f220000300800 */
[----:B------:R-:W-:Y:S02]  /*f1e0*/  LEA.HI.X.SX32 R21, R6, c[0x0][0x16c], 0x1, P3 ;  /* 0x00005b0006157a11 */ /* 0x000fe400018f0eff */
[----:B---3--:R-:W-:-:S05]  /*f1f0*/  LEA R20, P2, R18, c[0x0][0x168], 0x1 ;  /* 0x00005a0012147a11 */ /* 0x008fca00078408ff */
[----:B------:R0:W-:Y:S04]  /*f200*/  STL [R1+0x60c], R20 ;  /* 0x00060c1401007387 */ /* 0x0001e80000100800 */
[----:B------:R-:W3:Y:S04]  /*f210*/  LDL.LU R6, [R1+0xe4] ;  /* 0x0000e40001067983 */ /* 0x000ee80000300800 */
[----:B------:R1:W-:Y:S01]  /*f220*/  STL [R1+0x4ac], R21 ;  /* 0x0004ac1501007387 */ /* 0x0003e20000100800 */
[----:B0-----:R-:W-:Y:S02]  /*f230*/  LEA R20, P3, R9, c[0x0][0x168], 0x1 ;  /* 0x00005a0009147a11 */ /* 0x001fe400078608ff */
[----:B-1----:R-:W-:-:S03]  /*f240*/  LEA.HI.X.SX32 R21, R29, c[0x0][0x16c], 0x1, P4 ;  /* 0x00005b001d157a11 */ /* 0x002fc600020f0eff */
        /* <DEDUP_REMOVED lines=16> */
[----:B------:R-:W-:Y:S01]  /*f350*/  STL [R1+0x608], R21 ;  /* 0x0006081501007387 */ /* 0x000fe20000100800 */
[----:B0-----:R-:W-:-:S03]  /*f360*/  LEA.HI.X.SX32 R20, R2, c[0x0][0x16c], 0x1, P1 ;  /* 0x00005b0002147a11 */ /* 0x001fc600008f0eff */
[----:B------:R-:W3:Y:S01]  /*f370*/  LDL.LU R2, [R1+0xd4] ;  /* 0x0000d40001027983 */ /* 0x000ee20000300800 */
[----:B------:R-:W-:-:S05]  /*f380*/  LEA R19, P0, R14, c[0x0][0x168], 0x1 ;  /* 0x00005a000e137a11 */ /* 0x000fca00078008ff */
[----:B------:R-:W-:Y:S04]  /*f390*/  STL [R1+0x4c8], R19 ;  /* 0x0004c81301007387 */ /* 0x000fe80000100800 */
[----:B------:R0:W-:Y:S01]  /*f3a0*/  STL [R1+0x3dc], R20 ;  /* 0x0003dc1401007387 */ /* 0x0001e20000100800 */
[----:B------:R-:W-:-:S03]  /*f3b0*/  LEA.HI.X.SX32 R18, R18, c[0x0][0x16c], 0x1, P2 ;  /* 0x00005b0012127a11 */ /* 0x000fc600010f0eff */
[----:B0-----:R-:W3:Y:S01]  /*f3c0*/  LDL.LU R20, [R1+0xbc] ;  /* 0x0000bc0001147983 */ /* 0x001ee20000300800 */
[----:B------:R-:W-:-:S05]  /*f3d0*/  LEA R19, P1, R13, c[0x0][0x168], 0x1 ;  /* 0x00005a000d137a11 */ /* 0x000fca00078208ff */
[----:B------:R-:W-:Y:S04]  /*f3e0*/  STL [R1+0x61c], R19 ;  /* 0x00061c1301007387 */ /* 0x000fe80000100800 */
[----:B------:R0:W-:Y:S02]  /*f3f0*/  STL [R1+0x4bc], R18 ;  /* 0x0004bc1201007387 */ /* 0x0001e40000100800 */
[----:B0-----:R-:W-:Y:S02]  /*f400*/  LEA.HI.X.SX32 R18, R9, c[0x0][0x16c], 0x1, P3 ;  /* 0x00005b0009127a11 */ /* 0x001fe400018f0eff */
[----:B------:R-:W-:Y:S01]  /*f410*/  LEA R19, P2, R12, c[0x0][0x168], 0x1 ;  /* 0x00005a000c137a11 */ /* 0x000fe200078408ff */
[----:B------:R-:W3:Y:S04]  /*f420*/  LDL.LU R9, [R1+0xac] ;  /* 0x0000ac0001097983 */ /* 0x000ee80000300800 */
[----:B------:R0:W-:Y:S04]  /*f430*/  STL [R1+0x730], R19 ;  /* 0x0007301301007387 */ /* 0x0001e80000100800 */
[----:B------:R1:W-:Y:S04]  /*f440*/  STL [R1+0x610], R18 ;  /* 0x0006101201007387 */ /* 0x0003e80000100800 */
[----:B0-----:R-:W3:Y:S01]  /*f450*/  LDL.LU R19, [R1+0xa8] ;  /* 0x0000a80001137983 */ /* 0x001ee20000300800 */
[----:B-1----:R-:W-:-:S02]  /*f460*/  LEA.HI.X.SX32 R18, R17, c[0x0][0x16c], 0x1, P4 ;  /* 0x00005b0011127a11 */ /* 0x002fc400020f0eff */
[----:B------:R-:W-:-:S05]  /*f470*/  LEA R21, P3, R11, c[0x0][0x168], 0x1 ;  /* 0x00005a000b157a11 */ /* 0x000fca00078608ff */
[----:B------:R-:W-:Y:S04]  /*f480*/  STL [R1+0x4d0], R21 ;  /* 0x0004d01501007387 */ /* 0x000fe80000100800 */
[----:B------:R0:W-:Y:S04]  /*f490*/  STL [R1+0x3e0], R18 ;  /* 0x0003e01201007387 */ /* 0x0001e80000100800 */
[----:B0-----:R-:W3:Y:S01]  /*f4a0*/  LDL.LU R18, [R1+0xa4] ;  /* 0x0000a40001127983 */ /* 0x001ee20000300800 */
[----:B------:R-:W-:Y:S02]  /*f4b0*/  LEA.HI.X.SX32 R16, R16, c[0x0][0x16c], 0x1, P5 ;  /* 0x00005b0010107a11 */ /* 0x000fe400028f0eff */
[----:B--2---:R-:W-:-:S05]  /*f4c0*/  LEA R17, P4, R10, c[0x0][0x168], 0x1 ;  /* 0x00005a000a117a11 */ /* 0x004fca00078808ff */
[----:B------:R4:W-:Y:S04]  /*f4d0*/  STL [R1+0x624], R17 ;  /* 0x0006241101007387 */ /* 0x0009e80000100800 */
[----:B------:R0:W-:Y:S01]  /*f4e0*/  STL [R1+0x4c4], R16 ;  /* 0x0004c41001007387 */ /* 0x0001e20000100800 */
[----:B----4-:R-:W-:Y:S02]  /*f4f0*/  LEA R17, P5, R8, c[0x0][0x168], 0x1 ;  /* 0x00005a0008117a11 */ /* 0x010fe400078a08ff */
[----:B0-----:R-:W-:-:S03]  /*f500*/  LEA.HI.X.SX32 R16, R15, c[0x0][0x16c], 0x1, P6 ;  /* 0x00005b000f107a11 */ /* 0x001fc600030f0eff */
[----:B------:R0:W-:Y:S04]  /*f510*/  STL [R1+0x734], R17 ;  /* 0x0007341101007387 */ /* 0x0001e80000100800 */
[----:B0-----:R-:W2:Y:S01]  /*f520*/  LDL.LU R17, [R1+0x9c] ;  /* 0x00009c0001117983 */ /* 0x001ea20000300800 */
[----:B------:R-:W-:-:S03]  /*f530*/  LEA R15, P6, R7, c[0x0][0x168], 0x1 ;  /* 0x00005a00070f7a11 */ /* 0x000fc600078c08ff */
[----:B------:R0:W-:Y:S04]  /*f540*/  STL [R1+0x618], R16 ;  /* 0x0006181001007387 */ /* 0x0001e80000100800 */
[----:B------:R-:W-:Y:S04]  /*f550*/  STL [R1+0x4d8], R15 ;  /* 0x0004d80f01007387 */ /* 0x000fe80000100800 */
[----:B0-----:R-:W4:Y:S01]  /*f560*/  LDL.LU R16, [R1+0x98] ;  /* 0x0000980001107983 */ /* 0x001f220000300800 */
[----:B------:R-:W-:-:S05]  /*f570*/  LEA.HI.X.SX32 R14, R14, c[0x0][0x16c], 0x1, P0 ;  /* 0x00005b000e0e7a11 */ /* 0x000fca00000f0eff */
[----:B------:R0:W-:Y:S01]  /*f580*/  STL [R1+0x3e4], R14 ;  /* 0x0003e40e01007387 */ /* 0x0001e20000100800 */
[----:B------:R-:W-:Y:S02]  /*f590*/  LEA.HI.X.SX32 R12, R12, c[0x0][0x16c], 0x1, P2 ;  /* 0x00005b000c0c7a11 */ /* 0x000fe400010f0eff */
[----:B0-----:R-:W-:Y:S02]  /*f5a0*/  LEA.HI.X.SX32 R14, R13, c[0x0][0x16c], 0x1, P1 ;  /* 0x00005b000d0e7a11 */ /* 0x001fe400008f0eff */
[----:B---3--:R-:W-:-:S05]  /*f5b0*/  LEA R15, P0, R6, c[0x0][0x168], 0x1 ;  /* 0x00005a00060f7a11 */ /* 0x008fca00078008ff */
[----:B------:R0:W-:Y:S04]  /*f5c0*/  STL [R1+0x62c], R15 ;  /* 0x00062c0f01007387 */ /* 0x0001e80000100800 */
[----:B0-----:R-:W3:Y:S04]  /*f5d0*/  LDL.LU R15, [R1+0x94] ;  /* 0x00009400010f7983 */ /* 0x001ee80000300800 */
[----:B------:R0:W-:Y:S01]  /*f5e0*/  STL [R1+0x4cc], R14 ;  /* 0x0004cc0e01007387 */ /* 0x0001e20000100800 */
[----:B------:R-:W-:-:S05]  /*f5f0*/  LEA R13, P1, R29, c[0x0][0x168], 0x1 ;  /* 0x00005a001d0d7a11 */ /* 0x000fca00078208ff */
[----:B------:R1:W-:Y:S04]  /*f600*/  STL [R1+0x738], R13 ;  /* 0x0007380d01007387 */ /* 0x0003e80000100800 */
[----:B0-----:R-:W3:Y:S04]  /*f610*/  LDL.LU R14, [R1+0x90] ;  /* 0x00009000010e7983 */ /* 0x001ee80000300800 */
[----:B------:R0:W-:Y:S01]  /*f620*/  STL [R1+0x620], R12 ;  /* 0x0006200c01007387 */ /* 0x0001e20000100800 */
[----:B-1----:R-:W-:-:S05]  /*f630*/  LEA R13, P2, R0, c[0x0][0x168], 0x1 ;  /* 0x00005a00000d7a11 */ /* 0x002fca00078408ff */
[----:B------:R1:W-:Y:S01]  /*f640*/  STL [R1+0x4e0], R13 ;  /* 0x0004e00d01007387 */ /* 0x0003e20000100800 */
[----:B0-----:R-:W-:-:S03]  /*f650*/  LEA.HI.X.SX32 R12, R11, c[0x0][0x16c], 0x1, P3 ;  /* 0x00005b000b0c7a11 */ /* 0x001fc600018f0eff */
[----:B-1----:R-:W3:Y:S01]  /*f660*/  LDL.LU R13, [R1+0x8c] ;  /* 0x00008c00010d7983 */ /* 0x002ee20000300800 */
[----:B------:R-:W-:-:S03]  /*f670*/  LEA R11, P3, R3, c[0x0][0x168], 0x1 ;  /* 0x00005a00030b7a11 */ /* 0x000fc600078608ff */
[----:B------:R0:W-:Y:S04]  /*f680*/  STL [R1+0x3e8], R12 ;  /* 0x0003e80c01007387 */ /* 0x0001e80000100800 */
[----:B------:R1:W-:Y:S01]  /*f690*/  STL [R1+0x634], R11 ;  /* 0x0006340b01007387 */ /* 0x0003e20000100800 */
[----:B------:R-:W-:-:S03]  /*f6a0*/  LEA.HI.X.SX32 R10, R10, c[0x0][0x16c], 0x1, P4 ;  /* 0x00005b000a0a7a11 */ /* 0x000fc600020f0eff */
[----:B0-----:R-:W3:Y:S04]  /*f6b0*/  LDL.LU R12, [R1+0x88] ;  /* 0x00008800010c7983 */ /* 0x001ee80000300800 */
[----:B------:R0:W-:Y:S04]  /*f6c0*/  STL [R1+0x4d4], R10 ;  /* 0x0004d40a01007387 */ /* 0x0001e80000100800 */
[----:B-1----:R-:W3:Y:S01]  /*f6d0*/  LDL.LU R11, [R1+0x84] ;  /* 0x00008400010b7983 */ /* 0x002ee20000300800 */
[----:B0-----:R-:W-:Y:S02]  /*f6e0*/  LEA.HI.X.SX32 R10, R8, c[0x0][0x16c], 0x1, P5 ;  /* 0x00005b00080a7a11 */ /* 0x001fe400028f0eff */
[----:B------:R-:W-:-:S05]  /*f6f0*/  LEA R21, P4, R2, c[0x0][0x168], 0x1 ;  /* 0x00005a0002157a11 */ /* 0x000fca00078808ff */
[----:B------:R-:W-:Y:S04]  /*f700*/  STL [R1+0x73c], R21 ;  /* 0x00073c1501007387 */ /* 0x000fe80000100800 */
[----:B------:R0:W-:Y:S01]  /*f710*/  STL [R1+0x628], R10 ;  /* 0x0006280a01007387 */ /* 0x0001e20000100800 */
[----:B------:R-:W-:-:S03]  /*f720*/  LEA.HI.X.SX32 R7, R7, c[0x0][0x16c], 0x1, P6 ;  /* 0x00005b0007077a11 */ /* 0x000fc600030f0eff */
[----:B0-----:R-:W3:Y:S01]  /*f730*/  LDL.LU R10, [R1+0x80] ;  /* 0x00008000010a7983 */ /* 0x001ee20000300800 */
[----:B------:R-:W-:-:S05]  /*f740*/  LEA R8, P5, R20, c[0x0][0x168], 0x1 ;  /* 0x00005a0014087a11 */ /* 0x000fca00078a08ff */
[----:B------:R0:W-:Y:S04]  /*f750*/  STL [R1+0x4e8], R8 ;  /* 0x0004e80801007387 */ /* 0x0001e80000100800 */
[----:B------:R1:W-:Y:S04]  /*f760*/  STL [R1+0x3ec], R7 ;  /* 0x0003ec0701007387 */ /* 0x0003e80000100800 */
[----:B0-----:R-:W3:Y:S01]  /*f770*/  LDL.LU R8, [R1+0x7c] ;  /* 0x00007c0001087983 */ /* 0x001ee20000300800 */
[----:B-1----:R-:W-:Y:S02]  /*f780*/  LEA.HI.X.SX32 R7, R6, c[0x0][0x16c], 0x1, P0 ;  /* 0x00005b0006077a11 */ /* 0x002fe400000f0eff */
[----:B------:R-:W-:-:S05]  /*f790*/  LEA R21, P6, R9, c[0x0][0x168], 0x1 ;  /* 0x00005a0009157a11 */ /* 0x000fca00078c08ff */
[----:B------:R0:W-:Y:S04]  /*f7a0*/  STL [R1+0x63c], R21 ;  /* 0x00063c1501007387 */ /* 0x0001e80000100800 */
[----:B------:R-:W3:Y:S01]  /*f7b0*/  LDL.LU R6, [R1+0x78] ;  /* 0x0000780001067983 */ /* 0x000ee20000300800 */
[----:B0-----:R-:W-:-:S03]  /*f7c0*/  LEA R21, P0, R19, c[0x0][0x168], 0x1 ;  /* 0x00005a0013157a11 */ /* 0x001fc600078008ff */
[----:B------:R0:W-:Y:S04]  /*f7d0*/  STL [R1+0x4dc], R7 ;  /* 0x0004dc0701007387 */ /* 0x0001e80000100800 */
[----:B------:R1:W-:Y:S01]  /*f7e0*/  STL [R1+0x740], R21 ;  /* 0x0007401501007387 */ /* 0x0003e20000100800 */
[----:B0-----:R-:W-:-:S03]  /*f7f0*/  LEA.HI.X.SX32 R7, R29, c[0x0][0x16c], 0x1, P1 ;  /* 0x00005b001d077a11 */ /* 0x001fc600008f0eff */
[----:B------:R-:W3:Y:S04]  /*f800*/  LDL.LU R29, [R1+0x74] ;  /* 0x00007400011d7983 */ /* 0x000ee80000300800 */
[----:B------:R0:W-:Y:S01]  /*f810*/  STL [R1+0x630], R7 ;  /* 0x0006300701007387 */ /* 0x0001e20000100800 */
[----:B-1----:R-:W-:Y:S02]  /*f820*/  LEA R21, P1, R18, c[0x0][0x168], 0x1 ;  /* 0x00005a0012157a11 */ /* 0x002fe400078208ff */
[----:B0-----:R-:W-:-:S03]  /*f830*/  LEA.HI.X.SX32 R7, R0, c[0x0][0x16c], 0x1, P2 ;  /* 0x00005b0000077a11 */ /* 0x001fc600010f0eff */
[----:B------:R-:W-:Y:S04]  /*f840*/  STL [R1+0x4f0], R21 ;  /* 0x0004f01501007387 */ /* 0x000fe80000100800 */
[----:B------:R-:W3:Y:S04]  /*f850*/  LDL.LU R0, [R1+0x70] ;  /* 0x0000700001007983 */ /* 0x000ee80000300800 */
[----:B------:R0:W-:Y:S02]  /*f860*/  STL [R1+0x3f0], R7 ;  /* 0x0003f00701007387 */ /* 0x0001e40000100800 */
[----:B0-----:R-:W-:-:S02]  /*f870*/  LEA.HI.X.SX32 R7, R3, c[0x0][0x16c], 0x1, P3 ;  /* 0x00005b0003077a11 */ /* 0x001fc400018f0eff */
[----:B------:R-:W3:Y:S01]  /*f880*/  LDL.LU R3, [R1+0x6c] ;  /* 0x00006c0001037983 */ /* 0x000ee20000300800 */
[----:B--2---:R-:W-:-:S05]  /*f890*/  LEA R21, P2, R17, c[0x0][0x168], 0x1 ;  /* 0x00005a0011157a11 */ /* 0x004fca00078408ff */
[----:B------:R-:W-:Y:S04]  /*f8a0*/  STL [R1+0x644], R21 ;  /* 0x0006441501007387 */ /* 0x000fe80000100800 */
[----:B------:R0:W-:Y:S02]  /*f8b0*/  STL [R1+0x4e4], R7 ;  /* 0x0004e40701007387 */ /* 0x0001e40000100800 */
[----:B0-----:R-:W-:Y:S02]  /*f8c0*/  LEA.HI.X.SX32 R7, R2, c[0x0][0x16c], 0x1, P4 ;  /* 0x00005b0002077a11 */ /* 0x001fe400020f0eff */
[----:B------:R-:W2:Y:S01]  /*f8d0*/  LDL.LU R2, [R1+0x68] ;  /* 0x0000680001027983 */ /* 0x000ea20000300800 */
[----:B----4-:R-:W-:-:S05]  /*f8e0*/  LEA R21, P3, R16, c[0x0][0x168], 0x1 ;  /* 0x00005a0010157a11 */ /* 0x010fca00078608ff */
[----:B------:R-:W-:Y:S04]  /*f8f0*/  STL [R1+0x744], R21 ;  /* 0x0007441501007387 */ /* 0x000fe80000100800 */
[----:B------:R0:W-:Y:S04]  /*f900*/  STL [R1+0x638], R7 ;  /* 0x0006380701007387 */ /* 0x0001e80000100800 */
[----:B0-----:R-:W4:Y:S01]  /*f910*/  LDL.LU R7, [R1+0x64] ;  /* 0x0000640001077983 */ /* 0x001f220000300800 */
[----:B------:R-:W-:Y:S02]  /*f920*/  LEA.HI.X.SX32 R22, R20, c[0x0][0x16c], 0x1, P5 ;  /* 0x00005b0014167a11 */ /* 0x000fe400028f0eff */
[----:B------:R-:W-:-:S02]  /*f930*/  LEA.HI.X.SX32 R20, R9, c[0x0][0x16c], 0x1, P6 ;  /* 0x00005b0009147a11 */ /* 0x000fc400030f0eff */
[----:B------:R-:W-:Y:S02]  /*f940*/  LEA.HI.X.SX32 R19, R19, c[0x0][0x16c], 0x1, P0 ;  /* 0x00005b0013137a11 */ /* 0x000fe400000f0eff */
[----:B---3--:R-:W-:-:S05]  /*f950*/  LEA R21, P4, R15, c[0x0][0x168], 0x1 ;  /* 0x00005a000f157a11 */ /* 0x008fca00078808ff */
[----:B------:R0:W-:Y:S04]  /*f960*/  STL [R1+0x4f8], R21 ;  /* 0x0004f81501007387 */ /* 0x0001e80000100800 */
[----:B------:R-:W-:Y:S04]  /*f970*/  STL [R1+0x3f4], R22 ;  /* 0x0003f41601007387 */ /* 0x000fe80000100800 */
[----:B------:R-:W3:Y:S01]  /*f980*/  LDL.LU R9, [R1+0x60] ;  /* 0x0000600001097983 */ /* 0x000ee20000300800 */
[----:B0-----:R-:W-:-:S05]  /*f990*/  LEA R21, P5, R14, c[0x0][0x168], 0x1 ;  /* 0x00005a000e157a11 */ /* 0x001fca00078a08ff */
[----:B------:R0:W-:Y:S04]  /*f9a0*/  STL [R1+0x64c], R21 ;  /* 0x00064c1501007387 */ /* 0x0001e80000100800 */
[----:B------:R1:W-:Y:S01]  /*f9b0*/  STL [R1+0x4ec], R20 ;  /* 0x0004ec1401007387 */ /* 0x0003e20000100800 */
[----:B0-----:R-:W-:-:S05]  /*f9c0*/  LEA R21, P6, R13, c[0x0][0x168], 0x1 ;  /* 0x00005a000d157a11 */ /* 0x001fca00078c08ff */
[----:B------:R-:W-:Y:S04]  /*f9d0*/  STL [R1+0x748], R21 ;  /* 0x0007481501007387 */ /* 0x000fe80000100800 */
[----:B------:R-:W3:Y:S04]  /*f9e0*/  LDL.LU R23, [R1+0x5c] ;  /* 0x00005c0001177983 */ /* 0x000ee80000300800 */
[----:B------:R0:W-:Y:S01]  /*f9f0*/  STL [R1+0x640], R19 ;  /* 0x0006401301007387 */ /* 0x0001e20000100800 */
[----:B-1----:R-:W-:Y:S02]  /*fa00*/  LEA R20, P0, R12, c[0x0][0x168], 0x1 ;  /* 0x00005a000c147a11 */ /* 0x002fe400078008ff */
[----:B0-----:R-:W-:-:S03]  /*fa10*/  LEA.HI.X.SX32 R19, R18, c[0x0][0x16c], 0x1, P1 ;  /* 0x00005b0012137a11 */ /* 0x001fc600008f0eff */
[----:B------:R-:W-:Y:S04]  /*fa20*/  STL [R1+0x500], R20 ;  /* 0x0005001401007387 */ /* 0x000fe80000100800 */
[----:B------:R-:W-:Y:S04]  /*fa30*/  STL [R1+0x3f8], R19 ;  /* 0x0003f81301007387 */ /* 0x000fe80000100800 */
[----:B------:R-:W3:Y:S01]  /*fa40*/  LDL.LU R22, [R1+0x58] ;  /* 0x0000580001167983 */ /* 0x000ee20000300800 */
[----:B------:R-:W-:Y:S02]  /*fa50*/  LEA R18, P1, R11, c[0x0][0x168], 0x1 ;  /* 0x00005a000b127a11 */ /* 0x000fe400078208ff */
[----:B------:R-:W-:-:S03]  /*fa60*/  LEA.HI.X.SX32 R17, R17, c[0x0][0x16c], 0x1, P2 ;  /* 0x00005b0011117a11 */ /* 0x000fc600010f0eff */
[----:B------:R0:W-:Y:S04]  /*fa70*/  STL [R1+0x654], R18 ;  /* 0x0006541201007387 */ /* 0x0001e80000100800 */
[----:B------:R1:W-:Y:S01]  /*fa80*/  STL [R1+0x4f4], R17 ;  /* 0x0004f41101007387 */ /* 0x0003e20000100800 */
[----:B------:R-:W-:Y:S02]  /*fa90*/  LEA.HI.X.SX32 R16, R16, c[0x0][0x16c], 0x1, P3 ;  /* 0x00005b0010107a11 */ /* 0x000fe400018f0eff */
        /* <DEDUP_REMOVED lines=9> */
[----:B------:R-:W-:Y:S02]  /*fb30*/  LEA.HI.X.SX32 R14, R14, c[0x0][0x16c], 0x1, P5 ;  /* 0x00005b000e0e7a11 */ /* 0x000fe400028f0eff */
[----:B------:R-:W-:-:S05]  /*fb40*/  LEA R15, P4, R6, c[0x0][0x168], 0x1 ;  /* 0x00005a00060f7a11 */ /* 0x000fca00078808ff */
        /* <DEDUP_REMOVED lines=14> */
[----:B------:R-:W-:Y:S04]  /*fc30*/  STL [R1+0x664], R12 ;  /* 0x0006640c01007387 */ /* 0x000fe80000100800 */
[----:B------:R0:W-:Y:S01]  /*fc40*/  STL [R1+0x504], R11 ;  /* 0x0005040b01007387 */ /* 0x0001e20000100800 */
[----:B------:R-:W-:Y:S02]  /*fc50*/  LEA.HI.X.SX32 R8, R8, c[0x0][0x16c], 0x1, P3 ;  /* 0x00005b0008087a11 */ /* 0x000fe400018f0eff */
[----:B0-----:R-:W-:Y:S02]  /*fc60*/  LEA.HI.X.SX32 R11, R10, c[0x0][0x16c], 0x1, P2 ;  /* 0x00005b000a0b7a11 */ /* 0x001fe400010f0eff */
[----:B--2---:R-:W-:-:S05]  /*fc70*/  LEA R12, P1, R2, c[0x0][0x168], 0x1 ;  /* 0x00005a00020c7a11 */ /* 0x004fca00078208ff */
[----:B------:R-:W-:Y:S04]  /*fc80*/  STL [R1+0x754], R12 ;  /* 0x0007540c01007387 */ /* 0x000fe80000100800 */
[----:B------:R-:W2:Y:S04]  /*fc90*/  LDL.LU R17, [R1+0x44] ;  /* 0x0000440001117983 */ /* 0x000ea80000300800 */
[----:B------:R-:W-:Y:S01]  /*fca0*/  STL [R1+0x658], R11 ;  /* 0x0006580b01007387 */ /* 0x000fe20000100800 */
[----:B----4-:R-:W-:-:S05]  /*fcb0*/  LEA R10, P2, R7, c[0x0][0x168], 0x1 ;  /* 0x00005a00070a7a11 */ /* 0x010fca00078408ff */
[----:B------:R-:W-:Y:S04]  /*fcc0*/  STL [R1+0x518], R10 ;  /* 0x0005180a01007387 */ /* 0x000fe80000100800 */
[----:B------:R-:W4:Y:S04]  /*fcd0*/  LDL.LU R16, [R1+0x40] ;  /* 0x0000400001107983 */ /* 0x000f280000300800 */
[----:B------:R0:W-:Y:S04]  /*fce0*/  STL [R1+0x404], R8 ;  /* 0x0004040801007387 */ /* 0x0001e80000100800 */
[----:B------:R-:W4:Y:S01]  /*fcf0*/  LDL.LU R15, [R1+0x3c] ;  /* 0x00003c00010f7983 */ /* 0x000f220000300800 */
[----:B0-----:R-:W-:-:S02]  /*fd00*/  LEA.HI.X.SX32 R8, R6, c[0x0][0x16c], 0x1, P4 ;  /* 0x00005b0006087a11 */ /* 0x001fc400020f0eff */
[----:B------:R-:W-:Y:S02]  /*fd10*/  LEA.HI.X.SX32 R0, R0, c[0x0][0x16c], 0x1, P6 ;  /* 0x00005b0000007a11 */ /* 0x000fe400030f0eff */
[----:B---3--:R-:W-:-:S05]  /*fd20*/  LEA R10, P3, R9, c[0x0][0x168], 0x1 ;  /* 0x00005a00090a7a11 */ /* 0x008fca00078608ff */
[----:B------:R-:W-:Y:S04]  /*fd30*/  STL [R1+0x66c], R10 ;  /* 0x00066c0a01007387 */ /* 0x000fe80000100800 */
[----:B------:R-:W3:Y:S04]  /*fd40*/  LDL.LU R14, [R1+0x38] ;  /* 0x00003800010e7983 */ /* 0x000ee80000300800 */
[----:B------:R0:W-:Y:S04]  /*fd50*/  STL [R1+0x50c], R8 ;  /* 0x00050c0801007387 */ /* 0x0001e80000100800 */
[----:B------:R-:W3:Y:S01]  /*fd60*/  LDL.LU R13, [R1+0x34] ;  /* 0x00003400010d7983 */ /* 0x000ee20000300800 */
[----:B0-----:R-:W-:-:S02]  /*fd70*/  LEA.HI.X.SX32 R8, R29, c[0x0][0x16c], 0x1, P5 ;  /* 0x00005b001d087a11 */ /* 0x001fc400028f0eff */
[----:B------:R-:W-:-:S05]  /*fd80*/  LEA R6, P4, R23, c[0x0][0x168], 0x1 ;  /* 0x00005a0017067a11 */ /* 0x000fca00078808ff */
[----:B------:R0:W-:Y:S04]  /*fd90*/  STL [R1+0x758], R6 ;  /* 0x0007580601007387 */ /* 0x0001e80000100800 */
[----:B------:R-:W3:Y:S04]  /*fda0*/  LDL.LU R12, [R1+0x30] ;  /* 0x00003000010c7983 */ /* 0x000ee80000300800 */
[----:B------:R-:W-:Y:S04]  /*fdb0*/  STL [R1+0x660], R8 ;  /* 0x0006600801007387 */ /* 0x000fe80000100800 */
[----:B------:R-:W3:Y:S01]  /*fdc0*/  LDL.LU R11, [R1+0x2c] ;  /* 0x00002c00010b7983 */ /* 0x000ee20000300800 */
[----:B0-----:R-:W-:-:S05]  /*fdd0*/  LEA R6, P5, R22, c[0x0][0x168], 0x1 ;  /* 0x00005a0016067a11 */ /* 0x001fca00078a08ff */
[----:B------:R0:W-:Y:S04]  /*fde0*/  STL [R1+0x520], R6 ;  /* 0x0005200601007387 */ /* 0x0001e80000100800 */
[----:B------:R-:W3:Y:S04]  /*fdf0*/  LDL.LU R10, [R1+0x28] ;  /* 0x00002800010a7983 */ /* 0x000ee80000300800 */
[----:B------:R1:W-:Y:S01]  /*fe00*/  STL [R1+0x408], R0 ;  /* 0x0004080001007387 */ /* 0x0003e20000100800 */
[----:B0-----:R-:W-:-:S03]  /*fe10*/  LEA.HI.X.SX32 R6, R3, c[0x0][0x16c], 0x1, P0 ;  /* 0x00005b0003067a11 */ /* 0x001fc600000f0eff */
[----:B-1----:R-:W3:Y:S01]  /*fe20*/  LDL.LU R0, [R1+0x24] ;  /* 0x0000240001007983 */ /* 0x002ee20000300800 */
[----:B------:R-:W-:-:S05]  /*fe30*/  LEA R8, P6, R21, c[0x0][0x168], 0x1 ;  /* 0x00005a0015087a11 */ /* 0x000fca00078c08ff */
[----:B------:R0:W-:Y:S04]  /*fe40*/  STL [R1+0x674], R8 ;  /* 0x0006740801007387 */ /* 0x0001e80000100800 */
[----:B------:R-:W3:Y:S04]  /*fe50*/  LDL.LU R3, [R1+0x20] ;  /* 0x0000200001037983 */ /* 0x000ee80000300800 */
[----:B------:R1:W-:Y:S04]  /*fe60*/  STL [R1+0x514], R6 ;  /* 0x0005140601007387 */ /* 0x0003e80000100800 */
[----:B------:R-:W3:Y:S01]  /*fe70*/  LDL.LU R29, [R1+0x1c] ;  /* 0x00001c00011d7983 */ /* 0x000ee20000300800 */
[----:B0-----:R-:W-:-:S02]  /*fe80*/  LEA R8, P0, R20, c[0x0][0x168], 0x1 ;  /* 0x00005a0014087a11 */ /* 0x001fc400078008ff */
[----:B-1----:R-:W-:-:S03]  /*fe90*/  LEA.HI.X.SX32 R6, R2, c[0x0][0x16c], 0x1, P1 ;  /* 0x00005b0002067a11 */ /* 0x002fc600008f0eff */
[----:B------:R0:W-:Y:S04]  /*fea0*/  STL [R1+0x75c], R8 ;  /* 0x00075c0801007387 */ /* 0x0001e80000100800 */
[----:B------:R-:W3:Y:S04]  /*feb0*/  LDL.LU R2, [R1+0x18] ;  /* 0x0000180001027983 */ /* 0x000ee80000300800 */
[----:B------:R1:W-:Y:S01]  /*fec0*/  STL [R1+0x668], R6 ;  /* 0x0006680601007387 */ /* 0x0003e20000100800 */
[----:B0-----:R-:W-:-:S03]  /*fed0*/  LEA.HI.X.SX32 R8, R7, c[0x0][0x16c], 0x1, P2 ;  /* 0x00005b0007087a11 */ /* 0x001fc600010f0eff */
[----:B-1----:R-:W3:Y:S01]  /*fee0*/  LDL.LU R6, [R1+0x14] ;  /* 0x0000140001067983 */ /* 0x002ee20000300800 */
[----:B------:R-:W-:-:S05]  /*fef0*/  LEA R24, P1, R19, c[0x0][0x168], 0x1 ;  /* 0x00005a0013187a11 */ /* 0x000fca00078208ff */
[----:B------:R-:W-:Y:S04]  /*ff00*/  STL [R1+0x528], R24 ;  /* 0x0005281801007387 */ /* 0x000fe80000100800 */
[----:B------:R-:W3:Y:S04]  /*ff10*/  LDL.LU R7, [R1+0x10] ;  /* 0x0000100001077983 */ /* 0x000ee80000300800 */
[----:B------:R0:W-:Y:S04]  /*ff20*/  STL [R1+0x40c], R8 ;  /* 0x00040c0801007387 */ /* 0x0001e80000100800 */
[----:B0-----:R-:W3:Y:S01]  /*ff30*/  LDL.LU R8, [R1+0xc] ;  /* 0x00000c0001087983 */ /* 0x001ee20000300800 */
[----:B------:R-:W-:-:S05]  /*ff40*/  LEA R24, P2, R18, c[0x0][0x168], 0x1 ;  /* 0x00005a0012187a11 */ /* 0x000fca00078408ff */
[----:B------:R0:W-:Y:S02]  /*ff50*/  STL [R1+0x67c], R24 ;  /* 0x00067c1801007387 */ /* 0x0001e40000100800 */
[----:B0-----:R-:W-:Y:S02]  /*ff60*/  LEA.HI.X.SX32 R24, R9, c[0x0][0x16c], 0x1, P3 ;  /* 0x00005b0009187a11 */ /* 0x001fe400018f0eff */
[----:B------:R-:W3:Y:S01]  /*ff70*/  LDL.LU R9, [R1+0x8] ;  /* 0x0000080001097983 */ /* 0x000ee20000300800 */
[----:B------:R-:W-:-:S03]  /*ff80*/  LEA.HI.X.SX32 R23, R23, c[0x0][0x16c], 0x1, P4 ;  /* 0x00005b0017177a11 */ /* 0x000fc600020f0eff */
[----:B------:R2:W-:Y:S01]  /*ff90*/  STL [R1+0x51c], R24 ;  /* 0x00051c1801007387 */ /* 0x0005e20000100800 */
[----:B------:R-:W-:Y:S02]  /*ffa0*/  LEA.HI.X.SX32 R22, R22, c[0x0][0x16c], 0x1, P5 ;  /* 0x00005b0016167a11 */ /* 0x000fe400028f0eff */
[----:B------:R-:W-:Y:S02]  /*ffb0*/  LEA.HI.X.SX32 R21, R21, c[0x0][0x16c], 0x1, P6 ;  /* 0x00005b0015157a11 */ /* 0x000fe400030f0eff */
[----:B--2---:R-:W-:-:S05]  /*ffc0*/  LEA R24, P3, R17, c[0x0][0x168], 0x1 ;  /* 0x00005a0011187a11 */ /* 0x004fca00078608ff */
[----:B------:R0:W-:Y:S04]  /*ffd0*/  STL [R1+0x760], R24 ;  /* 0x0007601801007387 */ /* 0x0001e80000100800 */
[----:B0-----:R-:W2:Y:S04]  /*ffe0*/  LDL.LU R24, [R1+0xb24] ;  /* 0x000b240001187983 */ /* 0x001ea80000300800 */
[----:B------:R4:W-:Y:S02]  /*fff0*/  STL [R1+0x670], R23 ;  /* 0x0006701701007387 */ /* 0x0009e40000100800 */
[----:B----4-:R-:W-:-:S05]  /*10000*/  LEA R23, P4, R16, c[0x0][0x168], 0x1 ;  /* 0x00005a0010177a11 */ /* 0x010fca00078808ff */
[----:B------:R0:W-:Y:S04]  /*10010*/  STL [R1+0x530], R23 ;  /* 0x0005301701007387 */ /* 0x0001e80000100800 */
[----:B0-----:R-:W4:Y:S04]  /*10020*/  LDL.LU R23, [R1+0xb20] ;  /* 0x000b200001177983 */ /* 0x001f280000300800 */
[----:B------:R0:W-:Y:S02]  /*10030*/  STL [R1+0x410], R22 ;  /* 0x0004101601007387 */ /* 0x0001e40000100800 */
[----:B0-----:R-:W-:-:S05]  /*10040*/  LEA R22, P5, R15, c[0x0][0x168], 0x1 ;  /* 0x00005a000f167a11 */ /* 0x001fca00078a08ff */
[----:B------:R0:W-:Y:S01]  /*10050*/  STL [R1+0x684], R22 ;  /* 0x0006841601007387 */ /* 0x0001e20000100800 */
[----:B------:R-:W-:-:S03]  /*10060*/  LEA.HI.X.SX32 R20, R20, c[0x0][0x16c], 0x1, P0 ;  /* 0x00005b0014147a11 */ /* 0x000fc600000f0eff */
[----:B0-----:R-:W2:Y:S04]  /*10070*/  LDL.LU R22, [R1+0xb1c] ;  /* 0x000b1c0001167983 */ /* 0x001ea80000300800 */
[----:B------:R3:W-:Y:S02]  /*10080*/  STL [R1+0x524], R21 ;  /* 0x0005241501007387 */ /* 0x0007e40000100800 */
[----:B---3--:R-:W-:-:S05]  /*10090*/  LEA R21, P6, R14, c[0x0][0x168], 0x1 ;  /* 0x00005a000e157a11 */ /* 0x008fca00078c08ff */
[----:B------:R0:W-:Y:S01]  /*100a0*/  STL [R1+0x764], R21 ;  /* 0x0007641501007387 */ /* 0x0001e20000100800 */
[----:B------:R-:W-:-:S03]  /*100b0*/  LEA.HI.X.SX32 R19, R19, c[0x0][0x16c], 0x1, P1 ;  /* 0x00005b0013137a11 */ /* 0x000fc600008f0eff */
[----:B0-----:R-:W3:Y:S04]  /*100c0*/  LDL.LU R21, [R1+0xb18] ;  /* 0x000b180001157983 */ /* 0x001ee80000300800 */
[----:B------:R0:W-:Y:S02]  /*100d0*/  STL [R1+0x678], R20 ;  /* 0x0006781401007387 */ /* 0x0001e40000100800 */
[----:B0-----:R-:W-:-:S05]  /*100e0*/  LEA R20, P0, R13, c[0x0][0x168], 0x1 ;  /* 0x00005a000d147a11 */ /* 0x001fca00078008ff */
[----:B------:R0:W-:Y:S01]  /*100f0*/  STL [R1+0x538], R20 ;  /* 0x0005381401007387 */ /* 0x0001e20000100800 */
[----:B------:R-:W-:-:S03]  /*10100*/  LEA.HI.X.SX32 R18, R18, c[0x0][0x16c], 0x1, P2 ;  /* 0x00005b0012127a11 */ /* 0x000fc600010f0eff */
[----:B0-----:R-:W2:Y:S04]  /*10110*/  LDL.LU R20, [R1+0xb14] ;  /* 0x000b140001147983 */ /* 0x001ea80000300800 */
        /* <DEDUP_REMOVED lines=47> */
[----:B------:R0:W-:Y:S04]  /*10410*/  STL [R1+0x6a4], R10 ;  /* 0x0006a40a01007387 */ /* 0x0001e80000100800 */
[----:B0-----:R-:W2:Y:S04]  /*10420*/  LDL.LU R10, [R1+0xaec] ;  /* 0x000aec00010a7983 */ /* 0x001ea80000300800 */
[----:B------:R0:W-:Y:S02]  /*10430*/  STL [R1+0x544], R0 ;  /* 0x0005440001007387 */ /* 0x0001e40000100800 */
[----:B0-----:R-:W-:-:S05]  /*10440*/  LEA R0, P4, R9, c[0x0][0x168], 0x1 ;  /* 0x00005a0009007a11 */ /* 0x001fca00078808ff */
[----:B------:R0:W-:Y:S04]  /*10450*/  STL [R1+0x774], R0 ;  /* 0x0007740001007387 */ /* 0x0001e80000100800 */
[----:B0-----:R-:W2:Y:S01]  /*10460*/  LDL.LU R0, [R1+0xae8] ;  /* 0x000ae80001007983 */ /* 0x001ea20000300800 */
[----:B------:R-:W-:-:S05]  /*10470*/  LEA.HI.X.SX32 R3, R3, c[0x0][0x16c], 0x1, P5 ;  /* 0x00005b0003037a11 */ /* 0x000fca00028f0eff */
[----:B------:R2:W-:Y:S02]  /*10480*/  STL [R1+0x698], R3 ;  /* 0x0006980301007387 */ /* 0x0005e40000100800 */
[----:B--2---:R-:W-:-:S05]  /*10490*/  LEA R3, P5, R0, c[0x0][0x168], 0x1 ;  /* 0x00005a0000037a11 */ /* 0x004fca00078a08ff */
        /* <DEDUP_REMOVED lines=32> */
[----:B------:R-:W-:Y:S02]  /*106a0*/  LEA.HI.X.SX32 R0, R0, c[0x0][0x16c], 0x1, P5 ;  /* 0x00005b0000007a11 */ /* 0x000fe400028f0eff */
[----:B------:R-:W-:-:S03]  /*106b0*/  LEA.HI.X.SX32 R3, R3, c[0x0][0x16c], 0x1, P6 ;  /* 0x00005b0003037a11 */ /* 0x000fc600030f0eff */
[----:B------:R2:W-:Y:S01]  /*106c0*/  STL [R1+0x42c], R0 ;  /* 0x00042c0001007387 */ /* 0x0005e20000100800 */
[----:B------:R-:W-:Y:S02]  /*106d0*/  LEA.HI.X.SX32 R29, R29, c[0x0][0x16c], 0x1, P0 ;  /* 0x00005b001d1d7a11 */ /* 0x000fe400000f0eff */
[----:B--2---:R-:W-:-:S05]  /*106e0*/  LEA R0, P5, R9, c[0x0][0x168], 0x1 ;  /* 0x00005a0009007a11 */ /* 0x004fca00078a08ff */
[----:B------:R0:W-:Y:S04]  /*106f0*/  STL [R1+0x6bc], R0 ;  /* 0x0006bc0001007387 */ /* 0x0001e80000100800 */
[----:B0-----:R-:W2:Y:S04]  /*10700*/  LDL.LU R0, [R1+0xac8] ;  /* 0x000ac80001007983 */ /* 0x001ea80000300800 */
[----:B------:R0:W-:Y:S02]  /*10710*/  STL [R1+0x55c], R3 ;  /* 0x00055c0301007387 */ /* 0x0001e40000100800 */
[----:B0-----:R-:W-:-:S05]  /*10720*/  LEA R3, P6, R10, c[0x0][0x168], 0x1 ;  /* 0x00005a000a037a11 */ /* 0x001fca00078c08ff */
[----:B------:R0:W-:Y:S04]  /*10730*/  STL [R1+0x780], R3 ;  /* 0x0007800301007387 */ /* 0x0001e80000100800 */
[----:B0-----:R-:W2:Y:S04]  /*10740*/  LDL.LU R3, [R1+0xac4] ;  /* 0x000ac40001037983 */ /* 0x001ea80000300800 */
[----:B------:R0:W-:Y:S02]  /*10750*/  STL [R1+0x6b0], R29 ;  /* 0x0006b01d01007387 */ /* 0x0001e40000100800 */
[----:B0-----:R-:W-:-:S05]  /*10760*/  LEA R29, P0, R11, c[0x0][0x168], 0x1 ;  /* 0x00005a000b1d7a11 */ /* 0x001fca00078008ff */
[----:B------:R0:W-:Y:S02]  /*10770*/  STL [R1+0x570], R29 ;  /* 0x0005701d01007387 */ /* 0x0001e40000100800 */
[----:B0-----:R-:W-:Y:S02]  /*10780*/  LEA.HI.X.SX32 R29, R2, c[0x0][0x16c], 0x1, P1 ;  /* 0x00005b00021d7a11 */ /* 0x001fe400008f0eff */
[----:B------:R0:W5:Y:S04]  /*10790*/  LDL.LU R2, [R1+0xac0] ;  /* 0x000ac00001027983 */ /* 0x0001680000300800 */
[----:B------:R1:W-:Y:S02]  /*107a0*/  STL [R1+0x430], R29 ;  /* 0x0004301d01007387 */ /* 0x0003e40000100800 */
[----:B-1----:R-:W-:-:S05]  /*107b0*/  LEA R29, P1, R12, c[0x0][0x168], 0x1 ;  /* 0x00005a000c1d7a11 */ /* 0x002fca00078208ff */
[----:B------:R1:W-:Y:S02]  /*107c0*/  STL [R1+0x6c4], R29 ;  /* 0x0006c41d01007387 */ /* 0x0003e40000100800 */
[----:B-1----:R-:W-:Y:S02]  /*107d0*/  LEA.HI.X.SX32 R29, R6, c[0x0][0x16c], 0x1, P2 ;  /* 0x00005b00061d7a11 */ /* 0x002fe400010f0eff */
[----:B------:R-:W-:-:S03]  /*107e0*/  LEA R6, P2, R13, c[0x0][0x168], 0x1 ;  /* 0x00005a000d067a11 */ /* 0x000fc600078408ff */
[----:B------:R1:W-:Y:S04]  /*107f0*/  STL [R1+0x564], R29 ;  /* 0x0005641d01007387 */ /* 0x0003e80000100800 */
[----:B------:R0:W-:Y:S01]  /*10800*/  STL [R1+0x784], R6 ;  /* 0x0007840601007387 */ /* 0x0001e20000100800 */
[----:B-1----:R-:W-:Y:S02]  /*10810*/  LEA.HI.X.SX32 R29, R7, c[0x0][0x16c], 0x1, P3 ;  /* 0x00005b00071d7a11 */ /* 0x002fe400018f0eff */
[----:B------:R-:W-:Y:S02]  /*10820*/  LEA R7, P3, R14, c[0x0][0x168], 0x1 ;  /* 0x00005a000e077a11 */ /* 0x000fe400078608ff */
[----:B0-----:R-:W-:Y:S01]  /*10830*/  LEA.HI.X.SX32 R6, R8, c[0x0][0x16c], 0x1, P4 ;  /* 0x00005b0008067a11 */ /* 0x001fe200020f0eff */
[----:B------:R-:W-:Y:S01]  /*10840*/  STL [R1+0x6b8], R29 ;  /* 0x0006b81d01007387 */ /* 0x000fe20000100800 */
[----:B------:R-:W-:-:S03]  /*10850*/  LEA R8, P4, R15, c[0x0][0x168], 0x1 ;  /* 0x00005a000f087a11 */ /* 0x000fc600078808ff */
[----:B------:R0:W-:Y:S04]  /*10860*/  STL [R1+0x578], R7 ;  /* 0x0005780701007387 */ /* 0x0001e80000100800 */
[----:B------:R1:W-:Y:S04]  /*10870*/  STL [R1+0x434], R6 ;  /* 0x0004340601007387 */ /* 0x0003e80000100800 */
[----:B------:R3:W-:Y:S01]  /*10880*/  STL [R1+0x6cc], R8 ;  /* 0x0006cc0801007387 */ /* 0x0007e20000100800 */
[----:B0-----:R-:W-:Y:S02]  /*10890*/  LEA.HI.X.SX32 R7, R9, c[0x0][0x16c], 0x1, P5 ;  /* 0x00005b0009077a11 */ /* 0x001fe400028f0eff */
[----:B-1----:R-:W-:-:S03]  /*108a0*/  LEA R6, P5, R16, c[0x0][0x168], 0x1 ;  /* 0x00005a0010067a11 */ /* 0x002fc600078a08ff */
[----:B------:R0:W-:Y:S01]  /*108b0*/  STL [R1+0x56c], R7 ;  /* 0x00056c0701007387 */ /* 0x0001e20000100800 */
[----:B---3--:R-:W-:-:S03]  /*108c0*/  LEA.HI.X.SX32 R8, R10, c[0x0][0x16c], 0x1, P6 ;  /* 0x00005b000a087a11 */ /* 0x008fc600030f0eff */
[----:B------:R1:W-:Y:S04]  /*108d0*/  STL [R1+0x788], R6 ;  /* 0x0007880601007387 */ /* 0x0003e80000100800 */
[----:B------:R3:W-:Y:S01]  /*108e0*/  STL [R1+0x6c0], R8 ;  /* 0x0006c00801007387 */ /* 0x0007e20000100800 */
[----:B0-----:R-:W-:Y:S02]  /*108f0*/  LEA R7, P6, R17, c[0x0][0x168], 0x1 ;  /* 0x00005a0011077a11 */ /* 0x001fe400078c08ff */
[----:B-1----:R-:W-:-:S03]  /*10900*/  LEA.HI.X.SX32 R6, R11, c[0x0][0x16c], 0x1, P0 ;  /* 0x00005b000b067a11 */ /* 0x002fc600000f0eff */
[----:B------:R0:W-:Y:S01]  /*10910*/  STL [R1+0x580], R7 ;  /* 0x0005800701007387 */ /* 0x0001e20000100800 */
[----:B---3--:R-:W-:-:S03]  /*10920*/  LEA R8, P0, R18, c[0x0][0x168], 0x1 ;  /* 0x00005a0012087a11 */ /* 0x008fc600078008ff */
        /* <DEDUP_REMOVED lines=18> */
[----:B------:R0:W-:Y:S01]  /*10a50*/  STL [R1+0x790], R6 ;  /* 0x0007900601007387 */ /* 0x0001e20000100800 */
[----:B------:R-:W-:-:S03]  /*10a60*/  IMAD R25, R25, c[0x0][0x190], RZ ;  /* 0x0000640019197a24 */ /* 0x000fc600078e02ff */
[----:B------:R1:W-:Y:S01]  /*10a70*/  STL [R1+0x6d0], R8 ;  /* 0x0006d00801007387 */ /* 0x0003e20000100800 */
[----:B----4-:R-:W-:Y:S02]  /*10a80*/  LEA R7, P5, R23, c[0x0][0x168], 0x1 ;  /* 0x00005a0017077a11 */ /* 0x010fe400078a08ff */
[----:B0-----:R-:W-:-:S03]  /*10a90*/  LEA.HI.X.SX32 R6, R17, c[0x0][0x16c], 0x1, P6 ;  /* 0x00005b0011067a11 */ /* 0x001fc600030f0eff */
[----:B------:R0:W-:Y:S01]  /*10aa0*/  STL [R1+0x590], R7 ;  /* 0x0005900701007387 */ /* 0x0001e20000100800 */
[----:B-1----:R-:W-:Y:S01]  /*10ab0*/  LEA R8, P6, R24, c[0x0][0x168], 0x1 ;  /* 0x00005a0018087a11 */ /* 0x002fe200078c08ff */
[----:B------:R-:W-:Y:S02]  /*10ac0*/  IMAD R26, R26, c[0x0][0x190], RZ ;  /* 0x000064001a1a7a24 */ /* 0x000fe400078e02ff */
[----:B------:R1:W-:Y:S01]  /*10ad0*/  STL [R1+0x440], R6 ;  /* 0x0004400601007387 */ /* 0x0003e20000100800 */
[----:B------:R-:W-:Y:S01]  /*10ae0*/  IMAD R27, R27, c[0x0][0x190], RZ ;  /* 0x000064001b1b7a24 */ /* 0x000fe200078e02ff */
[----:B0-----:R-:W-:Y:S02]  /*10af0*/  LEA.HI.X.SX32 R7, R18, c[0x0][0x16c], 0x1, P0 ;  /* 0x00005b0012077a11 */ /* 0x001fe400000f0eff */
[----:B------:R0:W-:Y:S01]  /*10b00*/  STL [R1+0x6e4], R8 ;  /* 0x0006e40801007387 */ /* 0x0001e20000100800 */
[----:B-1----:R-:W-:-:S03]  /*10b10*/  LEA R6, P0, R25, c[0x0][0x168], 0x1 ;  /* 0x00005a0019067a11 */ /* 0x002fc600078008ff */
[----:B------:R1:W-:Y:S01]  /*10b20*/  STL [R1+0x584], R7 ;  /* 0x0005840701007387 */ /* 0x0003e20000100800 */
[----:B0-----:R-:W-:-:S03]  /*10b30*/  LEA.HI.X.SX32 R8, R19, c[0x0][0x16c], 0x1, P1 ;  /* 0x00005b0013087a11 */ /* 0x001fc600008f0eff */
[----:B------:R0:W-:Y:S01]  /*10b40*/  STL [R1+0x794], R6 ;  /* 0x0007940601007387 */ /* 0x0001e20000100800 */
[----:B------:R-:W-:Y:S01]  /*10b50*/  IMAD R28, R28, c[0x0][0x190], RZ ;  /* 0x000064001c1c7a24 */ /* 0x000fe200078e02ff */
[----:B-1----:R-:W-:Y:S02]  /*10b60*/  LEA R7, P1, R26, c[0x0][0x168], 0x1 ;  /* 0x00005a001a077a11 */ /* 0x002fe400078208ff */
[----:B------:R1:W-:Y:S01]  /*10b70*/  STL [R1+0x6d8], R8 ;  /* 0x0006d80801007387 */ /* 0x0003e20000100800 */
[----:B0-----:R-:W-:-:S03]  /*10b80*/  LEA.HI.X.SX32 R6, R20, c[0x0][0x16c], 0x1, P2 ;  /* 0x00005b0014067a11 */ /* 0x001fc600010f0eff */
[----:B------:R0:W-:Y:S01]  /*10b90*/  STL [R1+0x598], R7 ;  /* 0x0005980701007387 */ /* 0x0001e20000100800 */
[----:B-1----:R-:W-:-:S03]  /*10ba0*/  LEA R8, P2, R27, c[0x0][0x168], 0x1 ;  /* 0x00005a001b087a11 */ /* 0x002fc600078408ff */
[----:B------:R1:W-:Y:S01]  /*10bb0*/  STL [R1+0x444], R6 ;  /* 0x0004440601007387 */ /* 0x0003e20000100800 */
[----:B0-----:R-:W-:-:S03]  /*10bc0*/  LEA.HI.X.SX32 R7, R21, c[0x0][0x16c], 0x1, P3 ;  /* 0x00005b0015077a11 */ /* 0x001fc600018f0eff */
[----:B------:R0:W-:Y:S01]  /*10bd0*/  STL [R1+0x6ec], R8 ;  /* 0x0006ec0801007387 */ /* 0x0001e20000100800 */
[----:B-1----:R-:W-:-:S03]  /*10be0*/  LEA R6, P3, R28, c[0x0][0x168], 0x1 ;  /* 0x00005a001c067a11 */ /* 0x002fc600078608ff */
[----:B------:R-:W-:Y:S01]  /*10bf0*/  STL [R1+0x58c], R7 ;  /* 0x00058c0701007387 */ /* 0x000fe20000100800 */
[----:B0-----:R-:W-:-:S03]  /*10c00*/  LEA.HI.X.SX32 R8, R22, c[0x0][0x16c], 0x1, P4 ;  /* 0x00005b0016087a11 */ /* 0x001fc600020f0eff */
[----:B------:R0:W-:Y:S04]  /*10c10*/  STL [R1+0x798], R6 ;  /* 0x0007980601007387 */ /* 0x0001e80000100800 */
[----:B------:R1:W-:Y:S01]  /*10c20*/  STL [R1+0x6e0], R8 ;  /* 0x0006e00801007387 */ /* 0x0003e20000100800 */
[----:B0-----:R-:W-:Y:S02]  /*10c30*/  LEA.HI.X.SX32 R6, R23, c[0x0][0x16c], 0x1, P5 ;  /* 0x00005b0017067a11 */ /* 0x001fe400028f0eff */
[----:B-1----:R-:W-:Y:S02]  /*10c40*/  LEA.HI.X.SX32 R8, R24, c[0x0][0x16c], 0x1, P6 ;  /* 0x00005b0018087a11 */ /* 0x002fe400030f0eff */
[----:B--2---:R-:W-:-:S05]  /*10c50*/  LEA R7, P4, R3, c[0x0][0x168], 0x1 ;  /* 0x00005a0003077a11 */ /* 0x004fca00078808ff */
[----:B------:R0:W-:Y:S04]  /*10c60*/  STL [R1+0x79c], R7 ;  /* 0x00079c0701007387 */ /* 0x0001e80000100800 */
[----:B------:R1:W-:Y:S04]  /*10c70*/  STL [R1+0x448], R6 ;  /* 0x0004480601007387 */ /* 0x0003e80000100800 */
[----:B------:R2:W-:Y:S01]  /*10c80*/  STL [R1+0x594], R8 ;  /* 0x0005940801007387 */ /* 0x0005e20000100800 */
[----:B0-----:R-:W-:Y:S02]  /*10c90*/  LEA.HI.X.SX32 R7, R25, c[0x0][0x16c], 0x1, P0 ;  /* 0x00005b0019077a11 */ /* 0x001fe400000f0eff */
[----:B-1----:R-:W-:-:S03]  /*10ca0*/  LEA.HI.X.SX32 R6, R26, c[0x0][0x16c], 0x1, P1 ;  /* 0x00005b001a067a11 */ /* 0x002fc600008f0eff */
[----:B------:R0:W-:Y:S01]  /*10cb0*/  STL [R1+0x6e8], R7 ;  /* 0x0006e80701007387 */ /* 0x0001e20000100800 */
[----:B--2---:R-:W-:-:S03]  /*10cc0*/  LEA.HI.X.SX32 R8, R27, c[0x0][0x16c], 0x1, P2 ;  /* 0x00005b001b087a11 */ /* 0x004fc600010f0eff */
[----:B------:R1:W-:Y:S04]  /*10cd0*/  STL [R1+0x44c], R6 ;  /* 0x00044c0601007387 */ /* 0x0003e80000100800 */
[----:B------:R2:W-:Y:S01]  /*10ce0*/  STL [R1+0x59c], R8 ;  /* 0x00059c0801007387 */ /* 0x0005e20000100800 */
[----:B0-----:R-:W-:Y:S02]  /*10cf0*/  LEA.HI.X.SX32 R7, R28, c[0x0][0x16c], 0x1, P3 ;  /* 0x00005b001c077a11 */ /* 0x001fe400018f0eff */
[----:B-1----:R-:W-:Y:S02]  /*10d00*/  LEA.HI.X.SX32 R6, R3, c[0x0][0x16c], 0x1, P4 ;  /* 0x00005b0003067a11 */ /* 0x002fe400020f0eff */
[----:B------:R-:W2:Y:S04]  /*10d10*/  LDL.LU R3, [R1+0xabc] ;  /* 0x000abc0001037983 */ /* 0x000ea80000300800 */
[----:B------:R-:W-:Y:S04]  /*10d20*/  STL [R1+0x6f0], R7 ;  /* 0x0006f00701007387 */ /* 0x000fe80000100800 */
[----:B------:R-:W-:Y:S04]  /*10d30*/  STL [R1+0xbc], RZ ;  /* 0x0000bcff01007387 */ /* 0x000fe80000100800 */
[----:B------:R0:W-:Y:S04]  /*10d40*/  STL [R1+0x6f4], R6 ;  /* 0x0006f40601007387 */ /* 0x0001e80000100800 */
[----:B------:R-:W-:Y:S04]  /*10d50*/  STL [R1+0xe0], RZ ;  /* 0x0000e0ff01007387 */ /* 0x000fe80000100800 */
[----:B------:R-:W-:Y:S04]  /*10d60*/  STL [R1+0xe4], RZ ;  /* 0x0000e4ff01007387 */ /* 0x000fe80000100800 */
[----:B------:R-:W-:Y:S04]  /*10d70*/  STL [R1+0xe8], RZ ;  /* 0x0000e8ff01007387 */ /* 0x000fe80000100800 */
[----:B------:R-:W-:Y:S04]  /*10d80*/  STL [R1+0xec], RZ ;  /* 0x0000ecff01007387 */ /* 0x000fe80000100800 */
[----:B------:R-:W3:Y:S04]  /*10d90*/  LDL R29, [R1+0x388] ;  /* 0x00038800011d7983 */ /* 0x000ee80000100800 */
        /* <DEDUP_REMOVED lines=24> */
[----:B--2---:R-:W-:-:S02]  /*10f20*/  LOP3.LUT R8, R3, 0x20, RZ, 0x3c, !PT ;  /* 0x0000002003087812 */ /* 0x004fc400078e3cff */
[C---:B------:R-:W-:Y:S02]  /*10f30*/  LOP3.LUT R8, R0.reuse, 0x20, RZ, 0x3c, !PT ;  /* 0x0000002000087812 */ /* 0x040fe400078e3cff */
[C---:B0-----:R-:W-:Y:S02]  /*10f40*/  LOP3.LUT R6, R3.reuse, 0x40, RZ, 0x3c, !PT ;  /* 0x0000004003067812 */ /* 0x041fe400078e3cff */
[C---:B------:R-:W-:Y:S01]  /*10f50*/  LOP3.LUT R6, R0.reuse, 0x40, RZ, 0x3c, !PT ;  /* 0x0000004000067812 */ /* 0x040fe200078e3cff */
[----:B------:R-:W-:Y:S01]  /*10f60*/  STL [R1+0x3a0], R8 ;  /* 0x0003a00801007387 */ /* 0x000fe20000100800 */
[----:B------:R-:W-:Y:S02]  /*10f70*/  LOP3.LUT R7, R3, 0x60, RZ, 0x3c, !PT ;  /* 0x0000006003077812 */ /* 0x000fe400078e3cff */
[----:B------:R-:W-:Y:S02]  /*10f80*/  LOP3.LUT R7, R0, 0x60, RZ, 0x3c, !PT ;  /* 0x0000006000077812 */ /* 0x000fe400078e3cff */
[----:B------:R0:W5:Y:S04]  /*10f90*/  LDL.LU R0, [R1+0xab8] ;  /* 0x000ab80001007983 */ /* 0x0001680000300800 */
[----:B------:R3:W-:Y:S02]  /*10fa0*/  STL [R1+0x39c], R6 ;  /* 0x00039c0601007387 */ /* 0x0007e40000100800 */
[----:B---3--:R-:W-:-:S05]  /*10fb0*/  LOP3.LUT R6, R29, 0x40, RZ, 0x3c, !PT ;  /* 0x000000401d067812 */ /* 0x008fca00078e3cff */
[----:B------:R0:W-:Y:S04]  /*10fc0*/  STL [R1+0x384], R6 ;  /* 0x0003840601007387 */ /* 0x0001e80000100800 */
[----:B------:R0:W-:Y:S02]  /*10fd0*/  STL [R1+0x398], R7 ;  /* 0x0003980701007387 */ /* 0x0001e40000100800 */
.L_x_3:
[----:B------:R-:W1:Y:S01]  /*10fe0*/  S2R R15, SR_TID.X ;  /* 0x00000000000f7919 */ /* 0x000e620000002100 */
[----:B------:R-:W-:Y:S01]  /*10ff0*/  IMAD.MOV.U32 R29, RZ, RZ, R5 ;  /* 0x000000ffff1d7224 */ /* 0x000fe200078e0005 */
[----:B------:R-:W-:Y:S01]  /*11000*/  PRMT R13, RZ, 0x7610, R13 ;  /* 0x00007610ff0d7816 */ /* 0x000fe2000000000d */
[----:B------:R-:W-:Y:S01]  /*11010*/  IMAD.MOV.U32 R28, RZ, RZ, R4 ;  /* 0x000000ffff1c7224 */ /* 0x000fe200078e0004 */
[----:B------:R-:W2:Y:S04]  /*11020*/  S2R R9, SR_TID.X ;  /* 0x0000000000097919 */ /* 0x000ea80000002100 */
[----:B------:R-:W3:Y:S04]  /*11030*/  S2R R5, SR_TID.X ;  /* 0x0000000000057919 */ /* 0x000ee80000002100 */
[----:B------:R4:W-:Y:S01]  /*11040*/  STL [R1+0x1620], R6 ;  /* 0x0016200601007387 */ /* 0x0009e20000100800 */
[----:B-----5:R-:W-:-:S02]  /*11050*/  PRMT R20, RZ, 0x7610, R20 ;  /* 0x00007610ff147816 */ /* 0x020fc40000000014 */
[----:B------:R-:W-:Y:S01]  /*11060*/  PRMT R11, RZ, 0x7610, R11 ;  /* 0x00007610ff0b7816 */ /* 0x000fe2000000000b */
[----:B------:R0:W-:Y:S04]  /*11070*/  STL [R1+0x161c], R23 ;  /* 0x00161c1701007387 */ /* 0x0001e80000100800 */
[----:B------:R-:W-:Y:S01]  /*11080*/  STL [R1+0x160c], R24 ;  /* 0x00160c1801007387 */ /* 0x000fe20000100800 */
[----:B-1----:R-:W-:-:S03]  /*11090*/  SHF.R.U32.HI R14, RZ, 0x6, R15 ;  /* 0x00000006ff0e7819 */ /* 0x002fc6000001160f */
[----:B------:R-:W-:Y:S01]  /*110a0*/  STL [R1+0x1610], R24 ;  /* 0x0016101801007387 */ /* 0x000fe20000100800 */
[----:B--2---:R-:W-:-:S03]  /*110b0*/  SHF.R.U32.HI R10, RZ, 0x6, R9 ;  /* 0x00000006ff0a7819 */ /* 0x004fc60000011609 */
[----:B------:R-:W-:Y:S01]  /*110c0*/  STL [R1+0x1614], R24 ;  /* 0x0016141801007387 */ /* 0x000fe20000100800 */
[----:B------:R-:W-:Y:S02]  /*110d0*/  SGXT.U32 R14, R14, 0x1 ;  /* 0x000000010e0e781a */ /* 0x000fe40000000000 */
[----:B---3--:R-:W-:Y:S01]  /*110e0*/  SHF.R.U32.HI R5, RZ, 0x6, R5 ;  /* 0x00000006ff057819 */ /* 0x008fe20000011605 */
[----:B------:R-:W-:Y:S01]  /*110f0*/  STL [R1+0x1618], R24 ;  /* 0x0016181801007387 */ /* 0x000fe20000100800 */
[----:B------:R-:W-:Y:S02]  /*11100*/  SGXT.U32 R10, R10, 0x1 ;  /* 0x000000010a0a781a */ /* 0x000fe40000000000 */
[----:B------:R-:W-:Y:S01]  /*11110*/  SGXT.U32 R5, R5, 0x1 ;  /* 0x000000010505781a */ /* 0x000fe20000000000 */
[----:B------:R-:W-:Y:S01]  /*11120*/  STL [R1+0x1608], R12 ;  /* 0x0016080c01007387 */ /* 0x000fe20000100800 */
[----:B------:R-:W-:Y:S01]  /*11130*/  ISETP.GE.AND P0, PT, R14, UR4, PT ;  /* 0x000000040e007c0c */ /* 0x000fe2000bf06270 */
[----:B------:R-:W-:Y:S01]  /*11140*/  IMAD R10, R10, c[0x0][0x188], RZ ;  /* 0x000062000a0a7a24 */ /* 0x000fe200078e02ff */
[----:B------:R-:W-:Y:S01]  /*11150*/  LOP3.LUT R5, R5, 0x2, RZ, 0xfc, !PT ;  /* 0x0000000205057812 */ /* 0x000fe200078efcff */
[----:B------:R-:W-:Y:S01]  /*11160*/  STL [R1+0x1604], R22 ;  /* 0x0016041601007387 */ /* 0x000fe20000100800 */
[----:B------:R-:W-:-:S02]  /*11170*/  SHF.R.U32.HI R9, RZ, 0x6, R9 ;  /* 0x00000006ff097819 */ /* 0x000fc40000011609 */
[----:B------:R-:W-:Y:S01]  /*11180*/  ISETP.GE.AND P1, PT, R5, UR4, PT ;  /* 0x0000000405007c0c */ /* 0x000fe2000bf26270 */
[----:B------:R-:W-:Y:S01]  /*11190*/  IMAD.WIDE R4, R10, 0x2, R28 ;  /* 0x000000020a047825 */ /* 0x000fe200078e021c */
[----:B------:R-:W-:Y:S01]  /*111a0*/  SGXT.U32 R9, R9, 0x1 ;  /* 0x000000010909781a */ /* 0x000fe20000000000 */
[----:B------:R-:W-:Y:S04]  /*111b0*/  STL [R1+0x1600], R21 ;  /* 0x0016001501007387 */ /* 0x000fe80000100800 */
[----:B------:R1:W2:Y:S04]  /*111c0*/  @!P0 LDG.E.U16 R13, [R4.64] ;  /* 0x00000006040d8981 */ /* 0x0002a8000c1e1500 */
[----:B------:R-:W3:Y:S04]  /*111d0*/  S2R R10, SR_TID.X ;  /* 0x00000000000a7919 */ /* 0x000ee80000002100 */
[----:B-----5:R-:W-:Y:S01]  /*111e0*/  STL [R1+0x15fc], R2 ;  /* 0x0015fc0201007387 */ /* 0x020fe20000100800 */
[----:B-1----:R-:W-:-:S02]  /*111f0*/  LOP3.LUT R5, R9, 0x4, RZ, 0xfc, !PT ;  /* 0x0000000409057812 */ /* 0x002fc400078efcff */
[----:B------:R-:W-:Y:S01]  /*11200*/  LOP3.LUT R9, R9, 0x2, RZ, 0xfc, !PT ;  /* 0x0000000209097812 */ /* 0x000fe200078efcff */
[----:B------:R-:W-:Y:S01]  /*11210*/  STL [R1+0x15f8], R0 ;  /* 0x0015f80001007387 */ /* 0x000fe20000100800 */
[----:B------:R-:W-:-:S03]  /*11220*/  ISETP.GE.AND P0, PT, R5, UR4, PT ;  /* 0x0000000405007c0c */ /* 0x000fc6000bf06270 */
[----:B------:R-:W-:Y:S01]  /*11230*/  IMAD R9, R9, c[0x0][0x188], RZ ;  /* 0x0000620009097a24 */ /* 0x000fe200078e02ff */
[----:B------:R-:W-:Y:S03]  /*11240*/  STL [R1+0x15ec], R3 ;  /* 0x0015ec0301007387 */ /* 0x000fe60000100800 */
[----:B------:R-:W-:Y:S01]  /*11250*/  IMAD.WIDE R4, R9, 0x2, R28 ;  /* 0x0000000209047825 */ /* 0x000fe200078e021c */
[----:B------:R-:W-:Y:S04]  /*11260*/  STL [R1+0x15f0], R3 ;  /* 0x0015f00301007387 */ /* 0x000fe80000100800 */
[----:B------:R1:W2:Y:S01]  /*11270*/  @!P1 LDG.E.U16 R20, [R4.64] ;  /* 0x0000000604149981 */ /* 0x0002a2000c1e1500 */
[----:B---3--:R-:W-:-:S03]  /*11280*/  SHF.R.U32.HI R9, RZ, 0x6, R10 ;  /* 0x00000006ff097819 */ /* 0x008fc6000001160a */
[----:B------:R-:W-:Y:S04]  /*11290*/  STL [R1+0x15f4], R3 ;  /* 0x0015f40301007387 */ /* 0x000fe80000100800 */
[----:B-1----:R-:W1:Y:S01]  /*112a0*/  S2R R5, SR_TID.X ;  /* 0x0000000000057919 */ /* 0x002e620000002100 */
[----:B------:R-:W-:Y:S02]  /*112b0*/  SGXT.U32 R9, R9, 0x1 ;  /* 0x000000010909781a */ /* 0x000fe40000000000 */
[----:B------:R-:W-:Y:S01]  /*112c0*/  SHF.R.U32.HI R10, RZ, 0x6, R10 ;  /* 0x00000006ff0a7819 */ /* 0x000fe2000001160a */
[----:B------:R-:W-:Y:S01]  /*112d0*/  STL [R1+0x15e8], R27 ;  /* 0x0015e81b01007387 */ /* 0x000fe20000100800 */
[----:B-1----:R-:W-:-:S03]  /*112e0*/  SHF.R.U32.HI R5, RZ, 0x6, R5 ;  /* 0x00000006ff057819 */ /* 0x002fc60000011605 */
[----:B------:R-:W-:Y:S01]  /*112f0*/  STL [R1+0x15e4], R26 ;  /* 0x0015e41a01007387 */ /* 0x000fe20000100800 */
[----:B------:R-:W-:-:S03]  /*11300*/  SGXT.U32 R5, R5, 0x1 ;  /* 0x000000010505781a */ /* 0x000fc60000000000 */
[----:B------:R-:W-:Y:S01]  /*11310*/  STL [R1+0x15e0], R25 ;  /* 0x0015e01901007387 */ /* 0x000fe20000100800 */
[----:B------:R-:W-:-:S04]  /*11320*/  LOP3.LUT R5, R5, 0x6, RZ, 0xfc, !PT ;  /* 0x0000000605057812 */ /* 0x000fc800078efcff */
[----:B------:R-:W-:Y:S02]  /*11330*/  ISETP.GE.AND P1, PT, R5, UR4, PT ;  /* 0x0000000405007c0c */ /* 0x000fe4000bf26270 */
[----:B------:R-:W-:-:S05]  /*11340*/  LOP3.LUT R5, R9, 0x4, RZ, 0xfc, !PT ;  /* 0x0000000409057812 */ /* 0x000fca00078efcff */
[----:B------:R-:W-:-:S04]  /*11350*/  IMAD R5, R5, c[0x0][0x188], RZ ;  /* 0x0000620005057a24 */ /* 0x000fc800078e02ff */
[----:B------:R-:W-:-:S05]  /*11360*/  IMAD.WIDE R4, R5, 0x2, R28 ;  /* 0x0000000205047825 */ /* 0x000fca00078e021c */
[----:B------:R-:W3:Y:S04]  /*11370*/  @!P0 LDG.E.U16 R11, [R4.64] ;  /* 0x00000006040b8981 */ /* 0x000ee8000c1e1500 */
[----:B------:R-:W1:Y:S01]  /*11380*/  S2R R9, SR_TID.X ;  /* 0x0000000000097919 */ /* 0x000e620000002100 */
[----:B------:R-:W-:-:S04]  /*11390*/  SGXT.U32 R10, R10, 0x1 ;  /* 0x000000010a0a781a */ /* 0x000fc80000000000 */
[----:B------:R-:W-:-:S04]  /*113a0*/  LOP3.LUT R10, R10, 0x8, RZ, 0xfc, !PT ;  /* 0x000000080a0a7812 */ /* 0x000fc800078efcff */
[----:B------:R-:W-:Y:S02]  /*113b0*/  ISETP.GE.AND P0, PT, R10, UR4, PT ;  /* 0x000000040a007c0c */ /* 0x000fe4000bf06270 */
[----:B------:R-:W1:Y:S01]  /*113c0*/  S2R R10, SR_TID.X ;  /* 0x00000000000a7919 */ /* 0x000e620000002100 */
[----:B0---4-:R-:W-:Y:S02]  /*113d0*/  PRMT R6, RZ, 0x7610, R6 ;  /* 0x00007610ff067816 */ /* 0x011fe40000000006 */
[----:B------:R-:W-:Y:S02]  /*113e0*/  PRMT R16, RZ, 0x7610, R16 ;  /* 0x00007610ff107816 */ /* 0x000fe40000000010 */
[----:B------:R-:W-:Y:S02]  /*113f0*/  PRMT R19, RZ, 0x7610, R19 ;  /* 0x00007610ff137816 */ /* 0x000fe40000000013 */
[----:B------:R-:W-:Y:S02]  /*11400*/  PRMT R17, RZ, 0x7610, R17 ;  /* 0x00007610ff117816 */ /* 0x000fe40000000011 */
[----:B------:R-:W-:Y:S01]  /*11410*/  PRMT R23, RZ, 0x7610, R23 ;  /* 0x00007610ff177816 */ /* 0x000fe20000000017 */
[----:B---3--:R1:W-:Y:S02]  /*11420*/  STL [R1+0x20], R11 ;  /* 0x0000200b01007387 */ /* 0x0083e40000100800 */
[----:B-1----:R-:W-:-:S04]  /*11430*/  SHF.R.U32.HI R11, RZ, 0x6, R9 ;  /* 0x00000006ff0b7819 */ /* 0x002fc80000011609 */
[----:B------:R-:W-:-:S04]  /*11440*/  SGXT.U32 R11, R11, 0x1 ;  /* 0x000000010b0b781a */ /* 0x000fc80000000000 */
[----:B------:R-:W-:Y:S02]  /*11450*/  LOP3.LUT R5, R11, 0x6, RZ, 0xfc, !PT ;  /* 0x000000060b057812 */ /* 0x000fe400078efcff */
[----:B------:R-:W-:-:S03]  /*11460*/  SHF.R.U32.HI R9, RZ, 0x6, R9 ;  /* 0x00000006ff097819 */ /* 0x000fc60000011609 */
[----:B------:R-:W-:Y:S01]  /*11470*/  IMAD R5, R5, c[0x0][0x188], RZ ;  /* 0x0000620005057a24 */ /* 0x000fe200078e02ff */
[----:B------:R-:W-:-:S03]  /*11480*/  LOP3.LUT R11, R11, 0xa, RZ, 0xfc, !PT ;  /* 0x0000000a0b0b7812 */ /* 0x000fc600078efcff */
[----:B------:R-:W-:Y:S01]  /*11490*/  IMAD.WIDE R4, R5, 0x2, R28 ;  /* 0x0000000205047825 */ /* 0x000fe200078e021c */
[----:B------:R-:W-:-:S04]  /*114a0*/  SGXT.U32 R9, R9, 0x1 ;  /* 0x000000010909781a */ /* 0x000fc80000000000 */
[----:B------:R0:W3:Y:S01]  /*114b0*/  @!P1 LDG.E.U16 R6, [R4.64] ;  /* 0x0000000604069981 */ /* 0x0000e2000c1e1500 */
[----:B------:R-:W-:Y:S02]  /*114c0*/  ISETP.GE.AND P1, PT, R11, UR4, PT ;  /* 0x000000040b007c0c */ /* 0x000fe4000bf26270 */
[----:B------:R-:W-:Y:S02]  /*114d0*/  LOP3.LUT R11, R9, 0x8, RZ, 0xfc, !PT ;  /* 0x00000008090b7812 */ /* 0x000fe400078efcff */
[----:B------:R-:W-:-:S03]  /*114e0*/  SHF.R.U32.HI R9, RZ, 0x6, R10 ;  /* 0x00000006ff097819 */ /* 0x000fc6000001160a */
[----:B------:R-:W-:Y:S01]  /*114f0*/  IMAD R11, R11, c[0x0][0x188], RZ ;  /* 0x000062000b0b7a24 */ /* 0x000fe200078e02ff */
[----:B------:R-:W-:Y:S02]  /*11500*/  SGXT.U32 R9, R9, 0x1 ;  /* 0x000000010909781a */ /* 0x000fe40000000000 */
[----:B------:R-:W-:Y:S01]  /*11510*/  SHF.R.U32.HI R10, RZ, 0x6, R10 ;  /* 0x00000006ff0a7819 */ /* 0x000fe2000001160a */
[----:B0-----:R-:W-:Y:S01]  /*11520*/  IMAD.WIDE R4, R11, 0x2, R28 ;  /* 0x000000020b047825 */ /* 0x001fe200078e021c */
[----:B------:R-:W-:Y:S02]  /*11530*/  LOP3.LUT R11, R9, 0x10, RZ, 0xfc, !PT ;  /* 0x00000010090b7812 */ /* 0x000fe400078efcff */
[----:B------:R-:W0:Y:S01]  /*11540*/  S2R R9, SR_TID.X ;  /* 0x0000000000097919 */ /* 0x000e220000002100 */
[----:B------:R-:W-:-:S03]  /*11550*/  SGXT.U32 R10, R10, 0x1 ;  /* 0x000000010a0a781a */ /* 0x000fc60000000000 */
[----:B------:R1:W4:Y:S01]  /*11560*/  @!P0 LDG.E.U16 R16, [R4.64] ;  /* 0x0000000604108981 */ /* 0x000322000c1e1500 */
[----:B------:R-:W-:-:S05]  /*11570*/  LOP3.LUT R10, R10, 0xa, RZ, 0xfc, !PT ;  /* 0x0000000a0a0a7812 */ /* 0x000fca00078efcff */
[----:B------:R-:W-:-:S04]  /*11580*/  IMAD R10, R10, c[0x0][0x188], RZ ;  /* 0x000062000a0a7a24 */ /* 0x000fc800078e02ff */
[----:B-1----:R-:W-:Y:S02]  /*11590*/  IMAD.WIDE R4, R10, 0x2, R28 ;  /* 0x000000020a047825 */ /* 0x002fe400078e021c */
[----:B------:R-:W1:Y:S01]  /*115a0*/  S2R R10, SR_TID.X ;  /* 0x00000000000a7919 */ /* 0x000e620000002100 */
[----:B------:R-:W-:-:S03]  /*115b0*/  ISETP.GE.AND P2, PT, R11, UR4, PT ;  /* 0x000000040b007c0c */ /* 0x000fc6000bf46270 */
[----:B------:R1:W2:Y:S01]  /*115c0*/  @!P1 LDG.E.U16 R19, [R4.64] ;  /* 0x0000000604139981 */ /* 0x0002a2000c1e1500 */
[----:B0-----:R-:W-:-:S04]  /*115d0*/  SHF.R.U32.HI R9, RZ, 0x6, R9 ;  /* 0x00000006ff097819 */ /* 0x001fc80000011609 */
[----:B------:R-:W-:-:S04]  /*115e0*/  SGXT.U32 R9, R9, 0x1 ;  /* 0x000000010909781a */ /* 0x000fc80000000000 */
[C---:B------:R-:W-:Y:S02]  /*115f0*/  LOP3.LUT R11, R9.reuse, 0xc, RZ, 0xfc, !PT ;  /* 0x0000000c090b7812 */ /* 0x040fe400078efcff */
[----:B------:R-:W-:Y:S02]  /*11600*/  LOP3.LUT R9, R9, 0x10, RZ, 0xfc, !PT ;  /* 0x0000001009097812 */ /* 0x000fe400078efcff */
[----:B------:R-:W-:-:S03]  /*11610*/  ISETP.GE.AND P0, PT, R11, UR4, PT ;  /* 0x000000040b007c0c */ /* 0x000fc6000bf06270 */
[----:B------:R-:W-:Y:S01]  /*11620*/  IMAD R9, R9, c[0x0][0x188], RZ ;  /* 0x0000620009097a24 */ /* 0x000fe200078e02ff */
[----:B-1----:R-:W-:-:S03]  /*11630*/  SHF.R.U32.HI R11, RZ, 0x6, R10 ;  /* 0x00000006ff0b7819 */ /* 0x002fc6000001160a */
[----:B------:R-:W-:Y:S01]  /*11640*/  IMAD.WIDE R4, R9, 0x2, R28 ;  /* 0x0000000209047825 */ /* 0x000fe200078e021c */
[----:B------:R-:W-:-:S04]  /*11650*/  SGXT.U32 R11, R11, 0x1 ;  /* 0x000000010b0b781a */ /* 0x000fc80000000000 */
[----:B------:R0:W2:Y:S02]  /*11660*/  @!P2 LDG.E.U16 R17, [R4.64] ;  /* 0x000000060411a981 */ /* 0x0000a4000c1e1500 */
[C---:B0-----:R-:W-:Y:S02]  /*11670*/  LOP3.LUT R5, R11.reuse, 0x18, RZ, 0xfc, !PT ;  /* 0x000000180b057812 */ /* 0x041fe400078efcff */
[----:B------:R-:W-:Y:S02]  /*11680*/  LOP3.LUT R11, R11, 0xc, RZ, 0xfc, !PT ;  /* 0x0000000c0b0b7812 */ /* 0x000fe400078efcff */
[----:B------:R-:W-:-:S03]  /*11690*/  ISETP.GE.AND P1, PT, R5, UR4, PT ;  /* 0x0000000405007c0c */ /* 0x000fc6000bf26270 */
[----:B------:R-:W-:-:S04]  /*116a0*/  IMAD R11, R11, c[0x0][0x188], RZ ;  /* 0x000062000b0b7a24 */ /* 0x000fc800078e02ff */
[----:B------:R-:W-:-:S05]  /*116b0*/  IMAD.WIDE R4, R11, 0x2, R28 ;  /* 0x000000020b047825 */ /* 0x000fca00078e021c */
[----:B------:R0:W2:Y:S04]  /*116c0*/  @!P0 LDG.E.U16 R23, [R4.64] ;  /* 0x0000000604178981 */ /* 0x0000a8000c1e1500 */
[----:B------:R-:W1:Y:S01]  /*116d0*/  S2R R9, SR_TID.X ;  /* 0x0000000000097919 */ /* 0x000e620000002100 */
[----:B------:R-:W-:-:S04]  /*116e0*/  SHF.R.U32.HI R10, RZ, 0x6, R10 ;  /* 0x00000006ff0a7819 */ /* 0x000fc8000001160a */
[----:B------:R-:W-:-:S04]  /*116f0*/  SGXT.U32 R10, R10, 0x1 ;  /* 0x000000010a0a781a */ /* 0x000fc80000000000 */
[----:B------:R-:W-:-:S04]  /*11700*/  LOP3.LUT R11, R10, 0x20, RZ, 0xfc, !PT ;  /* 0x000000200a0b7812 */ /* 0x000fc800078efcff */
[----:B------:R-:W-:Y:S02]  /*11710*/  ISETP.GE.AND P2, PT, R11, UR4, PT ;  /* 0x000000040b007c0c */ /* 0x000fe4000bf46270 */
[----:B-1----:R-:W-:-:S04]  /*11720*/  SHF.R.U32.HI R10, RZ, 0x6, R9 ;  /* 0x00000006ff0a7819 */ /* 0x002fc80000011609 */
[----:B------:R-:W-:-:S04]  /*11730*/  SGXT.U32 R10, R10, 0x1 ;  /* 0x000000010a0a781a */ /* 0x000fc80000000000 */
[----:B------:R-:W-:Y:S02]  /*11740*/  LOP3.LUT R11, R10, 0x18, RZ, 0xfc, !PT ;  /* 0x000000180a0b7812 */ /* 0x000fe400078efcff */
[----:B------:R-:W1:Y:S03]  /*11750*/  S2R R10, SR_TID.X ;  /* 0x00000000000a7919 */ /* 0x000e660000002100 */
[----:B------:R-:W-:Y:S01]  /*11760*/  IMAD R11, R11, c[0x0][0x188], RZ ;  /* 0x000062000b0b7a24 */ /* 0x000fe200078e02ff */
[----:B------:R-:W-:-:S03]  /*11770*/  PRMT R18, RZ, 0x7610, R18 ;  /* 0x00007610ff127816 */ /* 0x000fc60000000012 */
[----:B0-----:R-:W-:Y:S01]  /*11780*/  IMAD.WIDE R4, R11, 0x2, R28 ;  /* 0x000000020b047825 */ /* 0x001fe200078e021c */
[----:B------:R-:W-:-:S04]  /*11790*/  SHF.R.U32.HI R9, RZ, 0x6, R9 ;  /* 0x00000006ff097819 */ /* 0x000fc80000011609 */
[----:B------:R-:W-:Y:S01]  /*117a0*/  SGXT.U32 R9, R9, 0x1 ;  /* 0x000000010909781a */ /* 0x000fe20000000000 */
[----:B------:R0:W4:Y:S01]  /*117b0*/  @!P1 LDG.E.U16 R18, [R4.64] ;  /* 0x0000000604129981 */ /* 0x000122000c1e1500 */
[--C-:B-1----:R-:W-:Y:S02]  /*117c0*/  SHF.R.U32.HI R11, RZ, 0x6, R10.reuse ;  /* 0x00000006ff0b7819 */ /* 0x102fe4000001160a */
[----:B------:R-:W-:Y:S02]  /*117d0*/  SHF.R.U32.HI R10, RZ, 0x6, R10 ;  /* 0x00000006ff0a7819 */ /* 0x000fe4000001160a */
[----:B------:R-:W-:Y:S02]  /*117e0*/  SGXT.U32 R11, R11, 0x1 ;  /* 0x000000010b0b781a */ /* 0x000fe40000000000 */
[----:B------:R-:W-:Y:S02]  /*117f0*/  SGXT.U32 R10, R10, 0x1 ;  /* 0x000000010a0a781a */ /* 0x000fe40000000000 */
[----:B0-----:R-:W-:-:S02]  /*11800*/  LOP3.LUT R5, R11, 0x20, RZ, 0xfc, !PT ;  /* 0x000000200b057812 */ /* 0x001fc400078efcff */
[----:B------:R-:W-:Y:S02]  /*11810*/  LOP3.LUT R11, R11, 0x28, RZ, 0xfc, !PT ;  /* 0x000000280b0b7812 */ /* 0x000fe400078efcff */
[----:B------:R-:W-:Y:S01]  /*11820*/  LOP3.LUT R9, R9, 0xe, RZ, 0xfc, !PT ;  /* 0x0000000e09097812 */ /* 0x000fe200078efcff */
[----:B------:R-:W-:Y:S01]  /*11830*/  IMAD R5, R5, c[0x0][0x188], RZ ;  /* 0x0000620005057a24 */ /* 0x000fe200078e02ff */
[----:B------:R-:W-:Y:S02]  /*11840*/  ISETP.GE.AND P1, PT, R11, UR4, PT ;  /* 0x000000040b007c0c */ /* 0x000fe4000bf26270 */
[----:B------:R-:W-:Y:S02]  /*11850*/  LOP3.LUT R11, R10, 0xe, RZ, 0xfc, !PT ;  /* 0x0000000e0a0b7812 */ /* 0x000fe400078efcff */
[----:B------:R-:W-:Y:S01]  /*11860*/  ISETP.GE.AND P0, PT, R9, UR4, PT ;  /* 0x0000000409007c0c */ /* 0x000fe2000bf06270 */
[----:B------:R-:W-:Y:S01]  /*11870*/  IMAD.WIDE R4, R5, 0x2, R28 ;  /* 0x0000000205047825 */ /* 0x000fe200078e021c */
[----:B------:R-:W-:-:S03]  /*11880*/  PRMT R7, RZ, 0x7610, R7 ;  /* 0x00007610ff077816 */ /* 0x000fc60000000007 */
[----:B------:R-:W-:Y:S01]  /*11890*/  IMAD R11, R11, c[0x0][0x188], RZ ;  /* 0x000062000b0b7a24 */ /* 0x000fe200078e02ff */
[----:B------:R-:W-:Y:S02]  /*118a0*/  PRMT R8, RZ, 0x7610, R8 ;  /* 0x00007610ff087816 */ /* 0x000fe40000000008 */
[----:B------:R0:W4:Y:S02]  /*118b0*/  @!P2 LDG.E.U16 R7, [R4.64] ;  /* 0x000000060407a981 */ /* 0x000124000c1e1500 */
[----:B0-----:R-:W-:-:S05]  /*118c0*/  IMAD.WIDE R4, R11, 0x2, R28 ;  /* 0x000000020b047825 */ /* 0x001fca00078e021c */
[----:B------:R0:W4:Y:S04]  /*118d0*/  @!P0 LDG.E.U16 R8, [R4.64] ;  /* 0x0000000604088981 */ /* 0x000128000c1e1500 */
[----:B---3--:R1:W-:Y:S04]  /*118e0*/  STL [R1+0x58], R6 ;  /* 0x0000580601007387 */ /* 0x0083e80000100800 */
[----:B-1----:R-:W3:Y:S04]  /*118f0*/  LDL.LU R6, [R1+0x1620] ;  /* 0x0016200001067983 */ /* 0x002ee80000300800 */
[----:B--2---:R1:W-:Y:S04]  /*11900*/  STL [R1+0x34], R23 ;  /* 0x0000341701007387 */ /* 0x0043e80000100800 */
[----:B-1----:R-:W2:Y:S04]  /*11910*/  LDL.LU R23, [R1+0x161c] ;  /* 0x00161c0001177983 */ /* 0x002ea80000300800 */
[----:B------:R-:W1:Y:S04]  /*11920*/  S2R R9, SR_TID.X ;  /* 0x0000000000097919 */ /* 0x000e680000002100 */
[----:B------:R-:W0:Y:S01]  /*11930*/  S2R R11, SR_TID.X ;  /* 0x00000000000b7919 */ /* 0x000e220000002100 */
[----:B-1----:R-:W-:-:S02]  /*11940*/  SHF.R.U32.HI R10, RZ, 0x6, R9 ;  /* 0x00000006ff0a7819 */ /* 0x002fc40000011609 */
[----:B------:R-:W-:-:S04]  /*11950*/  SHF.R.U32.HI R9, RZ, 0x6, R9 ;  /* 0x00000006ff097819 */ /* 0x000fc80000011609 */
[----:B------:R-:W-:-:S04]  /*11960*/  SGXT.U32 R9, R9, 0x1 ;  /* 0x000000010909781a */ /* 0x000fc80000000000 */
[----:B------:R-:W-:Y:S02]  /*11970*/  LOP3.LUT R9, R9, 0x28, RZ, 0xfc, !PT ;  /* 0x0000002809097812 */ /* 0x000fe400078efcff */
[----:B------:R-:W-:-:S03]  /*11980*/  SGXT.U32 R10, R10, 0x1 ;  /* 0x000000010a0a781a */ /* 0x000fc60000000000 */
[----:B------:R-:W-:Y:S01]  /*11990*/  IMAD R9, R9, c[0x0][0x188], RZ ;  /* 0x0000620009097a24 */ /* 0x000fe200078e02ff */
[----:B------:R-:W-:-:S03]  /*119a0*/  LOP3.LUT R10, R10, 0x30, RZ, 0xfc, !PT ;  /* 0x000000300a0a7812 */ /* 0x000fc600078efcff */
[----:B0-----:R-:W-:Y:S01]  /*119b0*/  IMAD.WIDE R4, R9, 0x2, R28 ;  /* 0x0000000209047825 */ /* 0x001fe200078e021c */
[----:B------:R-:W-:Y:S02]  /*119c0*/  ISETP.GE.AND P2, PT, R10, UR4, PT ;  /* 0x000000040a007c0c */ /* 0x000fe4000bf46270 */
[----:B------:R-:W-:Y:S01]  /*119d0*/  SHF.R.U32.HI R10, RZ, 0x6, R11 ;  /* 0x00000006ff0a7819 */ /* 0x000fe2000001160b */
[----:B----4-:R0:W-:Y:S04]  /*119e0*/  STL [R1+0x5c], R8 ;  /* 0x00005c0801007387 */ /* 0x0101e80000100800 */
[----:B0-----:R-:W0:Y:S01]  /*119f0*/  S2R R8, SR_TID.X ;  /* 0x0000000000087919 */ /* 0x001e220000002100 */
[----:B------:R-:W-:Y:S02]  /*11a00*/  SGXT.U32 R10, R10, 0x1 ;  /* 0x000000010a0a781a */ /* 0x000fe40000000000 */
[----:B0-----:R-:W-:-:S04]  /*11a10*/  SHF.R.U32.HI R8, RZ, 0x6, R8 ;  /* 0x00000006ff087819 */ /* 0x001fc80000011608 */
[----:B------:R-:W-:-:S04]  /*11a20*/  SGXT.U32 R8, R8, 0x1 ;  /* 0x000000010808781a */ /* 0x000fc80000000000 */
[C---:B------:R-:W-:Y:S02]  /*11a30*/  LOP3.LUT R9, R8.reuse, 0x12, RZ, 0xfc, !PT ;  /* 0x0000001208097812 */ /* 0x040fe400078efcff */
[----:B------:R-:W-:Y:S02]  /*11a40*/  LOP3.LUT R8, R8, 0x30, RZ, 0xfc, !PT ;  /* 0x0000003008087812 */ /* 0x000fe400078efcff */
[----:B------:R-:W-:-:S03]  /*11a50*/  ISETP.GE.AND P0, PT, R9, UR4, PT ;  /* 0x0000000409007c0c */ /* 0x000fc6000bf06270 */
[----:B------:R-:W-:-:S04]  /*11a60*/  IMAD R8, R8, c[0x0][0x188], RZ ;  /* 0x0000620008087a24 */ /* 0x000fc800078e02ff */
[----:B------:R-:W-:Y:S01]  /*11a70*/  IMAD.WIDE R8, R8, 0x2, R28 ;  /* 0x0000000208087825 */ /* 0x000fe200078e021c */
[----:B------:R-:W-:-:S04]  /*11a80*/  SHF.R.U32.HI R11, RZ, 0x6, R11 ;  /* 0x00000006ff0b7819 */ /* 0x000fc8000001160b */
[----:B------:R-:W-:-:S04]  /*11a90*/  SGXT.U32 R11, R11, 0x1 ;  /* 0x000000010b0b781a */ /* 0x000fc80000000000 */
[----:B------:R-:W-:-:S05]  /*11aa0*/  LOP3.LUT R11, R11, 0x12, RZ, 0xfc, !PT ;  /* 0x000000120b0b7812 */ /* 0x000fca00078efcff */
[----:B------:R-:W-:Y:S01]  /*11ab0*/  IMAD R11, R11, c[0x0][0x188], RZ ;  /* 0x000062000b0b7a24 */ /* 0x000fe200078e02ff */
[----:B---3--:R-:W-:-:S06]  /*11ac0*/  PRMT R6, RZ, 0x7610, R6 ;  /* 0x00007610ff067816 */ /* 0x008fcc0000000006 */
[----:B------:R0:W3:Y:S02]  /*11ad0*/  @!P1 LDG.E.U16 R6, [R4.64] ;  /* 0x0000000604069981 */ /* 0x0000e4000c1e1500 */
[----:B0-----:R-:W-:-:S06]  /*11ae0*/  PRMT R5, RZ, 0x7610, R5 ;  /* 0x00007610ff057816 */ /* 0x001fcc0000000005 */
[----:B------:R0:W4:Y:S02]  /*11af0*/  @!P2 LDG.E.U16 R5, [R8.64] ;  /* 0x000000060805a981 */ /* 0x000124000c1e1500 */
[----:B0-----:R-:W-:Y:S02]  /*11b00*/  LOP3.LUT R9, R10, 0x38, RZ, 0xfc, !PT ;  /* 0x000000380a097812 */ /* 0x001fe400078efcff */
[----:B------:R-:W0:Y:S02]  /*11b10*/  S2R R10, SR_TID.X ;  /* 0x00000000000a7919 */ /* 0x000e240000002100 */
[----:B------:R-:W-:Y:S01]  /*11b20*/  ISETP.GE.AND P1, PT, R9, UR4, PT ;  /* 0x0000000409007c0c */ /* 0x000fe2000bf26270 */
[----:B------:R-:W-:Y:S01]  /*11b30*/  IMAD.WIDE R8, R11, 0x2, R28 ;  /* 0x000000020b087825 */ /* 0x000fe200078e021c */
[----:B------:R-:W-:Y:S02]  /*11b40*/  PRMT R4, RZ, 0x7610, R4 ;  /* 0x00007610ff047816 */ /* 0x000fe40000000004 */
[----:B0-----:R-:W-:-:S04]  /*11b50*/  SHF.R.U32.HI R10, RZ, 0x6, R10 ;  /* 0x00000006ff0a7819 */ /* 0x001fc8000001160a */
[----:B------:R-:W-:-:S04]  /*11b60*/  SGXT.U32 R10, R10, 0x1 ;  /* 0x000000010a0a781a */ /* 0x000fc80000000000 */
[----:B------:R-:W-:-:S05]  /*11b70*/  LOP3.LUT R11, R10, 0x38, RZ, 0xfc, !PT ;  /* 0x000000380a0b7812 */ /* 0x000fca00078efcff */
[----:B------:R-:W-:Y:S01]  /*11b80*/  IMAD R11, R11, c[0x0][0x188], RZ ;  /* 0x000062000b0b7a24 */ /* 0x000fe200078e02ff */
[----:B--2---:R-:W-:-:S06]  /*11b90*/  PRMT R23, RZ, 0x7610, R23 ;  /* 0x00007610ff177816 */ /* 0x004fcc0000000017 */
[----:B------:R0:W2:Y:S02]  /*11ba0*/  @!P0 LDG.E.U16 R23, [R8.64] ;  /* 0x0000000608178981 */ /* 0x0000a4000c1e1500 */
[----:B0-----:R-:W-:-:S04]  /*11bb0*/  LOP3.LUT R9, R10, 0x14, RZ, 0xfc, !PT ;  /* 0x000000140a097812 */ /* 0x001fc800078efcff */
[----:B------:R-:W-:Y:S01]  /*11bc0*/  ISETP.GE.AND P0, PT, R9, UR4, PT ;  /* 0x0000000409007c0c */ /* 0x000fe2000bf06270 */
[----:B------:R-:W-:-:S05]  /*11bd0*/  IMAD.WIDE R8, R11, 0x2, R28 ;  /* 0x000000020b087825 */ /* 0x000fca00078e021c */
[----:B------:R0:W2:Y:S04]  /*11be0*/  @!P1 LDG.E.U16 R4, [R8.64] ;  /* 0x0000000608049981 */ /* 0x0000a8000c1e1500 */
[----:B------:R-:W1:Y:S04]  /*11bf0*/  S2R R10, SR_TID.X ;  /* 0x00000000000a7919 */ /* 0x000e680000002100 */
[----:B0-----:R-:W0:Y:S01]  /*11c00*/  S2R R9, SR_TID.X ;  /* 0x0000000000097919 */ /* 0x001e220000002100 */
[----:B------:R-:W-:Y:S02]  /*11c10*/  PRMT R24, RZ, 0x7610, R24 ;  /* 0x00007610ff187816 */ /* 0x000fe40000000018 */
[----:B-1----:R-:W-:-:S02]  /*11c20*/  SHF.R.U32.HI R11, RZ, 0x6, R10 ;  /* 0x00000006ff0b7819 */ /* 0x002fc4000001160a */
[----:B0-----:R-:W-:-:S04]  /*11c30*/  SHF.R.U32.HI R9, RZ, 0x6, R9 ;  /* 0x00000006ff097819 */ /* 0x001fc80000011609 */
[----:B------:R-:W-:Y:S02]  /*11c40*/  SGXT.U32 R9, R9, 0x1 ;  /* 0x000000010909781a */ /* 0x000fe40000000000 */
[----:B------:R-:W-:Y:S02]  /*11c50*/  SGXT.U32 R11, R11, 0x1 ;  /* 0x000000010b0b781a */ /* 0x000fe40000000000 */
[----:B------:R-:W-:-:S04]  /*11c60*/  LOP3.LUT R9, R9, 0x16, RZ, 0xfc, !PT ;  /* 0x0000001609097812 */ /* 0x000fc800078efcff */
[----:B------:R-:W-:Y:S02]  /*11c70*/  ISETP.GE.AND P1, PT, R9, UR4, PT ;  /* 0x0000000409007c0c */ /* 0x000fe4000bf26270 */
[----:B------:R-:W-:-:S05]  /*11c80*/  LOP3.LUT R9, R11, 0x14, RZ, 0xfc, !PT ;  /* 0x000000140b097812 */ /* 0x000fca00078efcff */
[----:B------:R-:W-:-:S04]  /*11c90*/  IMAD R9, R9, c[0x0][0x188], RZ ;  /* 0x0000620009097a24 */ /* 0x000fc800078e02ff */
[----:B------:R-:W-:-:S05]  /*11ca0*/  IMAD.WIDE R8, R9, 0x2, R28 ;  /* 0x0000000209087825 */ /* 0x000fca00078e021c */
[----:B------:R-:W2:Y:S01]  /*11cb0*/  @!P0 LDG.E.U16 R24, [R8.64] ;  /* 0x0000000608188981 */ /* 0x000ea2000c1e1500 */
[----:B------:R-:W-:-:S04]  /*11cc0*/  SHF.R.U32.HI R11, RZ, 0x6, R10 ;  /* 0x00000006ff0b7819 */ /* 0x000fc8000001160a */
[----:B------:R-:W-:Y:S01]  /*11cd0*/  SGXT.U32 R11, R11, 0x1 ;  /* 0x000000010b0b781a */ /* 0x000fe20000000000 */
[----:B--2---:R0:W-:Y:S04]  /*11ce0*/  STL [R1+0x30], R24 ;  /* 0x0000301801007387 */ /* 0x0041e80000100800 */
[----:B0-----:R-:W2:Y:S01]  /*11cf0*/  LDL.LU R24, [R1+0x1618] ;  /* 0x0016180001187983 */ /* 0x001ea20000300800 */
[C---:B------:R-:W-:Y:S02]  /*11d00*/  LOP3.LUT R9, R11.reuse, 0x1a, RZ, 0xfc, !PT ;  /* 0x0000001a0b097812 */ /* 0x040fe400078efcff */
[----:B------:R-:W-:Y:S02]  /*11d10*/  LOP3.LUT R11, R11, 0x16, RZ, 0xfc, !PT ;  /* 0x000000160b0b7812 */ /* 0x000fe400078efcff */
[----:B------:R-:W-:-:S03]  /*11d20*/  ISETP.GE.AND P0, PT, R9, UR4, PT ;  /* 0x0000000409007c0c */ /* 0x000fc6000bf06270 */
[----:B------:R-:W-:-:S04]  /*11d30*/  IMAD R11, R11, c[0x0][0x188], RZ ;  /* 0x000062000b0b7a24 */ /* 0x000fc800078e02ff */
[----:B------:R-:W-:Y:S01]  /*11d40*/  IMAD.WIDE R8, R11, 0x2, R28 ;  /* 0x000000020b087825 */ /* 0x000fe200078e021c */
[----:B--2---:R-:W-:-:S06]  /*11d50*/  PRMT R24, RZ, 0x7610, R24 ;  /* 0x00007610ff187816 */ /* 0x004fcc0000000018 */
[----:B------:R0:W2:Y:S01]  /*11d60*/  @!P1 LDG.E.U16 R24, [R8.64] ;  /* 0x0000000608189981 */ /* 0x0000a2000c1e1500 */
[----:B------:R-:W-:-:S04]  /*11d70*/  SHF.R.U32.HI R10, RZ, 0x6, R10 ;  /* 0x00000006ff0a7819 */ /* 0x000fc8000001160a */
[----:B------:R-:W-:-:S04]  /*11d80*/  SGXT.U32 R10, R10, 0x1 ;  /* 0x000000010a0a781a */ /* 0x000fc80000000000 */
[C---:B------:R-:W-:Y:S02]  /*11d90*/  LOP3.LUT R11, R10.reuse, 0x1c, RZ, 0xfc, !PT ;  /* 0x0000001c0a0b7812 */ /* 0x040fe400078efcff */
[----:B------:R-:W-:Y:S02]  /*11da0*/  LOP3.LUT R10, R10, 0x1a, RZ, 0xfc, !PT ;  /* 0x0000001a0a0a7812 */ /* 0x000fe400078efcff */
[----:B------:R-:W-:-:S03]  /*11db0*/  ISETP.GE.AND P1, PT, R11, UR4, PT ;  /* 0x000000040b007c0c */ /* 0x000fc6000bf26270 */
[----:B------:R-:W-:Y:S01]  /*11dc0*/  IMAD R10, R10, c[0x0][0x188], RZ ;  /* 0x000062000a0a7a24 */ /* 0x000fe200078e02ff */
[----:B0-----:R-:W-:-:S03]  /*11dd0*/  PRMT R8, RZ, 0x7610, R8 ;  /* 0x00007610ff087816 */ /* 0x001fc60000000008 */
[----:B------:R-:W-:-:S05]  /*11de0*/  IMAD.WIDE R10, R10, 0x2, R28 ;  /* 0x000000020a0a7825 */ /* 0x000fca00078e021c */
[----:B------:R0:W3:Y:S04]  /*11df0*/  @!P0 LDG.E.U16 R8, [R10.64] ;  /* 0x000000060a088981 */ /* 0x0000e8000c1e1500 */
[----:B0-----:R-:W0:Y:S04]  /*11e00*/  S2R R11, SR_TID.X ;  /* 0x00000000000b7919 */ /* 0x001e280000002100 */
[----:B--2---:R1:W-:Y:S04]  /*11e10*/  STL [R1+0x4c], R24 ;  /* 0x00004c1801007387 */ /* 0x0043e80000100800 */
[----:B-1----:R-:W2:Y:S01]  /*11e20*/  LDL.LU R24, [R1+0x1614] ;  /* 0x0016140001187983 */ /* 0x002ea20000300800 */
[----:B0-----:R-:W-:-:S04]  /*11e30*/  SHF.R.U32.HI R11, RZ, 0x6, R11 ;  /* 0x00000006ff0b7819 */ /* 0x001fc8000001160b */
[----:B------:R-:W-:-:S04]  /*11e40*/  SGXT.U32 R11, R11, 0x1 ;  /* 0x000000010b0b781a */ /* 0x000fc80000000000 */
[C---:B------:R-:W-:Y:S02]  /*11e50*/  LOP3.LUT R10, R11.reuse, 0x1e, RZ, 0xfc, !PT ;  /* 0x0000001e0b0a7812 */ /* 0x040fe400078efcff */
[----:B------:R-:W-:Y:S02]  /*11e60*/  LOP3.LUT R11, R11, 0x1c, RZ, 0xfc, !PT ;  /* 0x0000001c0b0b7812 */ /* 0x000fe400078efcff */
[----:B------:R-:W-:-:S03]  /*11e70*/  ISETP.GE.AND P0, PT, R10, UR4, PT ;  /* 0x000000040a007c0c */ /* 0x000fc6000bf06270 */
[----:B------:R-:W-:-:S04]  /*11e80*/  IMAD R11, R11, c[0x0][0x188], RZ ;  /* 0x000062000b0b7a24 */ /* 0x000fc800078e02ff */
[----:B------:R-:W-:Y:S01]  /*11e90*/  IMAD.WIDE R10, R11, 0x2, R28 ;  /* 0x000000020b0a7825 */ /* 0x000fe200078e021c */
[----:B--2---:R-:W-:-:S06]  /*11ea0*/  PRMT R24, RZ, 0x7610, R24 ;  /* 0x00007610ff187816 */ /* 0x004fcc0000000018 */
[----:B------:R0:W2:Y:S04]  /*11eb0*/  @!P1 LDG.E.U16 R24, [R10.64] ;  /* 0x000000060a189981 */ /* 0x0000a8000c1e1500 */
        /* <DEDUP_REMOVED lines=10> */
[----:B------:R-:W-:Y:S02]  /*11f60*/  PRMT R9, RZ, 0x7610, R9 ;  /* 0x00007610ff097816 */ /* 0x000fe40000000009 */
[----:B------:R-:W-:Y:S02]  /*11f70*/  PRMT R12, RZ, 0x7610, R12 ;  /* 0x00007610ff0c7816 */ /* 0x000fe4000000000c */
[----:B--2---:R-:W-:-:S06]  /*11f80*/  PRMT R24, RZ, 0x7610, R24 ;  /* 0x00007610ff187816 */ /* 0x004fcc0000000018 */
[----:B------:R0:W2:Y:S04]  /*11f90*/  @!P0 LDG.E.U16 R24, [R10.64] ;  /* 0x000000060a188981 */ /* 0x0000a8000c1e1500 */
[----:B0-----:R-:W0:Y:S02]  /*11fa0*/  S2R R11, SR_TID.X ;  /* 0x00000000000b7919 */ /* 0x001e240000002100 */
[----:B0-----:R-:W-:-:S04]  /*11fb0*/  SHF.R.U32.HI R11, RZ, 0x6, R11 ;  /* 0x00000006ff0b7819 */ /* 0x001fc8000001160b */
[----:B------:R-:W-:-:S04]  /*11fc0*/  SGXT.U32 R11, R11, 0x1 ;  /* 0x000000010b0b781a */ /* 0x000fc80000000000 */
[C---:B------:R-:W-:Y:S02]  /*11fd0*/  LOP3.LUT R10, R11.reuse, 0x24, RZ, 0xfc, !PT ;  /* 0x000000240b0a7812 */ /* 0x040fe400078efcff */
[----:B------:R-:W-:Y:S02]  /*11fe0*/  LOP3.LUT R11, R11, 0x22, RZ, 0xfc, !PT ;  /* 0x000000220b0b7812 */ /* 0x000fe400078efcff */
[----:B------:R-:W-:-:S03]  /*11ff0*/  ISETP.GE.AND P0, PT, R10, UR4, PT ;  /* 0x000000040a007c0c */ /* 0x000fc6000bf06270 */
[----:B------:R-:W-:-:S04]  /*12000*/  IMAD R11, R11, c[0x0][0x188], RZ ;  /* 0x000062000b0b7a24 */ /* 0x000fc800078e02ff */
[----:B------:R-:W-:-:S05]  /*12010*/  IMAD.WIDE R10, R11, 0x2, R28 ;  /* 0x000000020b0a7825 */ /* 0x000fca00078e021c */
[----:B------:R0:W3:Y:S02]  /*12020*/  @!P1 LDG.E.U16 R9, [R10.64] ;  /* 0x000000060a099981 */ /* 0x0000e4000c1e1500 */
[----:B0-----:R-:W-:-:S04]  /*12030*/  SHF.R.U32.HI R11, RZ, 0x6, R15 ;  /* 0x00000006ff0b7819 */ /* 0x001fc8000001160f */
[----:B------:R-:W-:-:S04]  /*12040*/  SGXT.U32 R11, R11, 0x1 ;  /* 0x000000010b0b781a */ /* 0x000fc80000000000 */
[C---:B------:R-:W-:Y:S02]  /*12050*/  LOP3.LUT R10, R11.reuse, 0x26, RZ, 0xfc, !PT ;  /* 0x000000260b0a7812 */ /* 0x040fe400078efcff */
[----:B------:R-:W-:Y:S02]  /*12060*/  LOP3.LUT R11, R11, 0x24, RZ, 0xfc, !PT ;  /* 0x000000240b0b7812 */ /* 0x000fe400078efcff */
[----:B------:R-:W-:-:S03]  /*12070*/  ISETP.GE.AND P1, PT, R10, UR4, PT ;  /* 0x000000040a007c0c */ /* 0x000fc6000bf26270 */
[----:B------:R-:W-:-:S04]  /*12080*/  IMAD R11, R11, c[0x0][0x188], RZ ;  /* 0x000062000b0b7a24 */ /* 0x000fc800078e02ff */
[----:B------:R-:W-:-:S05]  /*12090*/  IMAD.WIDE R10, R11, 0x2, R28 ;  /* 0x000000020b0a7825 */ /* 0x000fca00078e021c */
[----:B------:R0:W3:Y:S04]  /*120a0*/  @!P0 LDG.E.U16 R12, [R10.64] ;  /* 0x000000060a0c8981 */ /* 0x0000e8000c1e1500 */
[----:B0-----:R-:W0:Y:S01]  /*120b0*/  S2R R11, SR_TID.X ;  /* 0x00000000000b7919 */ /* 0x001e220000002100 */
[----:B------:R-:W-:-:S04]  /*120c0*/  SHF.R.U32.HI R15, RZ, 0x6, R15 ;  /* 0x00000006ff0f7819 */ /* 0x000fc8000001160f */
[----:B------:R-:W-:-:S04]  /*120d0*/  SGXT.U32 R15, R15, 0x1 ;  /* 0x000000010f0f781a */ /* 0x000fc80000000000 */
[----:B------:R-:W-:Y:S01]  /*120e0*/  LOP3.LUT R15, R15, 0x26, RZ, 0xfc, !PT ;  /* 0x000000260f0f7812 */ /* 0x000fe200078efcff */
[----:B--2---:R1:W-:Y:S04]  /*120f0*/  STL [R1+0x54], R24 ;  /* 0x0000541801007387 */ /* 0x0043e80000100800 */
[----:B-1----:R-:W2:Y:S04]  /*12100*/  LDL.LU R24, [R1+0x160c] ;  /* 0x00160c0001187983 */ /* 0x002ea80000300800 */
[----:B---3--:R1:W-:Y:S04]  /*12110*/  STL [R1+0x1c], R12 ;  /* 0x00001c0c01007387 */ /* 0x0083e80000100800 */
[----:B-1----:R-:W3:Y:S01]  /*12120*/  LDL.LU R12, [R1+0x1608] ;  /* 0x00160800010c7983 */ /* 0x002ee20000300800 */
[----:B0-----:R-:W-:-:S04]  /*12130*/  SHF.R.U32.HI R11, RZ, 0x6, R11 ;  /* 0x00000006ff0b7819 */ /* 0x001fc8000001160b */
[----:B------:R-:W-:Y:S01]  /*12140*/  SGXT.U32 R11, R11, 0x1 ;  /* 0x000000010b0b781a */ /* 0x000fe20000000000 */
[----:B------:R-:W-:-:S03]  /*12150*/  IMAD R15, R15, c[0x0][0x188], RZ ;  /* 0x000062000f0f7a24 */ /* 0x000fc600078e02ff */
[----:B------:R-:W-:-:S04]  /*12160*/  LOP3.LUT R11, R11, 0x2a, RZ, 0xfc, !PT ;  /* 0x0000002a0b0b7812 */ /* 0x000fc800078efcff */
[----:B------:R-:W-:Y:S01]  /*12170*/  ISETP.GE.AND P0, PT, R11, UR4, PT ;  /* 0x000000040b007c0c */ /* 0x000fe2000bf06270 */
[----:B------:R-:W-:Y:S01]  /*12180*/  IMAD.WIDE R10, R15, 0x2, R28 ;  /* 0x000000020f0a7825 */ /* 0x000fe200078e021c */
[C---:B------:R-:W-:Y:S02]  /*12190*/  LOP3.LUT R15, R14.reuse, 0x32, RZ, 0xfc, !PT ;  /* 0x000000320e0f7812 */ /* 0x040fe400078efcff */
[----:B------:R-:W-:Y:S02]  /*121a0*/  LOP3.LUT R14, R14, 0x2a, RZ, 0xfc, !PT ;  /* 0x0000002a0e0e7812 */ /* 0x000fe400078efcff */
[----:B------:R-:W-:-:S03]  /*121b0*/  PRMT R22, RZ, 0x7610, R22 ;  /* 0x00007610ff167816 */ /* 0x000fc60000000016 */
[----:B------:R-:W-:-:S03]  /*121c0*/  IMAD R14, R14, c[0x0][0x188], RZ ;  /* 0x000062000e0e7a24 */ /* 0x000fc600078e02ff */
[----:B------:R0:W4:Y:S01]  /*121d0*/  @!P1 LDG.E.U16 R22, [R10.64] ;  /* 0x000000060a169981 */ /* 0x000122000c1e1500 */
[----:B------:R-:W-:Y:S01]  /*121e0*/  ISETP.GE.AND P1, PT, R15, UR4, PT ;  /* 0x000000040f007c0c */ /* 0x000fe2000bf26270 */
[----:B------:R-:W-:Y:S01]  /*121f0*/  IMAD.WIDE R14, R14, 0x2, R28 ;  /* 0x000000020e0e7825 */ /* 0x000fe200078e021c */
[----:B0-----:R-:W-:-:S06]  /*12200*/  PRMT R10, RZ, 0x7610, R10 ;  /* 0x00007610ff0a7816 */ /* 0x001fcc000000000a */
[----:B------:R0:W4:Y:S04]  /*12210*/  @!P0 LDG.E.U16 R10, [R14.64] ;  /* 0x000000060e0a8981 */ /* 0x000128000c1e1500 */
[----:B0-----:R-:W0:Y:S01]  /*12220*/  S2R R15, SR_TID.X ;  /* 0x00000000000f7919 */ /* 0x001e220000002100 */
[----:B------:R-:W-:Y:S02]  /*12230*/  PRMT R11, RZ, 0x7610, R11 ;  /* 0x00007610ff0b7816 */ /* 0x000fe4000000000b */
[----:B0-----:R-:W-:-:S04]  /*12240*/  SHF.R.U32.HI R15, RZ, 0x6, R15 ;  /* 0x00000006ff0f7819 */ /* 0x001fc8000001160f */
[----:B------:R-:W-:-:S04]  /*12250*/  SGXT.U32 R15, R15, 0x1 ;  /* 0x000000010f0f781a */ /* 0x000fc80000000000 */
[C---:B------:R-:W-:Y:S02]  /*12260*/  LOP3.LUT R14, R15.reuse, 0x2c, RZ, 0xfc, !PT ;  /* 0x0000002c0f0e7812 */ /* 0x040fe400078efcff */
[----:B------:R-:W-:Y:S02]  /*12270*/  LOP3.LUT R15, R15, 0x32, RZ, 0xfc, !PT ;  /* 0x000000320f0f7812 */ /* 0x000fe400078efcff */
[----:B------:R-:W-:-:S03]  /*12280*/  ISETP.GE.AND P0, PT, R14, UR4, PT ;  /* 0x000000040e007c0c */ /* 0x000fc6000bf06270 */
[----:B------:R-:W-:-:S04]  /*12290*/  IMAD R15, R15, c[0x0][0x188], RZ ;  /* 0x000062000f0f7a24 */ /* 0x000fc800078e02ff */
[----:B------:R-:W-:-:S05]  /*122a0*/  IMAD.WIDE R14, R15, 0x2, R28 ;  /* 0x000000020f0e7825 */ /* 0x000fca00078e021c */
[----:B------:R0:W4:Y:S04]  /*122b0*/  @!P1 LDG.E.U16 R11, [R14.64] ;  /* 0x000000060e0b9981 */ /* 0x000128000c1e1500 */
[----:B0-----:R-:W0:Y:S02]  /*122c0*/  S2R R15, SR_TID.X ;  /* 0x00000000000f7919 */ /* 0x001e240000002100 */
        /* <DEDUP_REMOVED lines=17> */
[----:B---3--:R-:W-:-:S06]  /*123e0*/  PRMT R12, RZ, 0x7610, R12 ;  /* 0x00007610ff0c7816 */ /* 0x008fcc000000000c */
[----:B------:R0:W3:Y:S04]  /*123f0*/  @!P1 LDG.E.U16 R12, [R14.64] ;  /* 0x000000060e0c9981 */ /* 0x0000e8000c1e1500 */
        /* <DEDUP_REMOVED lines=9> */
[----:B------:R-:W3:Y:S04]  /*12490*/  @!P0 LDG.E.U16 R21, [R14.64] ;  /* 0x000000060e158981 */ /* 0x000ee8000c1e1500 */
[----:B----4-:R0:W-:Y:S04]  /*124a0*/  STL [R1+0x50], R22 ;  /* 0x0000501601007387 */ /* 0x0101e80000100800 */
[----:B0-----:R-:W4:Y:S04]  /*124b0*/  LDL.LU R22, [R1+0x1604] ;  /* 0x0016040001167983 */ /* 0x001f280000300800 */
[----:B--2---:R-:W-:Y:S04]  /*124c0*/  STL [R1+0x15cc], R24 ;  /* 0x0015cc1801007387 */ /* 0x004fe80000100800 */
[----:B------:R-:W-:Y:S04]  /*124d0*/  STL [R1+0x15d0], R24 ;  /* 0x0015d01801007387 */ /* 0x000fe80000100800 */
[----:B------:R-:W-:Y:S04]  /*124e0*/  STL [R1+0x15d4], R24 ;  /* 0x0015d41801007387 */ /* 0x000fe80000100800 */
[----:B------:R-:W-:Y:S04]  /*124f0*/  STL [R1+0x15d8], R24 ;  /* 0x0015d81801007387 */ /* 0x000fe80000100800 */
[----:B------:R-:W-:Y:S04]  /*12500*/  STL [R1+0x15dc], R24 ;  /* 0x0015dc1801007387 */ /* 0x000fe80000100800 */
[----:B---3--:R0:W-:Y:S04]  /*12510*/  STL [R1+0x48], R21 ;  /* 0x0000481501007387 */ /* 0x0081e80000100800 */
[----:B0-----:R-:W2:Y:S04]  /*12520*/  LDL.LU R21, [R1+0x1600] ;  /* 0x0016000001157983 */ /* 0x001ea80000300800 */
[----:B------:R-:W0:Y:S01]  /*12530*/  S2R R15, SR_TID.X ;  /* 0x00000000000f7919 */ /* 0x000e220000002100 */
[----:B----4-:R-:W-:-:S02]  /*12540*/  PRMT R22, RZ, 0x7610, R22 ;  /* 0x00007610ff167816 */ /* 0x010fc40000000016 */
        /* <DEDUP_REMOVED lines=27> */
[----:B--2---:R-:W-:-:S06]  /*12700*/  PRMT R21, RZ, 0x7610, R21 ;  /* 0x00007610ff157816 */ /* 0x004fcc0000000015 */
[----:B------:R0:W2:Y:S04]  /*12710*/  @!P1 LDG.E.U16 R21, [R14.64] ;  /* 0x000000060e159981 */ /* 0x0000a8000c1e1500 */
[----:B0-----:R-:W0:Y:S02]  /*12720*/  S2R R15, SR_TID.X ;  /* 0x00000000000f7919 */ /* 0x001e240000002100 */
[----:B0-----:R-:W-:-:S04]  /*12730*/  SHF.R.U32.HI R15, RZ, 0x6, R15 ;  /* 0x00000006ff0f7819 */ /* 0x001fc8000001160f */
[----:B------:R-:W-:-:S04]  /*12740*/  SGXT.U32 R15, R15, 0x1 ;  /* 0x000000010f0f781a */ /* 0x000fc80000000000 */
[----:B------:R-:W-:-:S05]  /*12750*/  LOP3.LUT R15, R15, 0x3e, RZ, 0xfc, !PT ;  /* 0x0000003e0f0f7812 */ /* 0x000fca00078efcff */
[----:B------:R-:W-:-:S04]  /*12760*/  IMAD R15, R15, c[0x0][0x188], RZ ;  /* 0x000062000f0f7a24 */ /* 0x000fc800078e02ff */
[----:B------:R-:W-:-:S05]  /*12770*/  IMAD.WIDE R14, R15, 0x2, R28 ;  /* 0x000000020f0e7825 */ /* 0x000fca00078e021c */
[----:B------:R0:W2:Y:S04]  /*12780*/  @!P0 LDG.E.U16 R0, [R14.64] ;  /* 0x000000060e008981 */ /* 0x0000a8000c1e1500 */
[----:B0-----:R-:W0:Y:S04]  /*12790*/  S2R R15, SR_TID.X ;  /* 0x00000000000f7919 */ /* 0x001e280000002100 */
[----:B---3--:R-:W-:Y:S01]  /*127a0*/  STL [R1+0x15c8], R22 ;  /* 0x0015c81601007387 */ /* 0x008fe20000100800 */
[----:B0-----:R-:W-:-:S03]  /*127b0*/  LOP3.LUT R14, R15, 0x3f, RZ, 0xc0, !PT ;  /* 0x0000003f0f0e7812 */ /* 0x001fc600078ec0ff */
[----:B----4-:R0:W-:Y:S04]  /*127c0*/  STL [R1+0x2c], R2 ;  /* 0x00002c0201007387 */ /* 0x0101e80000100800 */
[----:B0-----:R-:W3:Y:S04]  /*127d0*/  LDL.LU R2, [R1+0x15fc] ;  /* 0x0015fc0001027983 */ /* 0x001ee80000300800 */
[----:B--2---:R-:W-:Y:S04]  /*127e0*/  STL [R1+0x15c4], R21 ;  /* 0x0015c41501007387 */ /* 0x004fe80000100800 */
[----:B------:R-:W-:Y:S04]  /*127f0*/  STL [R1+0xabc], R28 ;  /* 0x000abc1c01007387 */ /* 0x000fe80000100800 */
[----:B------:R-:W-:Y:S04]  /*12800*/  STL [R1+0xab8], R29 ;  /* 0x000ab81d01007387 */ /* 0x000fe80000100800 */
[----:B------:R0:W-:Y:S04]  /*12810*/  STL [R1+0x24], R0 ;  /* 0x0000240001007387 */ /* 0x0001e80000100800 */
[----:B0-----:R-:W2:Y:S04]  /*12820*/  LDL.LU R0, [R1+0x15f8] ;  /* 0x0015f80001007983 */ /* 0x001ea80000300800 */
[----:B------:R-:W3:Y:S01]  /*12830*/  LDL R15, [R1+0x7a0] ;  /* 0x0007a000010f7983 */ /* 0x000ee20000100800 */
[----:B------:R-:W-:-:S02]  /*12840*/  ISETP.GE.AND P0, PT, R14, UR4, PT ;  /* 0x000000040e007c0c */ /* 0x000fc4000bf06270 */
[----:B------:R-:W-:Y:S01]  /*12850*/  PRMT R3, RZ, 0x7610, R3 ;  /* 0x00007610ff037816 */ /* 0x000fe20000000003 */
[----:B------:R-:W-:Y:S01]  /*12860*/  BAR.SYNC.DEFER_BLOCKING 0x0 ;  /* 0x0000000000007b1d */ /* 0x000fe20000010000 */
[----:B---3--:R-:W-:-:S05]  /*12870*/  IADD3 R14, P1, R15, R2, RZ ;  /* 0x000000020f0e7210 */ /* 0x008fca0007f3e0ff */
[----:B------:R-:W2:Y:S02]  /*12880*/  LDL R15, [R1+0x5a0] ;  /* 0x0005a000010f7983 */ /* 0x000ea40000100800 */
[----:B--2---:R-:W-:-:S05]  /*12890*/  IMAD.X R15, R15, 0x1, R0, P1 ;  /* 0x000000010f0f7824 */ /* 0x004fca00008e0600 */
[----:B------:R-:W2:Y:S04]  /*128a0*/  @!P0 LDG.E.U16 R3, [R14.64] ;  /* 0x000000060e038981 */ /* 0x000ea8000c1e1500 */
[----:B--2---:R0:W-:Y:S04]  /*128b0*/  STL [R1+0x8c], R3 ;  /* 0x00008c0301007387 */ /* 0x0041e80000100800 */
[----:B0-----:R-:W2:Y:S04]  /*128c0*/  LDL.LU R3, [R1+0x15f4] ;  /* 0x0015f40001037983 */ /* 0x001ea80000300800 */
[----:B------:R-:W3:Y:S02]  /*128d0*/  LDL R15, [R1+0x79c] ;  /* 0x00079c00010f7983 */ /* 0x000ee40000100800 */
[----:B---3--:R-:W-:-:S02]  /*128e0*/  IADD3 R14, P1, R15, R2, RZ ;  /* 0x000000020f0e7210 */ /* 0x008fc40007f3e0ff */
[----:B------:R-:W3:Y:S01]  /*128f0*/  LDL R15, [R1+0x6f4] ;  /* 0x0006f400010f7983 */ /* 0x000ee20000100800 */
[----:B--2---:R-:W-:Y:S02]  /*12900*/  PRMT R3, RZ, 0x7610, R3 ;  /* 0x00007610ff037816 */ /* 0x004fe40000000003 */
[----:B---3--:R-:W-:-:S05]  /*12910*/  IMAD.X R15, R15, 0x1, R0, P1 ;  /* 0x000000010f0f7824 */ /* 0x008fca00008e0600 */
        /* <DEDUP_REMOVED lines=14> */
[----:B------:R-:W-:Y:S02]  /*12a00*/  PRMT R27, RZ, 0x7610, R27 ;  /* 0x00007610ff1b7816 */ /* 0x000fe4000000001b */
[----:B---3--:R-:W-:-:S05]  /*12a10*/  IMAD.X R15, R15, 0x1, R0, P1 ;  /* 0x000000010f0f7824 */ /* 0x008fca00008e0600 */
[----:B------:R-:W3:Y:S04]  /*12a20*/  @!P0 LDG.E.U16 R27, [R14.64] ;  /* 0x000000060e1b8981 */ /* 0x000ee8000c1e1500 */
[----:B---3--:R0:W-:Y:S04]  /*12a30*/  STL [R1+0x10], R27 ;  /* 0x0000101b01007387 */ /* 0x0081e80000100800 */
[----:B0-----:R-:W3:Y:S04]  /*12a40*/  LDL.LU R27, [R1+0x15e8] ;  /* 0x0015e800011b7983 */ /* 0x001ee80000300800 */
[----:B------:R-:W4:Y:S02]  /*12a50*/  LDL R15, [R1+0x580] ;  /* 0x00058000010f7983 */ /* 0x000f240000100800 */
[----:B----4-:R-:W-:-:S02]  /*12a60*/  IADD3 R14, P1, R15, R2, RZ ;  /* 0x000000020f0e7210 */ /* 0x010fc40007f3e0ff */
[----:B------:R-:W4:Y:S01]  /*12a70*/  LDL R15, [R1+0x440] ;  /* 0x00044000010f7983 */ /* 0x000f220000100800 */
[----:B------:R-:W-:Y:S02]  /*12a80*/  PRMT R28, RZ, 0x7610, R28 ;  /* 0x00007610ff1c7816 */ /* 0x000fe4000000001c */
[----:B----4-:R-:W-:-:S05]  /*12a90*/  IMAD.X R15, R15, 0x1, R0, P1 ;  /* 0x000000010f0f7824 */ /* 0x010fca00008e0600 */
[----:B------:R0:W4:Y:S04]  /*12aa0*/  @!P0 LDG.E.U16 R28, [R14.64] ;  /* 0x000000060e1c8981 */ /* 0x000128000c1e1500 */
[----:B0-----:R-:W2:Y:S04]  /*12ab0*/  LDL R15, [R1+0x784] ;  /* 0x00078400010f7983 */ /* 0x001ea80000100800 */
[----:B----4-:R0:W-:Y:S01]  /*12ac0*/  STL [R1+0xc], R28 ;  /* 0x00000c1c01007387 */ /* 0x0101e20000100800 */
[----:B--2---:R-:W-:-:S03]  /*12ad0*/  IADD3 R14, P1, R15, R2, RZ ;  /* 0x000000020f0e7210 */ /* 0x004fc60007f3e0ff */
[----:B0-----:R-:W2:Y:S04]  /*12ae0*/  LDL R28, [R1+0x6a8] ;  /* 0x0006a800011c7983 */ /* 0x001ea80000100800 */
[----:B------:R-:W4:Y:S01]  /*12af0*/  LDL R15, [R1+0x6c8] ;  /* 0x0006c800010f7983 */ /* 0x000f220000100800 */
[----:B------:R-:W-:Y:S01]  /*12b00*/  PRMT R26, RZ, 0x7610, R26 ;  /* 0x00007610ff1a7816 */ /* 0x000fe2000000001a */
[----:B----4-:R-:W-:-:S05]  /*12b10*/  IMAD.X R15, R15, 0x1, R0, P1 ;  /* 0x000000010f0f7824 */ /* 0x010fca00008e0600 */
[----:B------:R-:W4:Y:S04]  /*12b20*/  @!P0 LDG.E.U16 R26, [R14.64] ;  /* 0x000000060e1a8981 */ /* 0x000f28000c1e1500 */
[----:B----4-:R0:W-:Y:S04]  /*12b30*/  STL [R1+0x8], R26 ;  /* 0x0000081a01007387 */ /* 0x0101e80000100800 */
[----:B0-----:R-:W4:Y:S04]  /*12b40*/  LDL.LU R26, [R1+0x15e4] ;  /* 0x0015e400011a7983 */ /* 0x001f280000300800 */
[----:B------:R-:W2:Y:S02]  /*12b50*/  LDL R15, [R1+0x6bc] ;  /* 0x0006bc00010f7983 */ /* 0x000ea40000100800 */
[----:B--2---:R-:W-:-:S02]  /*12b60*/  IADD3 R14, P1, R15, R2, RZ ;  /* 0x000000020f0e7210 */ /* 0x004fc40007f3e0ff */
[----:B------:R-:W2:Y:S01]  /*12b70*/  LDL R15, [R1+0x56c] ;  /* 0x00056c00010f7983 */ /* 0x000ea20000100800 */
[----:B------:R-:W-:Y:S02]  /*12b80*/  PRMT R25, RZ, 0x7610, R25 ;  /* 0x00007610ff197816 */ /* 0x000fe40000000019 */
[----:B--2---:R-:W-:-:S05]  /*12b90*/  IMAD.X R15, R15, 0x1, R0, P1 ;  /* 0x000000010f0f7824 */ /* 0x004fca00008e0600 */
[----:B------:R-:W2:Y:S04]  /*12ba0*/  @!P0 LDG.E.U16 R25, [R14.64] ;  /* 0x000000060e198981 */ /* 0x000ea8000c1e1500 */
[----:B--2---:R0:W-:Y:S04]  /*12bb0*/  STL [R1+0x4], R25 ;  /* 0x0000041901007387 */ /* 0x0041e80000100800 */
[----:B0-----:R-:W2:Y:S04]  /*12bc0*/  LDL.LU R25, [R1+0x15e0] ;  /* 0x0015e00001197983 */ /* 0x001ea80000300800 */
[----:B------:R-:W2:Y:S02]  /*12bd0*/  LDL R15, [R1+0x560] ;  /* 0x00056000010f7983 */ /* 0x000ea40000100800 */
[----:B--2---:R-:W-:-:S02]  /*12be0*/  IADD3 R14, P1, R15, R2, RZ ;  /* 0x000000020f0e7210 */ /* 0x004fc40007f3e0ff */
[----:B------:R-:W2:Y:S01]  /*12bf0*/  LDL R15, [R1+0x430] ;  /* 0x00043000010f7983 */ /* 0x000ea20000100800 */
[----:B------:R-:W-:Y:S02]  /*12c00*/  PRMT R24, RZ, 0x7610, R24 ;  /* 0x00007610ff187816 */ /* 0x000fe40000000018 */
[----:B--2---:R-:W-:-:S05]  /*12c10*/  IMAD.X R15, R15, 0x1, R0, P1 ;  /* 0x000000010f0f7824 */ /* 0x004fca00008e0600 */
[----:B------:R0:W2:Y:S04]  /*12c20*/  @!P0 LDG.E.U16 R24, [R14.64] ;  /* 0x000000060e188981 */ /* 0x0000a8000c1e1500 */
[----:B0-----:R-:W4:Y:S01]  /*12c30*/  LDL R15, [R1+0x774] ;  /* 0x00077400010f7983 */ /* 0x001f220000100800 */
[----:B---3--:R-:W-:-:S03]  /*12c40*/  PRMT R27, RZ, 0x7610, R27 ;  /* 0x00007610ff1b7816 */ /* 0x008fc6000000001b */
[----:B--2---:R0:W-:Y:S01]  /*12c50*/  STL [R1], R24 ;  /* 0x0000001801007387 */ /* 0x0041e20000100800 */
[----:B----4-:R-:W-:-:S03]  /*12c60*/  IADD3 R14, P1, R15, R2, RZ ;  /* 0x000000020f0e7210 */ /* 0x010fc60007f3e0ff */
[----:B0-----:R-:W2:Y:S02]  /*12c70*/  LDL R24, [R1+0x54c] ;  /* 0x00054c0001187983 */ /* 0x001ea40000100800 */
[----:B------:R-:W-:Y:S02]  /*12c80*/  IMAD.X R15, R28, 0x1, R0, P1 ;  /* 0x000000011c0f7824 */ /* 0x000fe400008e0600 */
[----:B------:R-:W3:Y:S04]  /*12c90*/  LDL R28, [R1+0x420] ;  /* 0x00042000011c7983 */ /* 0x000ee80000100800 */
[----:B------:R0:W4:Y:S04]  /*12ca0*/  @!P0 LDG.E.U16 R27, [R14.64] ;  /* 0x000000060e1b8981 */ /* 0x000128000c1e1500 */
[----:B0-----:R-:W2:Y:S01]  /*12cb0*/  LDL R15, [R1+0x69c] ;  /* 0x00069c00010f7983 */ /* 0x001ea20000100800 */
[----:B------:R-:W-:-:S03]  /*12cc0*/  PRMT R26, RZ, 0x7610, R26 ;  /* 0x00007610ff1a7816 */ /* 0x000fc6000000001a */
[----:B----4-:R-:W-:Y:S04]  /*12cd0*/  STL [R1+0x1588], R27 ;  /* 0x0015881b01007387 */ /* 0x010fe80000100800 */
[----:B------:R-:W-:Y:S01]  /*12ce0*/  STL [R1+0x158c], R27 ;  /* 0x00158c1b01007387 */ /* 0x000fe20000100800 */
[----:B--2---:R-:W-:-:S03]  /*12cf0*/  IADD3 R14, P1, R15, R2, RZ ;  /* 0x000000020f0e7210 */ /* 0x004fc60007f3e0ff */
[----:B------:R-:W-:Y:S02]  /*12d00*/  STL [R1+0x1590], R27 ;  /* 0x0015901b01007387 */ /* 0x000fe40000100800 */
[----:B------:R-:W-:Y:S02]  /*12d10*/  IMAD.X R15, R24, 0x1, R0, P1 ;  /* 0x00000001180f7824 */ /* 0x000fe400008e0600 */
[----:B------:R-:W-:Y:S04]  /*12d20*/  STL [R1+0x1594], R27 ;  /* 0x0015941b01007387 */ /* 0x000fe80000100800 */
[----:B------:R-:W-:Y:S04]  /*12d30*/  STL [R1+0x1598], R27 ;  /* 0x0015981b01007387 */ /* 0x000fe80000100800 */
[----:B------:R-:W-:Y:S04]  /*12d40*/  STL [R1+0x159c], R27 ;  /* 0x00159c1b01007387 */ /* 0x000fe80000100800 */
[----:B------:R-:W-:Y:S04]  /*12d50*/  STL [R1+0x15a0], R27 ;  /* 0x0015a01b01007387 */ /* 0x000fe80000100800 */
[----:B------:R0:W-:Y:S04]  /*12d60*/  STL [R1+0x15a4], R27 ;  /* 0x0015a41b01007387 */ /* 0x0001e80000100800 */
[----:B------:R1:W2:Y:S01]  /*12d70*/  @!P0 LDG.E.U16 R26, [R14.64] ;  /* 0x000000060e1a8981 */ /* 0x0002a2000c1e1500 */
[----:B------:R-:W-:-:S03]  /*12d80*/  PRMT R25, RZ, 0x7610, R25 ;  /* 0x00007610ff197816 */ /* 0x000fc60000000019 */
[----:B------:R-:W4:Y:S04]  /*12d90*/  LDL R24, [R1+0x764] ;  /* 0x0007640001187983 */ /* 0x000f280000100800 */
[----:B0-----:R-:W3:Y:S04]  /*12da0*/  LDL R27, [R1+0x52c] ;  /* 0x00052c00011b7983 */ /* 0x001ee80000100800 */
[----:B-1----:R-:W3:Y:S04]  /*12db0*/  LDL R15, [R1+0x540] ;  /* 0x00054000010f7983 */ /* 0x002ee80000100800 */
[----:B--2---:R-:W-:Y:S04]  /*12dc0*/  STL [R1+0x15a8], R26 ;  /* 0x0015a81a01007387 */ /* 0x004fe80000100800 */
[----:B------:R-:W-:Y:S01]  /*12dd0*/  STL [R1+0x15ac], R26 ;  /* 0x0015ac1a01007387 */ /* 0x000fe20000100800 */
[----:B---3--:R-:W-:-:S03]  /*12de0*/  IADD3 R14, P1, R15, R2, RZ ;  /* 0x000000020f0e7210 */ /* 0x008fc60007f3e0ff */
[----:B------:R-:W-:Y:S02]  /*12df0*/  STL [R1+0x15b0], R26 ;  /* 0x0015b01a01007387 */ /* 0x000fe40000100800 */
[----:B------:R-:W-:Y:S02]  /*12e00*/  IMAD.X R15, R28, 0x1, R0, P1 ;  /* 0x000000011c0f7824 */ /* 0x000fe400008e0600 */
[----:B------:R-:W-:Y:S04]  /*12e10*/  STL [R1+0x15b4], R26 ;  /* 0x0015b41a01007387 */ /* 0x000fe80000100800 */
[----:B------:R-:W-:Y:S04]  /*12e20*/  STL [R1+0x15b8], R26 ;  /* 0x0015b81a01007387 */ /* 0x000fe80000100800 */
[----:B------:R-:W-:Y:S04]  /*12e30*/  STL [R1+0x15bc], R26 ;  /* 0x0015bc1a01007387 */ /* 0x000fe80000100800 */
[----:B------:R-:W-:Y:S04]  /*12e40*/  STL [R1+0x15c0], R26 ;  /* 0x0015c01a01007387 */ /* 0x000fe80000100800 */
[----:B------:R0:W2:Y:S04]  /*12e50*/  @!P0 LDG.E.U16 R25, [R14.64] ;  /* 0x000000060e198981 */ /* 0x0000a8000c1e1500 */
[----:B------:R1:W-:Y:S04]  /*12e60*/  STS.U16 [R3+0x9000], R7 ;  /* 0x0090000703007388 */ /* 0x0003e80000000400 */
[----:B------:R3:W-:Y:S04]  /*12e70*/  STS.U16 [R3+0x8c00], R18 ;  /* 0x008c001203007388 */ /* 0x0007e80000000400 */
[----:B0-----:R-:W2:Y:S01]  /*12e80*/  LDL R15, [R1+0x688] ;  /* 0x00068800010f7983 */ /* 0x001ea20000100800 */
[----:B----4-:R-:W-:-:S03]  /*12e90*/  IADD3 R14, P1, R24, R2, RZ ;  /* 0x00000002180e7210 */ /* 0x010fc60007f3e0ff */
[----:B-1----:R-:W4:Y:S01]  /*12ea0*/  LDL R7, [R1+0x67c] ;  /* 0x00067c0001077983 */ /* 0x002f220000100800 */
[----:B---3--:R-:W-:-:S03]  /*12eb0*/  PRMT R18, RZ, 0x7610, R18 ;  /* 0x00007610ff127816 */ /* 0x008fc60000000012 */
[----:B------:R-:W3:Y:S04]  /*12ec0*/  LDL R28, [R1+0x410] ;  /* 0x00041000011c7983 */ /* 0x000ee80000100800 */
[----:B------:R4:W-:Y:S04]  /*12ed0*/  STS.U16 [R3+0x9400], R6 ;  /* 0x0094000603007388 */ /* 0x0009e80000000400 */
[----:B------:R0:W-:Y:S04]  /*12ee0*/  STS.U16 [R3+0x8800], R17 ;  /* 0x0088001103007388 */ /* 0x0001e80000000400 */
[----:B------:R1:W-:Y:S04]  /*12ef0*/  STS.U16 [R3+0x8400], R16 ;  /* 0x0084001003007388 */ /* 0x0003e80000000400 */
[----:B------:R-:W3:Y:S01]  /*12f00*/  LDL R24, [R1+0x754] ;  /* 0x0007540001187983 */ /* 0x000ee20000100800 */
[----:B--2---:R-:W-:-:S05]  /*12f10*/  IMAD.X R15, R15, 0x1, R0, P1 ;  /* 0x000000010f0f7824 */ /* 0x004fca00008e0600 */
[----:B------:R2:W3:Y:S04]  /*12f20*/  @!P0 LDG.E.U16 R18, [R14.64] ;  /* 0x000000060e128981 */ /* 0x0004e8000c1e1500 */
[----:B--2---:R-:W2:Y:S01]  /*12f30*/  LDL R15, [R1+0x520] ;  /* 0x00052000010f7983 */ /* 0x004ea20000100800 */
[-C--:B----4-:R-:W-:Y:S02]  /*12f40*/  IADD3 R6, P1, R7, R2.reuse, RZ ;  /* 0x0000000207067210 */ /* 0x090fe40007f3e0ff */
[----:B0-----:R-:W-:Y:S01]  /*12f50*/  PRMT R17, RZ, 0x7610, R17 ;  /* 0x00007610ff117816 */ /* 0x001fe20000000011 */
[----:B------:R0:W-:Y:S02]  /*12f60*/  STS.U16 [R3+0x9800], R5 ;  /* 0x0098000503007388 */ /* 0x0001e40000000400 */
[----:B------:R-:W-:Y:S01]  /*12f70*/  IMAD.X R7, R27, 0x1, R0, P1 ;  /* 0x000000011b077824 */ /* 0x000fe200008e0600 */
[----:B-1----:R-:W-:Y:S01]  /*12f80*/  PRMT R16, RZ, 0x7610, R16 ;  /* 0x00007610ff107816 */ /* 0x002fe20000000010 */
[----:B------:R-:W4:Y:S04]  /*12f90*/  LDL R27, [R1+0x65c] ;  /* 0x00065c00011b7983 */ /* 0x000f280000100800 */
[----:B------:R2:W4:Y:S04]  /*12fa0*/  @!P0 LDG.E.U16 R17, [R6.64] ;  /* 0x0000000606118981 */ /* 0x000528000c1e1500 */
[----:B------:R1:W-:Y:S04]  /*12fb0*/  STS.U16 [R3+0x9c00], R4 ;  /* 0x009c000403007388 */ /* 0x0003e80000000400 */
[----:B------:R-:W4:Y:S01]  /*12fc0*/  LDL R14, [R1+0x744] ;  /* 0x00074400010e7983 */ /* 0x000f220000100800 */
[----:B--2---:R-:W-:-:S02]  /*12fd0*/  IADD3 R6, P1, R15, R2, RZ ;  /* 0x000000020f067210 */ /* 0x004fc40007f3e0ff */
[----:B0-----:R-:W-:Y:S01]  /*12fe0*/  PRMT R5, RZ, 0x7610, R5 ;  /* 0x00007610ff057816 */ /* 0x001fe20000000005 */
[----:B------:R-:W2:Y:S02]  /*12ff0*/  LDL R15, [R1+0x400] ;  /* 0x00040000010f7983 */ /* 0x000ea40000100800 */
[----:B---3--:R-:W-:Y:S01]  /*13000*/  IMAD.X R7, R28, 0x1, R0, P1 ;  /* 0x000000011c077824 */ /* 0x008fe200008e0600 */
[----:B-1----:R-:W-:Y:S01]  /*13010*/  PRMT R4, RZ, 0x7610, R4 ;  /* 0x00007610ff047816 */ /* 0x002fe20000000004 */
[----:B------:R-:W3:Y:S04]  /*13020*/  LDL R28, [R1+0x648] ;  /* 0x00064800011c7983 */ /* 0x000ee80000100800 */
[----:B------:R0:W2:Y:S04]  /*13030*/  @!P0 LDG.E.U16 R16, [R6.64] ;  /* 0x0000000606108981 */ /* 0x0000a8000c1e1500 */
[----:B0-----:R-:W2:Y:S01]  /*13040*/  LDL R7, [R1+0x668] ;  /* 0x0006680001077983 */ /* 0x001ea20000100800 */
[----:B------:R-:W-:-:S05]  /*13050*/  IADD3 R6, P1, R24, R2, RZ ;  /* 0x0000000218067210 */ /* 0x000fca0007f3e0ff */
[----:B--2---:R-:W-:-:S05]  /*13060*/  IMAD.X R7, R7, 0x1, R0, P1 ;  /* 0x0000000107077824 */ /* 0x004fca00008e0600 */
[----:B------:R0:W2:Y:S04]  /*13070*/  @!P0 LDG.E.U16 R5, [R6.64] ;  /* 0x0000000606058981 */ /* 0x0000a8000c1e1500 */
[----:B0-----:R-:W2:Y:S01]  /*13080*/  LDL R7, [R1+0x50c] ;  /* 0x00050c0001077983 */ /* 0x001ea20000100800 */
[----:B----4-:R-:W-:-:S03]  /*13090*/  IADD3 R6, P1, R27, R2, RZ ;  /* 0x000000021b067210 */ /* 0x010fc60007f3e0ff */
[----:B------:R0:W-:Y:S04]  /*130a0*/  STS.U16 [R3+0x8000], R13 ;  /* 0x0080000d03007388 */ /* 0x0001e80000000400 */
[----:B------:R-:W4:Y:S01]  /*130b0*/  LDL R27, [R1+0x4ec] ;  /* 0x0004ec00011b7983 */ /* 0x000f220000100800 */
[----:B--2---:R-:W-:-:S05]  /*130c0*/  IMAD.X R7, R7, 0x1, R0, P1 ;  /* 0x0000000107077824 */ /* 0x004fca00008e0600 */
[----:B------:R1:W2:Y:S04]  /*130d0*/  @!P0 LDG.E.U16 R4, [R6.64] ;  /* 0x0000000606048981 */ /* 0x0002a8000c1e1500 */
[----:B-1----:R-:W2:Y:S01]  /*130e0*/  LDL R7, [R1+0x500] ;  /* 0x0005000001077983 */ /* 0x002ea20000100800 */
[----:B0-----:R-:W-:Y:S02]  /*130f0*/  PRMT R13, RZ, 0x7610, R13 ;  /* 0x00007610ff0d7816 */ /* 0x001fe4000000000d */
[----:B--2---:R-:W-:-:S05]  /*13100*/  IADD3 R6, P1, R7, R2, RZ ;  /* 0x0000000207067210 */ /* 0x004fca0007f3e0ff */
[----:B------:R-:W-:Y:S01]  /*13110*/  IMAD.X R7, R15, 0x1, R0, P1 ;  /* 0x000000010f077824 */ /* 0x000fe200008e0600 */
[----:B------:R-:W-:-:S04]  /*13120*/  IADD3 R14, P1, R14, R2, RZ ;  /* 0x000000020e0e7210 */ /* 0x000fc80007f3e0ff */
[----:B------:R0:W2:Y:S01]  /*13130*/  @!P0 LDG.E.U16 R13, [R6.64] ;  /* 0x00000006060d8981 */ /* 0x0000a2000c1e1500 */
[----:B---3--:R-:W-:Y:S01]  /*13140*/  IMAD.X R15, R28, 0x1, R0, P1 ;  /* 0x000000011c0f7824 */ /* 0x008fe200008e0600 */
[----:B------:R-:W-:Y:S02]  /*13150*/  LOP3.LUT R24, R3, 0x20, RZ, 0x3c, !PT ;  /* 0x0000002003187812 */ /* 0x000fe400078e3cff */
[----:B------:R-:W3:Y:S01]  /*13160*/  LDL R28, [R1+0x628] ;  /* 0x00062800011c7983 */ /* 0x000ee20000100800 */
[----:B0-----:R-:W-:-:S06]  /*13170*/  PRMT R6, RZ, 0x7610, R6 ;  /* 0x00007610ff067816 */ /* 0x001fcc0000000006 */
[----:B------:R0:W2:Y:S04]  /*13180*/  @!P0 LDG.E.U16 R6, [R14.64] ;  /* 0x000000060e068981 */ /* 0x0000a8000c1e1500 */
[----:B0-----:R-:W2:Y:S01]  /*13190*/  LDL R15, [R1+0x63c] ;  /* 0x00063c00010f7983 */ /* 0x001ea20000100800 */
[----:B------:R-:W-:Y:S02]  /*131a0*/  PRMT R7, RZ, 0x7610, R7 ;  /* 0x00007610ff077816 */ /* 0x000fe40000000007 */
[----:B--2---:R-:W-:-:S05]  /*131b0*/  IADD3 R14, P1, R15, R2, RZ ;  /* 0x000000020f0e7210 */ /* 0x004fca0007f3e0ff */
[----:B----4-:R-:W-:Y:S01]  /*131c0*/  IMAD.X R15, R27, 0x1, R0, P1 ;  /* 0x000000011b0f7824 */ /* 0x010fe200008e0600 */
[----:B------:R-:W-:Y:S04]  /*131d0*/  STS.U16 [R24+0x8100], R20 ;  /* 0x0081001418007388 */ /* 0x000fe80000000400 */
[----:B------:R0:W2:Y:S04]  /*131e0*/  @!P0 LDG.E.U16 R7, [R14.64] ;  /* 0x000000060e078981 */ /* 0x0000a8000c1e1500 */
[----:B------:R-:W4:Y:S04]  /*131f0*/  LDL R27, [R1+0x4c0] ;  /* 0x0004c000011b7983 */ /* 0x000f280000100800 */
[----:B0-----:R-:W2:Y:S02]  /*13200*/  LDL R15, [R1+0x4e0] ;  /* 0x0004e000010f7983 */ /* 0x001ea40000100800 */
[----:B--2---:R-:W-:-:S02]  /*13210*/  IADD3 R14, P1, R15, R2, RZ ;  /* 0x000000020f0e7210 */ /* 0x004fc40007f3e0ff */
[----:B------:R-:W2:Y:S04]  /*13220*/  LDL R15, [R1+0x3f0] ;  /* 0x0003f000010f7983 */ /* 0x000ea80000100800 */
[----:B------:R-:W-:Y:S04]  /*13230*/  STS.U16 [R24+0x8500], R19 ;  /* 0x0085001318007388 */ /* 0x000fe80000000400 */
[----:B------:R-:W-:Y:S04]  /*13240*/  STS.U16 [R24+0x8900], R23 ;  /* 0x0089001718007388 */ /* 0x000fe80000000400 */
[----:B------:R0:W-:Y:S02]  /*13250*/  STS.U16 [R24+0x8d00], R8 ;  /* 0x008d000818007388 */ /* 0x0001e40000000400 */
[----:B0-----:R-:W-:Y:S01]  /*13260*/  PRMT R8, RZ, 0x7610, R8 ;  /* 0x00007610ff087816 */ /* 0x001fe20000000008 */
[----:B--2---:R-:W-:-:S05]  /*13270*/  IMAD.X R15, R15, 0x1, R0, P1 ;  /* 0x000000010f0f7824 */ /* 0x004fca00008e0600 */
[----:B------:R0:W2:Y:S04]  /*13280*/  @!P0 LDG.E.U16 R8, [R14.64] ;  /* 0x000000060e088981 */ /* 0x0000a8000c1e1500 */
[----:B0-----:R-:W2:Y:S04]  /*13290*/  LDL R15, [R1+0x734] ;  /* 0x00073400010f7983 */ /* 0x001ea80000100800 */
[----:B------:R-:W-:Y:S04]  /*132a0*/  STS.U16 [R24+0x9100], R9 ;  /* 0x0091000918007388 */ /* 0x000fe80000000400 */
[----:B------:R0:W-:Y:S04]  /*132b0*/  STS.U16 [R24+0x9500], R10 ;  /* 0x0095000a18007388 */ /* 0x0001e80000000400 */
[----:B------:R1:W-:Y:S04]  /*132c0*/  STS.U16 [R24+0x9900], R11 ;  /* 0x0099000b18007388 */ /* 0x0003e80000000400 */
[----:B0-----:R-:W4:Y:S01]  /*132d0*/  LDL R10, [R1+0x61c] ;  /* 0x00061c00010a7983 */ /* 0x001f220000100800 */
[----:B--2---:R-:W-:-:S05]  /*132e0*/  IADD3 R14, P1, R15, R2, RZ ;  /* 0x000000020f0e7210 */ /* 0x004fca0007f3e0ff */
[----:B---3--:R-:W-:Y:S02]  /*132f0*/  IMAD.X R15, R28, 0x1, R0, P1 ;  /* 0x000000011c0f7824 */ /* 0x008fe400008e0600 */
[----:B------:R-:W2:Y:S04]  /*13300*/  LDL.LU R28, [R1+0x1c] ;  /* 0x00001c00011c7983 */ /* 0x000ea80000300800 */
[----:B-1----:R-:W3:Y:S04]  /*13310*/  LDL.LU R24, [R1+0x15dc] ;  /* 0x0015dc0001187983 */ /* 0x002ee80000300800 */
[----:B------:R-:W2:Y:S01]  /*13320*/  LDL R11, [R1+0x4cc] ;  /* 0x0004cc00010b7983 */ /* 0x000ea20000100800 */
[----:B------:R-:W-:-:S02]  /*13330*/  PRMT R9, RZ, 0x7610, R9 ;  /* 0x00007610ff097816 */ /* 0x000fc40000000009 */
[----:B----4-:R-:W-:-:S04]  /*13340*/  IADD3 R10, P1, R10, R2, RZ ;  /* 0x000000020a0a7210 */ /* 0x010fc80007f3e0ff */
[----:B------:R0:W4:Y:S02]  /*13350*/  @!P0 LDG.E.U16 R9, [R14.64] ;  /* 0x000000060e098981 */ /* 0x000124000c1e1500 */
[----:B0-----:R-:W-:Y:S01]  /*13360*/  PRMT R14, RZ, 0x7610, R14 ;  /* 0x00007610ff0e7816 */ /* 0x001fe2000000000e */
[----:B--2---:R-:W-:-:S05]  /*13370*/  IMAD.X R11, R11, 0x1, R0, P1 ;  /* 0x000000010b0b7824 */ /* 0x004fca00008e0600 */
[----:B------:R0:W2:Y:S02]  /*13380*/  @!P0 LDG.E.U16 R14, [R10.64] ;  /* 0x000000060a0e8981 */ /* 0x0000a4000c1e1500 */
[----:B0-----:R-:W-:-:S05]  /*13390*/  LOP3.LUT R11, R3, 0x20, RZ, 0x3c, !PT ;  /* 0x00000020030b7812 */ /* 0x001fca00078e3cff */
[----:B------:R0:W-:Y:S04]  /*133a0*/  STS.U16 [R11+0x9d00], R12 ;  /* 0x009d000c0b007388 */ /* 0x0001e80000000400 */
[----:B0-----:R-:W2:Y:S01]  /*133b0*/  LDL R11, [R1+0x3e0] ;  /* 0x0003e000010b7983 */ /* 0x001ea20000100800 */
[----:B------:R-:W-:Y:S02]  /*133c0*/  IADD3 R10, P1, R27, R2, RZ ;  /* 0x000000021b0a7210 */ /* 0x000fe40007f3e0ff */
[----:B------:R-:W-:-:S03]  /*133d0*/  PRMT R15, RZ, 0x7610, R15 ;  /* 0x00007610ff0f7816 */ /* 0x000fc6000000000f */
[----:B--2---:R-:W-:-:S05]  /*133e0*/  IMAD.X R11, R11, 0x1, R0, P1 ;  /* 0x000000010b0b7824 */ /* 0x004fca00008e0600 */
[----:B------:R0:W2:Y:S04]  /*133f0*/  @!P0 LDG.E.U16 R15, [R10.64] ;  /* 0x000000060a0f8981 */ /* 0x0000a8000c1e1500 */
[----:B0-----:R-:W2:Y:S04]  /*13400*/  LDL.LU R10, [R1+0x20] ;  /* 0x00002000010a7983 */ /* 0x001ea80000300800 */
[----:B------:R-:W3:Y:S01]  /*13410*/  LDL R11, [R1+0x724] ;  /* 0x00072400010b7983 */ /* 0x000ee20000100800 */
[----:B------:R-:W-:-:S05]  /*13420*/  LOP3.LUT R27, R3, 0x40, RZ, 0x3c, !PT ;  /* 0x00000040031b7812 */ /* 0x000fca00078e3cff */
[----:B--2---:R3:W-:Y:S02]  /*13430*/  STS.U16 [R27+0x8200], R10 ;  /* 0x0082000a1b007388 */ /* 0x0047e40000000400 */
[----:B---3--:R-:W-:Y:S02]  /*13440*/  IADD3 R10, P1, R11, R2, RZ ;  /* 0x000000020b0a7210 */ /* 0x008fe40007f3e0ff */
[----:B------:R-:W2:Y:S01]  /*13450*/  LDL R11, [R1+0x608] ;  /* 0x00060800010b7983 */ /* 0x000ea20000100800 */
[----:B------:R-:W-:Y:S02]  /*13460*/  PRMT R24, RZ, 0x7610, R24 ;  /* 0x00007610ff187816 */ /* 0x000fe40000000018 */
[----:B--2---:R-:W-:-:S05]  /*13470*/  IMAD.X R11, R11, 0x1, R0, P1 ;  /* 0x000000010b0b7824 */ /* 0x004fca00008e0600 */
[----:B------:R-:W2:Y:S04]  /*13480*/  @!P0 LDG.E.U16 R24, [R10.64] ;  /* 0x000000060a188981 */ /* 0x000ea8000c1e1500 */
[----:B--2---:R0:W-:Y:S04]  /*13490*/  STL [R1+0x20], R24 ;  /* 0x0000201801007387 */ /* 0x0041e80000100800 */
[----:B0-----:R-:W2:Y:S04]  /*134a0*/  LDL.LU R24, [R1+0x15d8] ;  /* 0x0015d80001187983 */ /* 0x001ea80000300800 */
[----:B------:R-:W3:Y:S04]  /*134b0*/  LDL.LU R10, [R1+0x34] ;  /* 0x00003400010a7983 */ /* 0x000ee80000300800 */
[----:B------:R-:W2:Y:S04]  /*134c0*/  LDL R11, [R1+0x5fc] ;  /* 0x0005fc00010b7983 */ /* 0x000ea80000100800 */
[----:B---3--:R2:W-:Y:S02]  /*134d0*/  STS.U16 [R27+0x8600], R10 ;  /* 0x0086000a1b007388 */ /* 0x0085e40000000400 */
[----:B--2---:R-:W-:-:S02]  /*134e0*/  IADD3 R10, P1, R11, R2, RZ ;  /* 0x000000020b0a7210 */ /* 0x004fc40007f3e0ff */
        /* <DEDUP_REMOVED lines=23> */
[----:B------:R0:W2:Y:S04]  /*13660*/  @!P0 LDG.E.U16 R29, [R10.64] ;  /* 0x000000060a1d8981 */ /* 0x0000a8000c1e1500 */
[----:B0-----:R-:W3:Y:S04]  /*13670*/  LDL R11, [R1+0x5dc] ;  /* 0x0005dc00010b7983 */ /* 0x001ee80000100800 */
[----:B------:R0:W-:Y:S04]  /*13680*/  STS.U16 [R27+0x9200], R28 ;  /* 0x0092001c1b007388 */ /* 0x0001e80000000400 */
[----:B0-----:R-:W4:Y:S04]  /*13690*/  LDL R27, [R1+0x46c] ;  /* 0x00046c00011b7983 */ /* 0x001f280000100800 */
[----:B------:R-:W4:Y:S04]  /*136a0*/  LDL.LU R28, [R1+0x6f0] ;  /* 0x0006f000011c7983 */ /* 0x000f280000300800 */
[----:B--2---:R0:W-:Y:S04]  /*136b0*/  STL [R1+0x3c], R29 ;  /* 0x00003c1d01007387 */ /* 0x0041e80000100800 */
[----:B0-----:R-:W2:Y:S01]  /*136c0*/  LDL.LU R29, [R1+0x798] ;  /* 0x00079800011d7983 */ /* 0x001ea20000300800 */
[----:B---3--:R-:W-:-:S03]  /*136d0*/  IADD3 R10, P1, R11, R2, RZ ;  /* 0x000000020b0a7210 */ /* 0x008fc60007f3e0ff */
[----:B------:R-:W3:Y:S01]  /*136e0*/  LDL R11, [R1+0x48c] ;  /* 0x00048c00010b7983 */ /* 0x000ee20000100800 */
[----:B------:R-:W-:Y:S01]  /*136f0*/  PRMT R24, RZ, 0x7610, R24 ;  /* 0x00007610ff187816 */ /* 0x000fe20000000018 */
[----:B---3--:R-:W-:-:S05]  /*13700*/  IMAD.X R11, R11, 0x1, R0, P1 ;  /* 0x000000010b0b7824 */ /* 0x008fca00008e0600 */
[----:B------:R-:W3:Y:S04]  /*13710*/  @!P0 LDG.E.U16 R24, [R10.64] ;  /* 0x000000060a188981 */ /* 0x000ee8000c1e1500 */
[----:B---3--:R0:W-:Y:S04]  /*13720*/  STL [R1+0x38], R24 ;  /* 0x0000381801007387 */ /* 0x0081e80000100800 */
[----:B0-----:R-:W3:Y:S04]  /*13730*/  LDL.LU R24, [R1+0x15cc] ;  /* 0x0015cc0001187983 */ /* 0x001ee80000300800 */
[----:B------:R-:W2:Y:S01]  /*13740*/  LDL R11, [R1+0x480] ;  /* 0x00048000010b7983 */ /* 0x000ea20000100800 */
[----:B------:R-:W-:-:S05]  /*13750*/  LOP3.LUT R10, R3, 0x40, RZ, 0x3c, !PT ;  /* 0x00000040030a7812 */ /* 0x000fca00078e3cff */
[----:B---3--:R2:W-:Y:S02]  /*13760*/  STS.U16 [R10+0x9600], R24 ;  /* 0x009600180a007388 */ /* 0x0085e40000000400 */
[----:B--2---:R-:W-:Y:S02]  /*13770*/  IADD3 R10, P1, R11, R2, RZ ;  /* 0x000000020b0a7210 */ /* 0x004fe40007f3e0ff */
[----:B------:R-:W2:Y:S01]  /*13780*/  LDL R11, [R1+0x3c0] ;  /* 0x0003c000010b7983 */ /* 0x000ea20000100800 */
[----:B------:R-:W-:Y:S02]  /*13790*/  PRMT R22, RZ, 0x7610, R22 ;  /* 0x00007610ff167816 */ /* 0x000fe40000000016 */
[----:B--2---:R-:W-:-:S05]  /*137a0*/  IMAD.X R11, R11, 0x1, R0, P1 ;  /* 0x000000010b0b7824 */ /* 0x004fca00008e0600 */
[----:B------:R-:W2:Y:S04]  /*137b0*/  @!P0 LDG.E.U16 R22, [R10.64] ;  /* 0x000000060a168981 */ /* 0x000ea8000c1e1500 */
[----:B--2---:R0:W-:Y:S04]  /*137c0*/  STL [R1+0x30], R22 ;  /* 0x0000301601007387 */ /* 0x0041e80000100800 */
        /* <DEDUP_REMOVED lines=11> */
[----:B------:R-:W3:Y:S01]  /*13880*/  LDL R11, [R1+0x5bc] ;  /* 0x0005bc00010b7983 */ /* 0x000ee20000100800 */
[----:B------:R-:W-:-:S02]  /*13890*/  LOP3.LUT R10, R3, 0x40, RZ, 0x3c, !PT ;  /* 0x00000040030a7812 */ /* 0x000fc400078e3cff */
[----:B------:R-:W-:-:S03]  /*138a0*/  PRMT R24, RZ, 0x7610, R24 ;  /* 0x00007610ff187816 */ /* 0x000fc60000000018 */
[----:B--2---:R3:W-:Y:S02]  /*138b0*/  STS.U16 [R10+0x9e00], R21 ;  /* 0x009e00150a007388 */ /* 0x0047e40000000400 */
[----:B---3--:R-:W-:-:S05]  /*138c0*/  IADD3 R10, P1, R11, R2, RZ ;  /* 0x000000020b0a7210 */ /* 0x008fca0007f3e0ff */
[----:B----4-:R-:W-:-:S05]  /*138d0*/  IMAD.X R11, R27, 0x1, R0, P1 ;  /* 0x000000011b0b7824 */ /* 0x010fca00008e0600 */
[----:B------:R0:W2:Y:S04]  /*138e0*/  @!P0 LDG.E.U16 R24, [R10.64] ;  /* 0x000000060a188981 */ /* 0x0000a8000c1e1500 */
[----:B0-----:R-:W3:Y:S04]  /*138f0*/  LDL.LU R10, [R1+0x58] ;  /* 0x00005800010a7983 */ /* 0x001ee80000300800 */
[----:B------:R-:W4:Y:S01]  /*13900*/  LDL R11, [R1+0x460] ;  /* 0x00046000010b7983 */ /* 0x000f220000100800 */
[----:B------:R-:W-:-:S03]  /*13910*/  LOP3.LUT R27, R3, 0x60, RZ, 0x3c, !PT ;  /* 0x00000060031b7812 */ /* 0x000fc600078e3cff */
[----:B--2---:R-:W-:Y:S04]  /*13920*/  STL [R1+0x1580], R24 ;  /* 0x0015801801007387 */ /* 0x004fe80000100800 */
[----:B------:R-:W-:Y:S04]  /*13930*/  STL [R1+0x1584], R24 ;  /* 0x0015841801007387 */ /* 0x000fe80000100800 */
[----:B---3--:R4:W-:Y:S02]  /*13940*/  STS.U16 [R27+0x8300], R10 ;  /* 0x0083000a1b007388 */ /* 0x0089e40000000400 */
[----:B----4-:R-:W-:-:S02]  /*13950*/  IADD3 R10, P1, R11, R2, RZ ;  /* 0x000000020b0a7210 */ /* 0x010fc40007f3e0ff */
[----:B------:R-:W2:Y:S01]  /*13960*/  LDL R11, [R1+0x3b0] ;  /* 0x0003b000010b7983 */ /* 0x000ea20000100800 */
[----:B------:R-:W-:Y:S02]  /*13970*/  PRMT R26, RZ, 0x7610, R26 ;  /* 0x00007610ff1a7816 */ /* 0x000fe4000000001a */
[----:B--2---:R-:W-:-:S05]  /*13980*/  IMAD.X R11, R11, 0x1, R0, P1 ;  /* 0x000000010b0b7824 */ /* 0x004fca00008e0600 */
[----:B------:R-:W2:Y:S04]  /*13990*/  @!P0 LDG.E.U16 R26, [R10.64] ;  /* 0x000000060a1a8981 */ /* 0x000ea8000c1e1500 */
[----:B--2---:R0:W-:Y:S04]  /*139a0*/  STL [R1+0x28], R26 ;  /* 0x0000281a01007387 */ /* 0x0041e80000100800 */
[----:B0-----:R-:W2:Y:S04]  /*139b0*/  LDL.LU R26, [R1+0x15c0] ;  /* 0x0015c000011a7983 */ /* 0x001ea80000300800 */
[----:B------:R-:W3:Y:S04]  /*139c0*/  LDL.LU R10, [R1+0x5c] ;  /* 0x00005c00010a7983 */ /* 0x000ee80000300800 */
[----:B------:R-:W4:Y:S04]  /*139d0*/  LDL R11, [R1+0x7a4] ;  /* 0x0007a400010b7983 */ /* 0x000f280000100800 */
[----:B---3--:R4:W-:Y:S02]  /*139e0*/  STS.U16 [R27+0x8700], R10 ;  /* 0x0087000a1b007388 */ /* 0x0089e40000000400 */
[----:B----4-:R-:W-:-:S02]  /*139f0*/  IADD3 R10, P1, R11, R2, RZ ;  /* 0x000000020b0a7210 */ /* 0x010fc40007f3e0ff */
[----:B------:R-:W3:Y:S01]  /*13a00*/  LDL R11, [R1+0x5a8] ;  /* 0x0005a800010b7983 */ /* 0x000ee20000100800 */
[----:B--2---:R-:W-:Y:S02]  /*13a10*/  PRMT R26, RZ, 0x7610, R26 ;  /* 0x00007610ff1a7816 */ /* 0x004fe4000000001a */
[----:B---3--:R-:W-:-:S05]  /*13a20*/  IMAD.X R11, R11, 0x1, R0, P1 ;  /* 0x000000010b0b7824 */ /* 0x008fca00008e0600 */
[----:B------:R-:W2:Y:S04]  /*13a30*/  @!P0 LDG.E.U16 R26, [R10.64] ;  /* 0x000000060a1a8981 */ /* 0x000ea8000c1e1500 */
[----:B--2---:R0:W-:Y:S04]  /*13a40*/  STL [R1+0x34], R26 ;  /* 0x0000341a01007387 */ /* 0x0041e80000100800 */
[----:B0-----:R-:W2:Y:S04]  /*13a50*/  LDL.LU R26, [R1+0x15bc] ;  /* 0x0015bc00011a7983 */ /* 0x001ea80000300800 */
[----:B------:R-:W3:Y:S01]  /*13a60*/  LDL.LU R11, [R1+0x4c] ;  /* 0x00004c00010b7983 */ /* 0x000ee20000300800 */
[----:B------:R-:W-:-:S02]  /*13a70*/  IADD3 R10, P1, R29, R2, RZ ;  /* 0x000000021d0a7210 */ /* 0x000fc40007f3e0ff */
[----:B--2---:R-:W-:Y:S01]  /*13a80*/  PRMT R26, RZ, 0x7610, R26 ;  /* 0x00007610ff1a7816 */ /* 0x004fe2000000001a */
[----:B---3--:R0:W-:Y:S02]  /*13a90*/  STS.U16 [R27+0x8b00], R11 ;  /* 0x008b000b1b007388 */ /* 0x0081e40000000400 */
[----:B0-----:R-:W-:-:S05]  /*13aa0*/  IMAD.X R11, R28, 0x1, R0, P1 ;  /* 0x000000011c0b7824 */ /* 0x001fca00008e0600 */
[----:B------:R-:W2:Y:S04]  /*13ab0*/  @!P0 LDG.E.U16 R26, [R10.64] ;  /* 0x000000060a1a8981 */ /* 0x000ea8000c1e1500 */
[----:B------:R0:W-:Y:S04]  /*13ac0*/  STL [R1+0xac4], R29 ;  /* 0x000ac41d01007387 */ /* 0x0001e80000100800 */
[----:B0-----:R-:W3:Y:S04]  /*13ad0*/  LDL.LU R29, [R1+0x6e4] ;  /* 0x0006e400011d7983 */ /* 0x001ee80000300800 */
[----:B------:R0:W-:Y:S04]  /*13ae0*/  STL [R1+0xac8], R28 ;  /* 0x000ac81c01007387 */ /* 0x0001e80000100800 */
[----:B0-----:R-:W4:Y:S04]  /*13af0*/  LDL.LU R28, [R1+0x594] ;  /* 0x00059400011c7983 */ /* 0x001f280000300800 */
[----:B--2---:R0:W-:Y:S04]  /*13b00*/  STL [R1+0x4c], R26 ;  /* 0x00004c1a01007387 */ /* 0x0041e80000100800 */
[----:B0-----:R-:W2:Y:S04]  /*13b10*/  LDL.LU R26, [R1+0x15b8] ;  /* 0x0015b800011a7983 */ /* 0x001ea80000300800 */
[----:B------:R-:W4:Y:S01]  /*13b20*/  LDL.LU R11, [R1+0x54] ;  /* 0x00005400010b7983 */ /* 0x000f220000300800 */
[----:B---3--:R-:W-:-:S02]  /*13b30*/  IADD3 R10, P1, R29, R2, RZ ;  /* 0x000000021d0a7210 */ /* 0x008fc40007f3e0ff */
[----:B--2---:R-:W-:Y:S01]  /*13b40*/  PRMT R26, RZ, 0x7610, R26 ;  /* 0x00007610ff1a7816 */ /* 0x004fe2000000001a */
[----:B----4-:R0:W-:Y:S02]  /*13b50*/  STS.U16 [R27+0x8f00], R11 ;  /* 0x008f000b1b007388 */ /* 0x0101e40000000400 */
[----:B0-----:R-:W-:-:S05]  /*13b60*/  IMAD.X R11, R28, 0x1, R0, P1 ;  /* 0x000000011c0b7824 */ /* 0x001fca00008e0600 */
[----:B------:R-:W2:Y:S04]  /*13b70*/  @!P0 LDG.E.U16 R26, [R10.64] ;  /* 0x000000060a1a8981 */ /* 0x000ea8000c1e1500 */
[----:B------:R-:W-:Y:S04]  /*13b80*/  STL [R1+0xacc], R29 ;  /* 0x000acc1d01007387 */ /* 0x000fe80000100800 */
[----:B------:R-:W-:Y:S04]  /*13b90*/  STL [R1+0xad0], R28 ;  /* 0x000ad01c01007387 */ /* 0x000fe80000100800 */
        /* <DEDUP_REMOVED lines=34> */
[----:B---3--:R0:W-:Y:S04]  /*13dc0*/  STS.U16 [R27+0x9f00], R10 ;  /* 0x009f000a1b007388 */ /* 0x0081e80000000400 */
[----:B0-----:R-:W3:Y:S01]  /*13dd0*/  LDL.LU R27, [R1+0x15a4] ;  /* 0x0015a400011b7983 */ /* 0x001ee20000300800 */
[----:B----4-:R-:W-:-:S03]  /*13de0*/  IADD3 R10, P1, R11, R2, RZ ;  /* 0x000000020b0a7210 */ /* 0x010fc60007f3e0ff */
[----:B------:R-:W4:Y:S01]  /*13df0*/  LDL R11, [R1+0x434] ;  /* 0x00043400010b7983 */ /* 0x000f220000100800 */
[----:B---3--:R-:W-:Y:S01]  /*13e00*/  PRMT R27, RZ, 0x7610, R27 ;  /* 0x00007610ff1b7816 */ /* 0x008fe2000000001b */
[----:B----4-:R-:W-:-:S05]  /*13e10*/  IMAD.X R11, R11, 0x1, R0, P1 ;  /* 0x000000010b0b7824 */ /* 0x010fca00008e0600 */
[----:B------:R-:W3:Y:S04]  /*13e20*/  @!P0 LDG.E.U16 R27, [R10.64] ;  /* 0x000000060a1b8981 */ /* 0x000ee8000c1e1500 */
[----:B---3--:R0:W-:Y:S04]  /*13e30*/  STL [R1+0x2c], R27 ;  /* 0x00002c1b01007387 */ /* 0x0081e80000100800 */
[----:B0-----:R-:W3:Y:S04]  /*13e40*/  LDL.LU R27, [R1+0x15a0] ;  /* 0x0015a000011b7983 */ /* 0x001ee80000300800 */
[----:B------:R-:W4:Y:S04]  /*13e50*/  LDL.LU R10, [R1+0x18] ;  /* 0x00001800010a7983 */ /* 0x000f280000300800 */
[----:B------:R-:W2:Y:S04]  /*13e60*/  LDL R11, [R1+0x778] ;  /* 0x00077800010b7983 */ /* 0x000ea80000100800 */
[----:B----4-:R2:W-:Y:S02]  /*13e70*/  STS.U16 [R3], R10 ;  /* 0x0000000a03007388 */ /* 0x0105e40000000400 */
[----:B--2---:R-:W-:-:S02]  /*13e80*/  IADD3 R10, P1, R11, R2, RZ ;  /* 0x000000020b0a7210 */ /* 0x004fc40007f3e0ff */
[----:B------:R-:W2:Y:S01]  /*13e90*/  LDL R11, [R1+0x6b0] ;  /* 0x0006b000010b7983 */ /* 0x000ea20000100800 */
[----:B------:R-:W-:Y:S02]  /*13ea0*/  PRMT R29, RZ, 0x7610, R29 ;  /* 0x00007610ff1d7816 */ /* 0x000fe4000000001d */
[----:B--2---:R-:W-:-:S05]  /*13eb0*/  IMAD.X R11, R11, 0x1, R0, P1 ;  /* 0x000000010b0b7824 */ /* 0x004fca00008e0600 */
[----:B------:R0:W2:Y:S04]  /*13ec0*/  @!P0 LDG.E.U16 R29, [R10.64] ;  /* 0x000000060a1d8981 */ /* 0x0000a8000c1e1500 */
[----:B0-----:R-:W4:Y:S04]  /*13ed0*/  LDL.LU R10, [R1+0x14] ;  /* 0x00001400010a7983 */ /* 0x001f280000300800 */
[----:B------:R-:W3:Y:S04]  /*13ee0*/  LDL R11, [R1+0x6a4] ;  /* 0x0006a400010b7983 */ /* 0x000ee80000100800 */
[----:B--2---:R0:W-:Y:S04]  /*13ef0*/  STL [R1+0x24], R29 ;  /* 0x0000241d01007387 */ /* 0x0041e80000100800 */
[----:B----4-:R1:W-:Y:S01]  /*13f00*/  STS.U16 [R3+0x400], R10 ;  /* 0x0004000a03007388 */ /* 0x0103e20000000400 */
[----:B---3--:R-:W-:-:S03]  /*13f10*/  PRMT R27, RZ, 0x7610, R27 ;  /* 0x00007610ff1b7816 */ /* 0x008fc6000000001b */
[----:B0-----:R-:W2:Y:S01]  /*13f20*/  LDL R29, [R1+0x684] ;  /* 0x00068400011d7983 */ /* 0x001ea20000100800 */
[----:B-1----:R-:W-:-:S03]  /*13f30*/  IADD3 R10, P1, R11, R2, RZ ;  /* 0x000000020b0a7210 */ /* 0x002fc60007f3e0ff */
[----:B------:R-:W3:Y:S02]  /*13f40*/  LDL R11, [R1+0x554] ;  /* 0x00055400010b7983 */ /* 0x000ee40000100800 */
[----:B---3--:R-:W-:-:S05]  /*13f50*/  IMAD.X R11, R11, 0x1, R0, P1 ;  /* 0x000000010b0b7824 */ /* 0x008fca00008e0600 */
[----:B------:R-:W3:Y:S04]  /*13f60*/  @!P0 LDG.E.U16 R27, [R10.64] ;  /* 0x000000060a1b8981 */ /* 0x000ee8000c1e1500 */
[----:B---3--:R0:W-:Y:S04]  /*13f70*/  STL [R1+0x18], R27 ;  /* 0x0000181b01007387 */ /* 0x0081e80000100800 */
[----:B0-----:R-:W3:Y:S04]  /*13f80*/  LDL.LU R27, [R1+0x159c] ;  /* 0x00159c00011b7983 */ /* 0x001ee80000300800 */
[----:B------:R-:W4:Y:S04]  /*13f90*/  LDL.LU R10, [R1+0x10] ;  /* 0x00001000010a7983 */ /* 0x000f280000300800 */
[----:B------:R-:W2:Y:S04]  /*13fa0*/  LDL R11, [R1+0x548] ;  /* 0x00054800010b7983 */ /* 0x000ea80000100800 */
[----:B----4-:R2:W-:Y:S02]  /*13fb0*/  STS.U16 [R3+0x800], R10 ;  /* 0x0008000a03007388 */ /* 0x0105e40000000400 */
[----:B--2---:R-:W-:-:S02]  /*13fc0*/  IADD3 R10, P1, R11, R2, RZ ;  /* 0x000000020b0a7210 */ /* 0x004fc40007f3e0ff */
[----:B------:R-:W2:Y:S01]  /*13fd0*/  LDL R11, [R1+0x424] ;  /* 0x00042400010b7983 */ /* 0x000ea20000100800 */
[----:B---3--:R-:W-:Y:S02]  /*13fe0*/  PRMT R27, RZ, 0x7610, R27 ;  /* 0x00007610ff1b7816 */ /* 0x008fe4000000001b */
        /* <DEDUP_REMOVED lines=15> */
[----:B------:R-:W-:-:S03]  /*140e0*/  IADD3 R10, P1, R29, R2, RZ ;  /* 0x000000021d0a7210 */ /* 0x000fc60007f3e0ff */
[----:B------:R-:W4:Y:S04]  /*140f0*/  LDL R29, [R1+0x514] ;  /* 0x00051400011d7983 */ /* 0x000f280000100800 */
[----:B---3--:R0:W-:Y:S04]  /*14100*/  STS.U16 [R3+0x1000], R11 ;  /* 0x0010000b03007388 */ /* 0x0081e80000000400 */
[----:B0-----:R-:W3:Y:S01]  /*14110*/  LDL R11, [R1+0x534] ;  /* 0x00053400010b7983 */ /* 0x001ee20000100800 */
[----:B--2---:R-:W-:Y:S01]  /*14120*/  PRMT R27, RZ, 0x7610, R27 ;  /* 0x00007610ff1b7816 */ /* 0x004fe2000000001b */
[----:B---3--:R-:W-:-:S05]  /*14130*/  IMAD.X R11, R11, 0x1, R0, P1 ;  /* 0x000000010b0b7824 */ /* 0x008fca00008e0600 */
        /* <DEDUP_REMOVED lines=13> */
[----:B------:R-:W3:Y:S04]  /*14210*/  LDL.LU R10, [R1] ;  /* 0x00000000010a7983 */ /* 0x000ee80000300800 */
        /* <DEDUP_REMOVED lines=9> */
[----:B------:R-:W3:Y:S01]  /*142b0*/  LDL R11, [R1+0x664] ;  /* 0x00066400010b7983 */ /* 0x000ee20000100800 */
[----:B------:R-:W-:-:S02]  /*142c0*/  PRMT R28, RZ, 0x7610, R28 ;  /* 0x00007610ff1c7816 */ /* 0x000fc4000000001c */
[----:B---3--:R-:W-:-:S05]  /*142d0*/  IADD3 R10, P1, R11, R2, RZ ;  /* 0x000000020b0a7210 */ /* 0x008fca0007f3e0ff */
[----:B----4-:R-:W-:-:S05]  /*142e0*/  IMAD.X R11, R29, 0x1, R0, P1 ;  /* 0x000000011d0b7824 */ /* 0x010fca00008e0600 */
[----:B------:R0:W3:Y:S04]  /*142f0*/  @!P0 LDG.E.U16 R28, [R10.64] ;  /* 0x000000060a1c8981 */ /* 0x0000e8000c1e1500 */
[----:B--2---:R-:W-:Y:S04]  /*14300*/  STL [R1+0x157c], R27 ;  /* 0x00157c1b01007387 */ /* 0x004fe80000100800 */
[----:B------:R1:W-:Y:S04]  /*14310*/  STS.U16 [R3+0x1c00], R27 ;  /* 0x001c001b03007388 */ /* 0x0003e80000000400 */
[----:B0-----:R-:W2:Y:S04]  /*14320*/  LDL R11, [R1+0x508] ;  /* 0x00050800010b7983 */ /* 0x001ea80000100800 */
[----:B------:R-:W4:Y:S04]  /*14330*/  LDL R29, [R1+0x650] ;  /* 0x00065000011d7983 */ /* 0x000f280000100800 */
[----:B-1----:R-:W2:Y:S04]  /*14340*/  LDL R27, [R1+0x4f4] ;  /* 0x0004f400011b7983 */ /* 0x002ea80000100800 */
[----:B---3--:R-:W-:Y:S04]  /*14350*/  STL [R1+0x1550], R28 ;  /* 0x0015501c01007387 */ /* 0x008fe80000100800 */
[----:B------:R-:W-:Y:S04]  /*14360*/  STL [R1+0x1554], R28 ;  /* 0x0015541c01007387 */ /* 0x000fe80000100800 */
[----:B------:R-:W-:Y:S04]  /*14370*/  STL [R1+0x1558], R28 ;  /* 0x0015581c01007387 */ /* 0x000fe80000100800 */
[----:B------:R-:W-:Y:S04]  /*14380*/  STL [R1+0x155c], R28 ;  /* 0x00155c1c01007387 */ /* 0x000fe80000100800 */
[----:B------:R-:W-:Y:S04]  /*14390*/  STL [R1+0x1560], R28 ;  /* 0x0015601c01007387 */ /* 0x000fe80000100800 */
[----:B------:R-:W-:Y:S04]  /*143a0*/  STL [R1+0x1564], R28 ;  /* 0x0015641c01007387 */ /* 0x000fe80000100800 */
[----:B------:R-:W-:Y:S01]  /*143b0*/  STL [R1+0x1568], R28 ;  /* 0x0015681c01007387 */ /* 0x000fe20000100800 */
[----:B--2---:R-:W-:-:S03]  /*143c0*/  IADD3 R10, P1, R11, R2, RZ ;  /* 0x000000020b0a7210 */ /* 0x004fc60007f3e0ff */
[----:B------:R-:W-:Y:S04]  /*143d0*/  STL [R1+0x156c], R28 ;  /* 0x00156c1c01007387 */ /* 0x000fe80000100800 */
[----:B------:R-:W-:Y:S04]  /*143e0*/  STL [R1+0x1570], R28 ;  /* 0x0015701c01007387 */ /* 0x000fe80000100800 */
[----:B------:R-:W-:Y:S04]  /*143f0*/  STL [R1+0x1574], R28 ;  /* 0x0015741c01007387 */ /* 0x000fe80000100800 */
[----:B------:R-:W-:Y:S04]  /*14400*/  STL [R1+0x1578], R28 ;  /* 0x0015781c01007387 */ /* 0x000fe80000100800 */
[----:B------:R-:W2:Y:S04]  /*14410*/  LDL R11, [R1+0x404] ;  /* 0x00040400010b7983 */ /* 0x000ea80000100800 */
[----:B------:R0:W-:Y:S02]  /*14420*/  STS.U16 [R3+0x2000], R26 ;  /* 0x0020001a03007388 */ /* 0x0001e40000000400 */
[----:B0-----:R-:W-:Y:S01]  /*14430*/  PRMT R26, RZ, 0x7610, R26 ;  /* 0x00007610ff1a7816 */ /* 0x001fe2000000001a */
[----:B--2---:R-:W-:-:S05]  /*14440*/  IMAD.X R11, R11, 0x1, R0, P1 ;  /* 0x000000010b0b7824 */ /* 0x004fca00008e0600 */
[----:B------:R0:W2:Y:S04]  /*14450*/  @!P0 LDG.E.U16 R26, [R10.64] ;  /* 0x000000060a1a8981 */ /* 0x0000a8000c1e1500 */
[----:B0-----:R-:W3:Y:S04]  /*14460*/  LDL R11, [R1+0x748] ;  /* 0x00074800010b7983 */ /* 0x001ee80000100800 */
[----:B------:R0:W-:Y:S02]  /*14470*/  STS.U16 [R3+0x2400], R25 ;  /* 0x0024001903007388 */ /* 0x0001e40000000400 */
[----:B0-----:R-:W-:-:S02]  /*14480*/  PRMT R25, RZ, 0x7610, R25 ;  /* 0x00007610ff197816 */ /* 0x001fc40000000019 */
[----:B--2---:R-:W-:Y:S01]  /*14490*/  STL [R1+0x154c], R26 ;  /* 0x00154c1a01007387 */ /* 0x004fe20000100800 */
[----:B---3--:R-:W-:-:S05]  /*144a0*/  IADD3 R10, P1, R11, R2, RZ ;  /* 0x000000020b0a7210 */ /* 0x008fca0007f3e0ff */
[----:B----4-:R-:W-:Y:S01]  /*144b0*/  IMAD.X R11, R29, 0x1, R0, P1 ;  /* 0x000000011d0b7824 */ /* 0x010fe200008e0600 */
[----:B------:R-:W-:Y:S01]  /*144c0*/  PRMT R23, RZ, 0x7610, R23 ;  /* 0x00007610ff177816 */ /* 0x000fe20000000017 */
[----:B------:R-:W2:Y:S04]  /*144d0*/  LDL R29, [R1+0x630] ;  /* 0x00063000011d7983 */ /* 0x000ea80000100800 */
[----:B------:R0:W3:Y:S04]  /*144e0*/  @!P0 LDG.E.U16 R25, [R10.64] ;  /* 0x000000060a198981 */ /* 0x0000e8000c1e1500 */
[----:B0-----:R-:W4:Y:S04]  /*144f0*/  LDL R11, [R1+0x644] ;  /* 0x00064400010b7983 */ /* 0x001f280000100800 */
[----:B---3--:R-:W-:Y:S01]  /*14500*/  STL [R1+0x1548], R25 ;  /* 0x0015481901007387 */ /* 0x008fe20000100800 */
[----:B----4-:R-:W-:-:S05]  /*14510*/  IADD3 R10, P1, R11, R2, RZ ;  /* 0x000000020b0a7210 */ /* 0x010fca0007f3e0ff */
[----:B------:R-:W-:Y:S02]  /*14520*/  IMAD.X R11, R27, 0x1, R0, P1 ;  /* 0x000000011b0b7824 */ /* 0x000fe400008e0600 */
[----:B------:R-:W3:Y:S04]  /*14530*/  LDL R27, [R1+0x4d4] ;  /* 0x0004d400011b7983 */ /* 0x000ee80000100800 */
[----:B------:R0:W4:Y:S04]  /*14540*/  @!P0 LDG.E.U16 R23, [R10.64] ;  /* 0x000000060a178981 */ /* 0x000128000c1e1500 */
[----:B0-----:R-:W2:Y:S04]  /*14550*/  LDL R11, [R1+0x4e8] ;  /* 0x0004e800010b7983 */ /* 0x001ea80000100800 */
[----:B------:R0:W-:Y:S04]  /*14560*/  STS.U16 [R3+0x2c00], R17 ;  /* 0x002c001103007388 */ /* 0x0001e80000000400 */
[----:B------:R1:W-:Y:S04]  /*14570*/  STS.U16 [R3+0x3000], R16 ;  /* 0x0030001003007388 */ /* 0x0003e80000000400 */
[----:B----4-:R-:W-:Y:S04]  /*14580*/  STL [R1+0x1544], R23 ;  /* 0x0015441701007387 */ /* 0x010fe80000100800 */
[----:B0-----:R-:W4:Y:S04]  /*14590*/  LDL R17, [R1+0x738] ;  /* 0x0007380001117983 */ /* 0x001f280000100800 */
[----:B-1----:R-:W3:Y:S01]  /*145a0*/  LDL R16, [R1+0x624] ;  /* 0x0006240001107983 */ /* 0x002ee20000100800 */
[----:B--2---:R-:W-:-:S03]  /*145b0*/  IADD3 R10, P1, R11, R2, RZ ;  /* 0x000000020b0a7210 */ /* 0x004fc60007f3e0ff */
[----:B------:R-:W2:Y:S01]  /*145c0*/  LDL R11, [R1+0x3f4] ;  /* 0x0003f400010b7983 */ /* 0x000ea20000100800 */
[----:B------:R-:W-:Y:S02]  /*145d0*/  PRMT R22, RZ, 0x7610, R22 ;  /* 0x00007610ff167816 */ /* 0x000fe40000000016 */
[----:B------:R-:W-:Y:S01]  /*145e0*/  PRMT R21, RZ, 0x7610, R21 ;  /* 0x00007610ff157816 */ /* 0x000fe20000000015 */
[----:B------:R0:W-:Y:S02]  /*145f0*/  STS.U16 [R3+0x3400], R5 ;  /* 0x0034000503007388 */ /* 0x0001e40000000400 */
[----:B0-----:R-:W-:Y:S01]  /*14600*/  PRMT R5, RZ, 0x7610, R5 ;  /* 0x00007610ff057816 */ /* 0x001fe20000000005 */
[----:B--2---:R-:W-:-:S05]  /*14610*/  IMAD.X R11, R11, 0x1, R0, P1 ;  /* 0x000000010b0b7824 */ /* 0x004fca00008e0600 */
[----:B------:R4:W2:Y:S02]  /*14620*/  @!P0 LDG.E.U16 R22, [R10.64] ;  /* 0x000000060a168981 */ /* 0x0008a4000c1e1500 */
[-C--:B----4-:R-:W-:Y:S02]  /*14630*/  IADD3 R10, P1, R17, R2.reuse, RZ ;  /* 0x00000002110a7210 */ /* 0x090fe40007f3e0ff */
[----:B------:R-:W4:Y:S03]  /*14640*/  LDL R17, [R1+0x610] ;  /* 0x0006100001117983 */ /* 0x000f260000100800 */
[----:B------:R-:W-:Y:S02]  /*14650*/  IMAD.X R11, R29, 0x1, R0, P1 ;  /* 0x000000011d0b7824 */ /* 0x000fe400008e0600 */
[----:B------:R-:W2:Y:S04]  /*14660*/  LDL R29, [R1+0x728] ;  /* 0x00072800011d7983 */ /* 0x000ea80000100800 */
[----:B------:R3:W2:Y:S02]  /*14670*/  @!P0 LDG.E.U16 R21, [R10.64] ;  /* 0x000000060a158981 */ /* 0x0006a4000c1e1500 */
[----:B---3--:R-:W-:-:S02]  /*14680*/  IADD3 R10, P1, R16, R2, RZ ;  /* 0x00000002100a7210 */ /* 0x008fc40007f3e0ff */
[----:B------:R-:W3:Y:S03]  /*14690*/  LDL R16, [R1+0x604] ;  /* 0x0006040001107983 */ /* 0x000ee60000100800 */
[----:B------:R-:W-:Y:S02]  /*146a0*/  IMAD.X R11, R27, 0x1, R0, P1 ;  /* 0x000000011b0b7824 */ /* 0x000fe400008e0600 */
[----:B------:R-:W2:Y:S04]  /*146b0*/  LDL R27, [R1+0x4b4] ;  /* 0x0004b400011b7983 */ /* 0x000ea80000100800 */
[----:B------:R0:W2:Y:S04]  /*146c0*/  @!P0 LDG.E.U16 R5, [R10.64] ;  /* 0x000000060a058981 */ /* 0x0000a8000c1e1500 */
[----:B0-----:R-:W3:Y:S04]  /*146d0*/  LDL R11, [R1+0x4c8] ;  /* 0x0004c800010b7983 */ /* 0x001ee80000100800 */
[----:B--2---:R-:W-:Y:S01]  /*146e0*/  STL [R1+0x1540], R5 ;  /* 0x0015400501007387 */ /* 0x004fe20000100800 */
[----:B---3--:R-:W-:-:S03]  /*146f0*/  IADD3 R10, P1, R11, R2, RZ ;  /* 0x000000020b0a7210 */ /* 0x008fc60007f3e0ff */
[----:B------:R-:W2:Y:S04]  /*14700*/  LDL R11, [R1+0x3e4] ;  /* 0x0003e400010b7983 */ /* 0x000ea80000100800 */
[----:B------:R0:W-:Y:S02]  /*14710*/  STS.U16 [R3+0x3800], R4 ;  /* 0x0038000403007388 */ /* 0x0001e40000000400 */
[----:B0-----:R-:W-:Y:S02]  /*14720*/  PRMT R4, RZ, 0x7610, R4 ;  /* 0x00007610ff047816 */ /* 0x001fe40000000004 */
[----:B------:R-:W-:Y:S01]  /*14730*/  PRMT R12, RZ, 0x7610, R12 ;  /* 0x00007610ff0c7816 */ /* 0x000fe2000000000c */
[----:B--2---:R-:W-:-:S05]  /*14740*/  IMAD.X R11, R11, 0x1, R0, P1 ;  /* 0x000000010b0b7824 */ /* 0x004fca00008e0600 */
[----:B------:R0:W2:Y:S02]  /*14750*/  @!P0 LDG.E.U16 R4, [R10.64] ;  /* 0x000000060a048981 */ /* 0x0000a4000c1e1500 */
[----:B0-----:R-:W-:-:S05]  /*14760*/  IADD3 R10, P1, R29, R2, RZ ;  /* 0x000000021d0a7210 */ /* 0x001fca0007f3e0ff */
[----:B----4-:R-:W-:Y:S01]  /*14770*/  IMAD.X R11, R17, 0x1, R0, P1 ;  /* 0x00000001110b7824 */ /* 0x010fe200008e0600 */
[----:B------:R-:W-:-:S04]  /*14780*/  IADD3 R16, P1, R16, R2, RZ ;  /* 0x0000000210107210 */ /* 0x000fc80007f3e0ff */
[----:B------:R0:W3:Y:S01]  /*14790*/  @!P0 LDG.E.U16 R12, [R10.64] ;  /* 0x000000060a0c8981 */ /* 0x0000e2000c1e1500 */
[----:B------:R-:W-:Y:S01]  /*147a0*/  IMAD.X R17, R27, 0x1, R0, P1 ;  /* 0x000000011b117824 */ /* 0x000fe200008e0600 */
[----:B0-----:R-:W-:-:S06]  /*147b0*/  PRMT R11, RZ, 0x7610, R11 ;  /* 0x00007610ff0b7816 */ /* 0x001fcc000000000b */
[----:B------:R-:W4:Y:S04]  /*147c0*/  @!P0 LDG.E.U16 R11, [R16.64] ;  /* 0x00000006100b8981 */ /* 0x000f28000c1e1500 */
[----:B------:R0:W-:Y:S04]  /*147d0*/  STS.U16 [R3+0x4000], R6 ;  /* 0x0040000603007388 */ /* 0x0001e80000000400 */
[----:B------:R1:W-:Y:S04]  /*147e0*/  STS.U16 [R3+0x4400], R7 ;  /* 0x0044000703007388 */ /* 0x0003e80000000400 */
[----:B--2---:R-:W-:Y:S04]  /*147f0*/  STL [R1+0x1538], R4 ;  /* 0x0015380401007387 */ /* 0x004fe80000100800 */
[----:B------:R-:W-:Y:S04]  /*14800*/  STL [R1+0x153c], R4 ;  /* 0x00153c0401007387 */ /* 0x000fe80000100800 */
[----:B------:R-:W2:Y:S04]  /*14810*/  LDL R29, [R1+0x5f0] ;  /* 0x0005f000011d7983 */ /* 0x000ea80000100800 */
[----:B---3--:R-:W-:Y:S04]  /*14820*/  STL [R1+0x1534], R12 ;  /* 0x0015340c01007387 */ /* 0x008fe80000100800 */
[----:B0-----:R-:W3:Y:S04]  /*14830*/  LDL R6, [R1+0x4a8] ;  /* 0x0004a80001067983 */ /* 0x001ee80000100800 */
[----:B------:R-:W2:Y:S04]  /*14840*/  LDL R27, [R1+0x494] ;  /* 0x00049400011b7983 */ /* 0x000ea80000100800 */
[----:B----4-:R-:W-:Y:S04]  /*14850*/  STL [R1+0x152c], R11 ;  /* 0x00152c0b01007387 */ /* 0x010fe80000100800 */
[----:B------:R0:W-:Y:S04]  /*14860*/  STL [R1+0x1530], R11 ;  /* 0x0015300b01007387 */ /* 0x0001e80000100800 */
[----:B-1----:R-:W4:Y:S01]  /*14870*/  LDL R7, [R1+0x3d4] ;  /* 0x0003d40001077983 */ /* 0x002f220000100800 */
[----:B------:R-:W-:-:S03]  /*14880*/  PRMT R19, RZ, 0x7610, R19 ;  /* 0x00007610ff137816 */ /* 0x000fc60000000013 */
[----:B0-----:R-:W2:Y:S01]  /*14890*/  LDL R11, [R1+0x5e4] ;  /* 0x0005e400010b7983 */ /* 0x001ea20000100800 */
[----:B---3--:R-:W-:-:S05]  /*148a0*/  IADD3 R6, P1, R6, R2, RZ ;  /* 0x0000000206067210 */ /* 0x008fca0007f3e0ff */
[----:B----4-:R-:W-:-:S05]  /*148b0*/  IMAD.X R7, R7, 0x1, R0, P1 ;  /* 0x0000000107077824 */ /* 0x010fca00008e0600 */
[----:B------:R0:W3:Y:S04]  /*148c0*/  @!P0 LDG.E.U16 R19, [R6.64] ;  /* 0x0000000606138981 */ /* 0x0000e8000c1e1500 */
[----:B0-----:R-:W4:Y:S01]  /*148d0*/  LDL R7, [R1+0x718] ;  /* 0x0007180001077983 */ /* 0x001f220000100800 */
[----:B------:R-:W-:Y:S02]  /*148e0*/  PRMT R20, RZ, 0x7610, R20 ;  /* 0x00007610ff147816 */ /* 0x000fe40000000014 */
[----:B----4-:R-:W-:-:S05]  /*148f0*/  IADD3 R6, P1, R7, R2, RZ ;  /* 0x0000000207067210 */ /* 0x010fca0007f3e0ff */
[----:B--2---:R-:W-:-:S05]  /*14900*/  IMAD.X R7, R29, 0x1, R0, P1 ;  /* 0x000000011d077824 */ /* 0x004fca00008e0600 */
[----:B------:R0:W2:Y:S01]  /*14910*/  @!P0 LDG.E.U16 R20, [R6.64] ;  /* 0x0000000606148981 */ /* 0x0000a2000c1e1500 */
[----:B------:R-:W-:Y:S02]  /*14920*/  PRMT R10, RZ, 0x7610, R10 ;  /* 0x00007610ff0a7816 */ /* 0x000fe4000000000a */
[-C--:B0-----:R-:W-:Y:S01]  /*14930*/  IADD3 R6, P1, R11, R2.reuse, RZ ;  /* 0x000000020b067210 */ /* 0x081fe20007f3e0ff */
[----:B---3--:R-:W-:Y:S04]  /*14940*/  STL [R1+0x1528], R19 ;  /* 0x0015281301007387 */ /* 0x008fe80000100800 */
[----:B------:R-:W-:Y:S01]  /*14950*/  IMAD.X R7, R27, 0x1, R0, P1 ;  /* 0x000000011b077824 */ /* 0x000fe200008e0600 */
[----:B------:R-:W3:Y:S04]  /*14960*/  LDL R29, [R1+0x5d0] ;  /* 0x0005d000011d7983 */ /* 0x000ee80000100800 */
[----:B------:R0:W4:Y:S04]  /*14970*/  @!P0 LDG.E.U16 R10, [R6.64] ;  /* 0x00000006060a8981 */ /* 0x000128000c1e1500 */
[----:B--2---:R-:W-:Y:S04]  /*14980*/  STL [R1+0x1524], R20 ;  /* 0x0015241401007387 */ /* 0x004fe80000100800 */
[----:B0-----:R-:W2:Y:S04]  /*14990*/  LDL R7, [R1+0x488] ;  /* 0x0004880001077983 */ /* 0x001ea80000100800 */
[----:B------:R-:W3:Y:S04]  /*149a0*/  LDL R27, [R1+0x5c4] ;  /* 0x0005c400011b7983 */ /* 0x000ee80000100800 */
[----:B------:R-:W3:Y:S04]  /*149b0*/  LDL R11, [R1+0x474] ;  /* 0x00047400010b7983 */ /* 0x000ee80000100800 */
[----:B------:R0:W-:Y:S04]  /*149c0*/  STS.U16 [R3+0x5000], R14 ;  /* 0x0050000e03007388 */ /* 0x0001e80000000400 */
[----:B----4-:R-:W-:Y:S04]  /*149d0*/  STL [R1+0x1520], R10 ;  /* 0x0015200a01007387 */ /* 0x010fe80000100800 */
[----:B0-----:R-:W4:Y:S01]  /*149e0*/  LDL.LU R14, [R1+0x20] ;  /* 0x00002000010e7983 */ /* 0x001f220000300800 */
[----:B--2---:R-:W-:-:S03]  /*149f0*/  IADD3 R6, P1, R7, R2, RZ ;  /* 0x0000000207067210 */ /* 0x004fc60007f3e0ff */
[----:B------:R-:W2:Y:S04]  /*14a00*/  LDL R7, [R1+0x3c4] ;  /* 0x0003c40001077983 */ /* 0x000ea80000100800 */
[----:B------:R0:W-:Y:S02]  /*14a10*/  STS.U16 [R3+0x4c00], R9 ;  /* 0x004c000903007388 */ /* 0x0001e40000000400 */
[----:B0-----:R-:W-:Y:S01]  /*14a20*/  PRMT R9, RZ, 0x7610, R9 ;  /* 0x00007610ff097816 */ /* 0x001fe20000000009 */
[----:B--2---:R-:W-:-:S05]  /*14a30*/  IMAD.X R7, R7, 0x1, R0, P1 ;  /* 0x0000000107077824 */ /* 0x004fca00008e0600 */
[----:B------:R0:W2:Y:S04]  /*14a40*/  @!P0 LDG.E.U16 R9, [R6.64] ;  /* 0x0000000606098981 */ /* 0x0000a8000c1e1500 */
[----:B0-----:R-:W2:Y:S04]  /*14a50*/  LDL R7, [R1+0x708] ;  /* 0x0007080001077983 */ /* 0x001ea80000100800 */
[----:B------:R0:W-:Y:S02]  /*14a60*/  STS.U16 [R3+0x4800], R8 ;  /* 0x0048000803007388 */ /* 0x0001e40000000400 */
[----:B0-----:R-:W-:-:S02]  /*14a70*/  PRMT R8, RZ, 0x7610, R8 ;  /* 0x00007610ff087816 */ /* 0x001fc40000000008 */
[----:B--2---:R-:W-:-:S05]  /*14a80*/  IADD3 R6, P1, R7, R2, RZ ;  /* 0x0000000207067210 */ /* 0x004fca0007f3e0ff */
[----:B---3--:R-:W-:-:S05]  /*14a90*/  IMAD.X R7, R29, 0x1, R0, P1 ;  /* 0x000000011d077824 */ /* 0x008fca00008e0600 */
[----:B------:R0:W2:Y:S04]  /*14aa0*/  @!P0 LDG.E.U16 R8, [R6.64] ;  /* 0x0000000606088981 */ /* 0x0000a8000c1e1500 */
[----:B----4-:R1:W-:Y:S04]  /*14ab0*/  STS.U16 [R3+0x5800], R14 ;  /* 0x0058000e03007388 */ /* 0x0103e80000000400 */
[----:B------:R3:W-:Y:S01]  /*14ac0*/  STS.U16 [R3+0x5400], R15 ;  /* 0x0054000f03007388 */ /* 0x0007e20000000400 */
[----:B0-----:R-:W-:Y:S02]  /*14ad0*/  PRMT R7, RZ, 0x7610, R7 ;  /* 0x00007610ff077816 */ /* 0x001fe40000000007 */
[-C--:B-1----:R-:W-:Y:S01]  /*14ae0*/  IADD3 R14, P1, R27, R2.reuse, RZ ;  /* 0x000000021b0e7210 */ /* 0x082fe20007f3e0ff */
[----:B------:R-:W-:Y:S04]  /*14af0*/  STL [R1+0x151c], R9 ;  /* 0x00151c0901007387 */ /* 0x000fe80000100800 */
[----:B---3--:R-:W-:Y:S01]  /*14b00*/  IMAD.X R15, R11, 0x1, R0, P1 ;  /* 0x000000010b0f7824 */ /* 0x008fe200008e0600 */
[----:B------:R-:W3:Y:S04]  /*14b10*/  LDL R29, [R1+0x5b0] ;  /* 0x0005b000011d7983 */ /* 0x000ee80000100800 */
[----:B------:R0:W4:Y:S04]  /*14b20*/  @!P0 LDG.E.U16 R7, [R14.64] ;  /* 0x000000060e078981 */ /* 0x000128000c1e1500 */
[----:B--2---:R-:W-:Y:S04]  /*14b30*/  STL [R1+0x1518], R8 ;  /* 0x0015180801007387 */ /* 0x004fe80000100800 */
[----:B------:R-:W2:Y:S04]  /*14b40*/  LDL R27, [R1+0x5a4] ;  /* 0x0005a400011b7983 */ /* 0x000ea80000100800 */
[----:B------:R-:W2:Y:S04]  /*14b50*/  LDL R11, [R1+0x454] ;  /* 0x00045400010b7983 */ /* 0x000ea80000100800 */
[----:B0-----:R-:W2:Y:S04]  /*14b60*/  LDL.LU R14, [R1+0x44] ;  /* 0x00004400010e7983 */ /* 0x001ea80000300800 */
[----:B------:R-:W3:Y:S04]  /*14b70*/  LDL R15, [R1+0x468] ;  /* 0x00046800010f7983 */ /* 0x000ee80000100800 */
[----:B----4-:R-:W-:Y:S04]  /*14b80*/  STL [R1+0x1514], R7 ;  /* 0x0015140701007387 */ /* 0x010fe80000100800 */
[----:B--2---:R3:W-:Y:S02]  /*14b90*/  STS.U16 [R3+0x5c00], R14 ;  /* 0x005c000e03007388 */ /* 0x0047e40000000400 */
[----:B---3--:R-:W-:-:S02]  /*14ba0*/  IADD3 R14, P1, R15, R2, RZ ;  /* 0x000000020f0e7210 */ /* 0x008fc40007f3e0ff */
[----:B------:R-:W2:Y:S01]  /*14bb0*/  LDL R15, [R1+0x3b4] ;  /* 0x0003b400010f7983 */ /* 0x000ea20000100800 */
[----:B------:R-:W-:Y:S02]  /*14bc0*/  PRMT R6, RZ, 0x7610, R6 ;  /* 0x00007610ff067816 */ /* 0x000fe40000000006 */
[----:B--2---:R-:W-:-:S05]  /*14bd0*/  IMAD.X R15, R15, 0x1, R0, P1 ;  /* 0x000000010f0f7824 */ /* 0x004fca00008e0600 */
[----:B------:R0:W2:Y:S04]  /*14be0*/  @!P0 LDG.E.U16 R6, [R14.64] ;  /* 0x000000060e068981 */ /* 0x0000a8000c1e1500 */
[----:B0-----:R-:W3:Y:S04]  /*14bf0*/  LDL.LU R14, [R1+0x40] ;  /* 0x00004000010e7983 */ /* 0x001ee80000300800 */
[----:B------:R-:W4:Y:S04]  /*14c00*/  LDL R15, [R1+0x6f8] ;  /* 0x0006f800010f7983 */ /* 0x000f280000100800 */
[----:B------:R0:W-:Y:S02]  /*14c10*/  STS.U16 [R3+0x2800], R18 ;  /* 0x0028001203007388 */ /* 0x0001e40000000400 */
[----:B0-----:R-:W-:-:S02]  /*14c20*/  PRMT R18, RZ, 0x7610, R18 ;  /* 0x00007610ff127816 */ /* 0x001fc40000000012 */
[----:B--2---:R-:W-:Y:S04]  /*14c30*/  STL [R1+0x1510], R6 ;  /* 0x0015100601007387 */ /* 0x004fe80000100800 */
[----:B---3--:R4:W-:Y:S02]  /*14c40*/  STS.U16 [R3+0x6000], R14 ;  /* 0x0060000e03007388 */ /* 0x0089e40000000400 */
[----:B----4-:R-:W-:-:S05]  /*14c50*/  IADD3 R14, P1, R15, R2, RZ ;  /* 0x000000020f0e7210 */ /* 0x010fca0007f3e0ff */
[----:B------:R-:W-:Y:S02]  /*14c60*/  IMAD.X R15, R29, 0x1, R0, P1 ;  /* 0x000000011d0f7824 */ /* 0x000fe400008e0600 */
[----:B------:R-:W2:Y:S04]  /*14c70*/  LDL R29, [R1+0x448] ;  /* 0x00044800011d7983 */ /* 0x000ea80000100800 */
[----:B------:R0:W3:Y:S04]  /*14c80*/  @!P0 LDG.E.U16 R18, [R14.64] ;  /* 0x000000060e128981 */ /* 0x0000e8000c1e1500 */
[----:B0-----:R-:W4:Y:S01]  /*14c90*/  LDL.LU R15, [R1+0x3c] ;  /* 0x00003c00010f7983 */ /* 0x001f220000300800 */
[----:B------:R-:W-:-:S02]  /*14ca0*/  IADD3 R14, P1, R27, R2, RZ ;  /* 0x000000021b0e7210 */ /* 0x000fc40007f3e0ff */
[----:B------:R-:W-:Y:S01]  /*14cb0*/  PRMT R17, RZ, 0x7610, R17 ;  /* 0x00007610ff117816 */ /* 0x000fe20000000011 */
[----:B---3--:R-:W-:Y:S04]  /*14cc0*/  STL [R1+0x150c], R18 ;  /* 0x00150c1201007387 */ /* 0x008fe80000100800 */
[----:B----4-:R0:W-:Y:S02]  /*14cd0*/  STS.U16 [R3+0x6400], R15 ;  /* 0x0064000f03007388 */ /* 0x0101e40000000400 */
[----:B0-----:R-:W-:Y:S02]  /*14ce0*/  IMAD.X R15, R11, 0x1, R0, P1 ;  /* 0x000000010b0f7824 */ /* 0x001fe400008e0600 */
[----:B------:R-:W3:Y:S04]  /*14cf0*/  LDL R11, [R1+0x6d8] ;  /* 0x0006d800010b7983 */ /* 0x000ee80000100800 */
[----:B------:R-:W4:Y:S04]  /*14d00*/  LDL.LU R27, [R1+0x34] ;  /* 0x00003400011b7983 */ /* 0x000f280000300800 */
[----:B------:R0:W2:Y:S04]  /*14d10*/  @!P0 LDG.E.U16 R17, [R14.64] ;  /* 0x000000060e118981 */ /* 0x0000a8000c1e1500 */
[----:B0-----:R-:W3:Y:S04]  /*14d20*/  LDL.LU R14, [R1+0x38] ;  /* 0x00003800010e7983 */ /* 0x001ee80000300800 */
[----:B------:R-:W4:Y:S04]  /*14d30*/  LDL R15, [R1+0x6ec] ;  /* 0x0006ec00010f7983 */ /* 0x000f280000100800 */
[----:B--2---:R-:W-:Y:S04]  /*14d40*/  STL [R1+0x1508], R17 ;  /* 0x0015081101007387 */ /* 0x004fe80000100800 */
        /* <DEDUP_REMOVED lines=10> */
[----:B---3--:R4:W-:Y:S01]  /*14df0*/  STS.U16 [R3+0x6c00], R14 ;  /* 0x006c000e03007388 */ /* 0x0089e20000000400 */
[----:B--2---:R-:W-:-:S02]  /*14e00*/  PRMT R24, RZ, 0x7610, R24 ;  /* 0x00007610ff187816 */ /* 0x004fc40000000018 */
[----:B----4-:R-:W-:-:S05]  /*14e10*/  IADD3 R14, P1, R15, R2, RZ ;  /* 0x000000020f0e7210 */ /* 0x010fca0007f3e0ff */
[----:B------:R-:W-:Y:S02]  /*14e20*/  IMAD.X R15, R29, 0x1, R0, P1 ;  /* 0x000000011d0f7824 */ /* 0x000fe400008e0600 */
[----:B------:R-:W2:Y:S04]  /*14e30*/  LDL R29, [R1+0x438] ;  /* 0x00043800011d7983 */ /* 0x000ea80000100800 */
[----:B------:R-:W3:Y:S04]  /*14e40*/  @!P0 LDG.E.U16 R24, [R14.64] ;  /* 0x000000060e188981 */ /* 0x000ee8000c1e1500 */
[----:B---3--:R0:W-:Y:S04]  /*14e50*/  STL [R1+0x84], R24 ;  /* 0x0000841801007387 */ /* 0x0081e80000100800 */
[----:B0-----:R-:W3:Y:S04]  /*14e60*/  LDL.LU R24, [R1+0x1580] ;  /* 0x0015800001187983 */ /* 0x001ee80000300800 */
[----:B------:R-:W4:Y:S04]  /*14e70*/  LDL.LU R14, [R1+0x1c] ;  /* 0x00001c00010e7983 */ /* 0x000f280000300800 */
[----:B------:R-:W2:Y:S01]  /*14e80*/  LDL R15, [R1+0x78c] ;  /* 0x00078c00010f7983 */ /* 0x000ea20000100800 */
[----:B------:R-:W-:-:S03]  /*14e90*/  PRMT R16, RZ, 0x7610, R16 ;  /* 0x00007610ff107816 */ /* 0x000fc60000000010 */
[----:B----4-:R2:W-:Y:S02]  /*14ea0*/  STS.U16 [R3+0x7000], R14 ;  /* 0x0070000e03007388 */ /* 0x0105e40000000400 */
[----:B--2---:R-:W-:-:S05]  /*14eb0*/  IADD3 R14, P1, R15, R2, RZ ;  /* 0x000000020f0e7210 */ /* 0x004fca0007f3e0ff */
[----:B------:R-:W-:Y:S02]  /*14ec0*/  IMAD.X R15, R11, 0x1, R0, P1 ;  /* 0x000000010b0f7824 */ /* 0x000fe400008e0600 */
[----:B------:R-:W2:Y:S04]  /*14ed0*/  LDL.LU R11, [R1+0x54] ;  /* 0x00005400010b7983 */ /* 0x000ea80000300800 */
[----:B------:R0:W4:Y:S04]  /*14ee0*/  @!P0 LDG.E.U16 R16, [R14.64] ;  /* 0x000000060e108981 */ /* 0x000128000c1e1500 */
[----:B0-----:R-:W2:Y:S04]  /*14ef0*/  LDL R15, [R1+0x6cc] ;  /* 0x0006cc00010f7983 */ /* 0x001ea80000100800 */
[----:B----4-:R-:W-:Y:S04]  /*14f00*/  STL [R1+0x1500], R16 ;  /* 0x0015001001007387 */ /* 0x010fe80000100800 */
[----:B------:R-:W-:Y:S01]  /*14f10*/  STL [R1+0x1504], R16 ;  /* 0x0015041001007387 */ /* 0x000fe20000100800 */
[----:B--2---:R-:W-:-:S03]  /*14f20*/  IADD3 R14, P1, R15, R2, RZ ;  /* 0x000000020f0e7210 */ /* 0x004fc60007f3e0ff */
[----:B------:R-:W2:Y:S04]  /*14f30*/  LDL R15, [R1+0x57c] ;  /* 0x00057c00010f7983 */ /* 0x000ea80000100800 */
[----:B------:R0:W-:Y:S02]  /*14f40*/  STS.U16 [R3+0x3c00], R13 ;  /* 0x003c000d03007388 */ /* 0x0001e40000000400 */
[----:B0-----:R-:W-:Y:S01]  /*14f50*/  PRMT R13, RZ, 0x7610, R13 ;  /* 0x00007610ff0d7816 */ /* 0x001fe2000000000d */
[----:B--2---:R-:W-:-:S05]  /*14f60*/  IMAD.X R15, R15, 0x1, R0, P1 ;  /* 0x000000010f0f7824 */ /* 0x004fca00008e0600 */
[----:B------:R0:W2:Y:S04]  /*14f70*/  @!P0 LDG.E.U16 R13, [R14.64] ;  /* 0x000000060e0d8981 */ /* 0x0000a8000c1e1500 */
[----:B0-----:R-:W4:Y:S04]  /*14f80*/  LDL.LU R14, [R1+0x28] ;  /* 0x00002800010e7983 */ /* 0x001f280000300800 */
[----:B------:R-:W2:Y:S04]  /*14f90*/  LDL R15, [R1+0x570] ;  /* 0x00057000010f7983 */ /* 0x000ea80000100800 */
[----:B---3--:R0:W-:Y:S02]  /*14fa0*/  STS.U16 [R3+0x7400], R24 ;  /* 0x0074001803007388 */ /* 0x0081e40000000400 */
[----:B0-----:R-:W-:-:S02]  /*14fb0*/  PRMT R24, RZ, 0x7610, R24 ;  /* 0x00007610ff187816 */ /* 0x001fc40000000018 */
[----:B----4-:R2:W-:Y:S02]  /*14fc0*/  STS.U16 [R3+0x7800], R14 ;  /* 0x0078000e03007388 */ /* 0x0105e40000000400 */
[----:B--2---:R-:W-:-:S05]  /*14fd0*/  IADD3 R14, P1, R15, R2, RZ ;  /* 0x000000020f0e7210 */ /* 0x004fca0007f3e0ff */
[----:B------:R-:W-:-:S05]  /*14fe0*/  IMAD.X R15, R29, 0x1, R0, P1 ;  /* 0x000000011d0f7824 */ /* 0x000fca00008e0600 */
[----:B------:R0:W2:Y:S04]  /*14ff0*/  @!P0 LDG.E.U16 R24, [R14.64] ;  /* 0x000000060e188981 */ /* 0x0000a8000c1e1500 */
[----:B0-----:R-:W3:Y:S04]  /*15000*/  LDL R15, [R1+0x77c] ;  /* 0x00077c00010f7983 */ /* 0x001ee80000100800 */
[----:B------:R-:W0:Y:S04]  /*15010*/  S2R R29, SR_TID.X ;  /* 0x00000000001d7919 */ /* 0x000e280000002100 */
[----:B------:R0:W-:Y:S04]  /*15020*/  STS.U16 [R3+0x7c00], R27 ;  /* 0x007c001b03007388 */ /* 0x0001e80000000400 */
[----:B------:R-:W-:Y:S01]  /*15030*/  STL [R1+0xac0], R3 ;  /* 0x000ac00301007387 */ /* 0x000fe20000100800 */
[----:B0-----:R-:W-:-:S02]  /*15040*/  LOP3.LUT R27, R29, 0x3f, RZ, 0xc0, !PT ;  /* 0x0000003f1d1b7812 */ /* 0x001fc400078ec0ff */
[----:B------:R-:W-:-:S03]  /*15050*/  LOP3.LUT P2, RZ, R29, 0x40, RZ, 0xc0, !PT ;  /* 0x000000401dff7812 */ /* 0x000fc6000784c0ff */
[----:B------:R-:W-:Y:S01]  /*15060*/  IMAD.SHL.U32 R27, R27, 0x2, RZ ;  /* 0x000000021b1b7824 */ /* 0x000fe200078e00ff */
[----:B------:R-:W-:-:S04]  /*15070*/  SEL R29, RZ, 0x90, !P2 ;  /* 0x00000090ff1d7807 */ /* 0x000fc80005000000 */
[----:B------:R-:W-:Y:S02]  /*15080*/  LOP3.LUT R29, R29, R27, RZ, 0x3c, !PT ;  /* 0x0000001b1d1d7212 */ /* 0x000fe400078e3cff */
[----:B---3--:R-:W-:Y:S02]  /*15090*/  IADD3 R14, P1, R15, R2, RZ ;  /* 0x000000020f0e7210 */ /* 0x008fe40007f3e0ff */
[----:B------:R-:W3:Y:S04]  /*150a0*/  LDL R15, [R1+0x6b8] ;  /* 0x0006b800010f7983 */ /* 0x000ee80000100800 */
[----:B------:R-:W4:Y:S01]  /*150b0*/  LDL.LU R27, [R1+0x157c] ;  /* 0x00157c00011b7983 */ /* 0x000f220000300800 */
[----:B---3--:R-:W-:Y:S01]  /*150c0*/  IMAD.X R15, R15, 0x1, R0, P1 ;  /* 0x000000010f0f7824 */ /* 0x008fe200008e0600 */
[----:B----4-:R-:W-:-:S06]  /*150d0*/  PRMT R27, RZ, 0x7610, R27 ;  /* 0x00007610ff1b7816 */ /* 0x010fcc000000001b */
[----:B------:R0:W3:Y:S04]  /*150e0*/  @!P0 LDG.E.U16 R27, [R14.64] ;  /* 0x000000060e1b8981 */ /* 0x0000e8000c1e1500 */
[----:B0-----:R-:W4:Y:S04]  /*150f0*/  LDL.LU R14, [R1+0x4c] ;  /* 0x00004c00010e7983 */ /* 0x001f280000300800 */
[----:B------:R-:W2:Y:S01]  /*15100*/  LDL R15, [R1+0x6ac] ;  /* 0x0006ac00010f7983 */ /* 0x000ea20000100800 */
[----:B------:R-:W-:-:S05]  /*15110*/  LOP3.LUT R29, R29, 0x20, RZ, 0x3c, !PT ;  /* 0x000000201d1d7812 */ /* 0x000fca00078e3cff */
[----:B----4-:R2:W-:Y:S02]  /*15120*/  STS.U16 [R29+0x100], R14 ;  /* 0x0001000e1d007388 */ /* 0x0105e40000000400 */
[----:B--2---:R-:W-:Y:S02]  /*15130*/  IADD3 R14, P1, R15, R2, RZ ;  /* 0x000000020f0e7210 */ /* 0x004fe40007f3e0ff */
[----:B------:R-:W2:Y:S01]  /*15140*/  LDL R15, [R1+0x55c] ;  /* 0x00055c00010f7983 */ /* 0x000ea20000100800 */
[----:B------:R-:W-:Y:S02]  /*15150*/  PRMT R28, RZ, 0x7610, R28 ;  /* 0x00007610ff1c7816 */ /* 0x000fe4000000001c */
[----:B--2---:R-:W-:-:S05]  /*15160*/  IMAD.X R15, R15, 0x1, R0, P1 ;  /* 0x000000010f0f7824 */ /* 0x004fca00008e0600 */
[----:B------:R-:W2:Y:S04]  /*15170*/  @!P0 LDG.E.U16 R28, [R14.64] ;  /* 0x000000060e1c8981 */ /* 0x000ea8000c1e1500 */
[----:B--2---:R0:W-:Y:S04]  /*15180*/  STL [R1+0x30], R28 ;  /* 0x0000301c01007387 */ /* 0x0041e80000100800 */
[----:B0-----:R-:W2:Y:S04]  /*15190*/  LDL.LU R28, [R1+0x1578] ;  /* 0x00157800011c7983 */ /* 0x001ea80000300800 */
[----:B------:R-:W4:Y:S04]  /*151a0*/  LDL R15, [R1+0x550] ;  /* 0x00055000010f7983 */ /* 0x000f280000100800 */
[----:B------:R0:W-:Y:S04]  /*151b0*/  STS.U16 [R29+0x500], R11 ;  /* 0x0005000b1d007388 */ /* 0x0001e80000000400 */
[----:B0-----:R-:W3:Y:S01]  /*151c0*/  LDL.LU R11, [R1+0x18] ;  /* 0x00001800010b7983 */ /* 0x001ee20000300800 */
[----:B----4-:R-:W-:-:S03]  /*151d0*/  IADD3 R14, P1, R15, R2, RZ ;  /* 0x000000020f0e7210 */ /* 0x010fc60007f3e0ff */
[----:B------:R-:W4:Y:S01]  /*151e0*/  LDL R15, [R1+0x428] ;  /* 0x00042800010f7983 */ /* 0x000f220000100800 */
[----:B--2---:R-:W-:Y:S01]  /*151f0*/  PRMT R28, RZ, 0x7610, R28 ;  /* 0x00007610ff1c7816 */ /* 0x004fe2000000001c */
[----:B----4-:R-:W-:-:S05]  /*15200*/  IMAD.X R15, R15, 0x1, R0, P1 ;  /* 0x000000010f0f7824 */ /* 0x010fca00008e0600 */
[----:B------:R-:W2:Y:S04]  /*15210*/  @!P0 LDG.E.U16 R28, [R14.64] ;  /* 0x000000060e1c8981 */ /* 0x000ea8000c1e1500 */
[----:B--2---:R0:W-:Y:S04]  /*15220*/  STL [R1+0x38], R28 ;  /* 0x0000381c01007387 */ /* 0x0041e80000100800 */
[----:B0-----:R-:W2:Y:S04]  /*15230*/  LDL.LU R28, [R1+0x1574] ;  /* 0x00157400011c7983 */ /* 0x001ea80000300800 */
[----:B------:R-:W4:Y:S04]  /*15240*/  LDL.LU R14, [R1+0x58] ;  /* 0x00005800010e7983 */ /* 0x000f280000300800 */
[----:B------:R-:W2:Y:S04]  /*15250*/  LDL R15, [R1+0x76c] ;  /* 0x00076c00010f7983 */ /* 0x000ea80000100800 */
[----:B----4-:R2:W-:Y:S02]  /*15260*/  STS.U16 [R29+0x900], R14 ;  /* 0x0009000e1d007388 */ /* 0x0105e40000000400 */
[----:B--2---:R-:W-:-:S02]  /*15270*/  IADD3 R14, P1, R15, R2, RZ ;  /* 0x000000020f0e7210 */ /* 0x004fc40007f3e0ff */
[----:B------:R-:W2:Y:S01]  /*15280*/  LDL R15, [R1+0x698] ;  /* 0x00069800010f7983 */ /* 0x000ea20000100800 */
[----:B------:R-:W-:Y:S02]  /*15290*/  PRMT R28, RZ, 0x7610, R28 ;  /* 0x00007610ff1c7816 */ /* 0x000fe4000000001c */
[----:B--2---:R-:W-:-:S05]  /*152a0*/  IMAD.X R15, R15, 0x1, R0, P1 ;  /* 0x000000010f0f7824 */ /* 0x004fca00008e0600 */
        /* <DEDUP_REMOVED lines=43> */
[----:B------:R-:W4:Y:S02]  /*15560*/  LDL R15, [R1+0x510] ;  /* 0x00051000010f7983 */ /* 0x000f240000100800 */
[----:B----4-:R-:W-:-:S02]  /*15570*/  IADD3 R14, P1, R15, R2, RZ ;  /* 0x000000020f0e7210 */ /* 0x010fc40007f3e0ff */
[----:B------:R-:W4:Y:S01]  /*15580*/  LDL R15, [R1+0x408] ;  /* 0x00040800010f7983 */ /* 0x000f220000100800 */
[----:B--2---:R-:W-:Y:S02]  /*15590*/  PRMT R28, RZ, 0x7610, R28 ;  /* 0x00007610ff1c7816 */ /* 0x004fe4000000001c */
[----:B----4-:R-:W-:-:S05]  /*155a0*/  IMAD.X R15, R15, 0x1, R0, P1 ;  /* 0x000000010f0f7824 */ /* 0x010fca00008e0600 */
[----:B------:R-:W2:Y:S04]  /*155b0*/  @!P0 LDG.E.U16 R28, [R14.64] ;  /* 0x000000060e1c8981 */ /* 0x000ea8000c1e1500 */
[----:B---3--:R0:W-:Y:S04]  /*155c0*/  STS.U16 [R29+0x1d00], R11 ;  /* 0x001d000b1d007388 */ /* 0x0081e80000000400 */
[----:B0-----:R-:W3:Y:S04]  /*155d0*/  LDL R11, [R1+0x3f8] ;  /* 0x0003f800010b7983 */ /* 0x001ee80000100800 */
        /* <DEDUP_REMOVED lines=23> */
[----:B------:R-:W2:Y:S01]  /*15750*/  LDL R15, [R1+0x4f0] ;  /* 0x0004f000010f7983 */ /* 0x000ea20000100800 */
[----:B------:R-:W-:-:S03]  /*15760*/  PRMT R4, RZ, 0x7610, R4 ;  /* 0x00007610ff047816 */ /* 0x000fc60000000004 */
[----:B----4-:R2:W-:Y:S02]  /*15770*/  STS.U16 [R29+0x2900], R14 ;  /* 0x0029000e1d007388 */ /* 0x0105e40000000400 */
[----:B--2---:R-:W-:-:S05]  /*15780*/  IADD3 R14, P1, R15, R2, RZ ;  /* 0x000000020f0e7210 */ /* 0x004fca0007f3e0ff */
[----:B---3--:R-:W-:Y:S02]  /*15790*/  IMAD.X R15, R11, 0x1, R0, P1 ;  /* 0x000000010b0f7824 */ /* 0x008fe400008e0600 */
[----:B------:R-:W2:Y:S04]  /*157a0*/  LDL R11, [R1+0x4d0] ;  /* 0x0004d000010b7983 */ /* 0x000ea80000100800 */
[----:B------:R0:W3:Y:S04]  /*157b0*/  @!P0 LDG.E.U16 R4, [R14.64] ;  /* 0x000000060e048981 */ /* 0x0000e8000c1e1500 */
[----:B0-----:R-:W4:Y:S04]  /*157c0*/  LDL.LU R14, [R1+0x8] ;  /* 0x00000800010e7983 */ /* 0x001f280000300800 */
[----:B------:R-:W2:Y:S04]  /*157d0*/  LDL R15, [R1+0x73c] ;  /* 0x00073c00010f7983 */ /* 0x000ea80000100800 */
[----:B---3--:R0:W-:Y:S04]  /*157e0*/  STL [R1+0x60], R4 ;  /* 0x0000600401007387 */ /* 0x0081e80000100800 */
[----:B----4-:R2:W-:Y:S01]  /*157f0*/  STS.U16 [R29+0x2d00], R14 ;  /* 0x002d000e1d007388 */ /* 0x0105e20000000400 */
[----:B------:R-:W-:-:S03]  /*15800*/  PRMT R28, RZ, 0x7610, R28 ;  /* 0x00007610ff1c7816 */ /* 0x000fc6000000001c */
[----:B0-----:R-:W3:Y:S01]  /*15810*/  LDL R4, [R1+0x3e8] ;  /* 0x0003e80001047983 */ /* 0x001ee20000100800 */
[----:B--2---:R-:W-:-:S03]  /*15820*/  IADD3 R14, P1, R15, R2, RZ ;  /* 0x000000020f0e7210 */ /* 0x004fc60007f3e0ff */
[----:B------:R-:W2:Y:S02]  /*15830*/  LDL R15, [R1+0x638] ;  /* 0x00063800010f7983 */ /* 0x000ea40000100800 */
        /* <DEDUP_REMOVED lines=10> */
[----:B------:R-:W-:Y:S01]  /*158e0*/  PRMT R26, RZ, 0x7610, R26 ;  /* 0x00007610ff1a7816 */ /* 0x000fe2000000001a */
[----:B--2---:R-:W-:-:S05]  /*158f0*/  IMAD.X R15, R15, 0x1, R0, P1 ;  /* 0x000000010f0f7824 */ /* 0x004fca00008e0600 */
[----:B------:R0:W2:Y:S02]  /*15900*/  @!P0 LDG.E.U16 R3, [R14.64] ;  /* 0x000000060e038981 */ /* 0x0000a4000c1e1500 */
[----:B0-----:R-:W-:-:S05]  /*15910*/  IADD3 R14, P1, R11, R2, RZ ;  /* 0x000000020b0e7210 */ /* 0x001fca0007f3e0ff */
[----:B---3--:R-:W-:-:S05]  /*15920*/  IMAD.X R15, R4, 0x1, R0, P1 ;  /* 0x00000001040f7824 */ /* 0x008fca00008e0600 */
[----:B------:R0:W3:Y:S04]  /*15930*/  @!P0 LDG.E.U16 R26, [R14.64] ;  /* 0x000000060e1a8981 */ /* 0x0000e8000c1e1500 */
[----:B0-----:R-:W0:Y:S04]  /*15940*/  S2R R15, SR_TID.X ;  /* 0x00000000000f7919 */ /* 0x001e280000002100 */
[----:B------:R-:W1:Y:S04]  /*15950*/  S2R R14, SR_TID.X ;  /* 0x00000000000e7919 */ /* 0x000e680000002100 */
[----:B------:R4:W-:Y:S04]  /*15960*/  STS.U16 [R29+0x3500], R28 ;  /* 0x0035001c1d007388 */ /* 0x0009e80000000400 */
[----:B----4-:R-:W4:Y:S04]  /*15970*/  LDL.LU R28, [R1+0x6e0] ;  /* 0x0006e000011c7983 */ /* 0x010f280000300800 */
[----:B------:R-:W4:Y:S01]  /*15980*/  LDL.LU R29, [R1+0x790] ;  /* 0x00079000011d7983 */ /* 0x000f220000300800 */
[----:B0-----:R-:W-:-:S02]  /*15990*/  LOP3.LUT R15, R15, 0x3f, RZ, 0xc0, !PT ;  /* 0x0000003f0f0f7812 */ /* 0x001fc400078ec0ff */
[----:B-1----:R-:W-:-:S03]  /*159a0*/  LOP3.LUT P1, RZ, R14, 0x40, RZ, 0xc0, !PT ;  /* 0x000000400eff7812 */ /* 0x002fc6000782c0ff */
[----:B------:R-:W-:Y:S01]  /*159b0*/  IMAD.SHL.U32 R15, R15, 0x2, RZ ;  /* 0x000000020f0f7824 */ /* 0x000fe200078e00ff */
[----:B------:R-:W-:-:S04]  /*159c0*/  SEL R14, RZ, 0x90, !P1 ;  /* 0x00000090ff0e7807 */ /* 0x000fc80004800000 */
[----:B------:R-:W-:Y:S01]  /*159d0*/  LOP3.LUT R14, R14, R15, RZ, 0x3c, !PT ;  /* 0x0000000f0e0e7212 */ /* 0x000fe200078e3cff */
[----:B--2---:R0:W-:Y:S04]  /*159e0*/  STL [R1+0x58], R3 ;  /* 0x0000580301007387 */ /* 0x0041e80000100800 */
[----:B0-----:R-:W2:Y:S04]  /*159f0*/  LDL.LU R3, [R1+0x598] ;  /* 0x0005980001037983 */ /* 0x001ea80000300800 */
[----:B------:R-:W2:Y:S04]  /*15a00*/  LDL R11, [R1+0x3d8] ;  /* 0x0003d800010b7983 */ /* 0x000ea80000100800 */
        /* <DEDUP_REMOVED lines=9> */
[----:B------:R0:W2:Y:S04]  /*15aa0*/  @!P0 LDG.E.U16 R25, [R14.64] ;  /* 0x000000060e198981 */ /* 0x0000a8000c1e1500 */
[----:B0-----:R-:W0:Y:S02]  /*15ab0*/  S2R R15, SR_TID.X ;  /* 0x00000000000f7919 */ /* 0x001e240000002100 */
[----:B0-----:R-:W-:Y:S02]  /*15ac0*/  LOP3.LUT P1, RZ, R15, 0x40, RZ, 0xc0, !PT ;  /* 0x000000400fff7812 */ /* 0x001fe4000782c0ff */
[----:B------:R-:W0:Y:S04]  /*15ad0*/  S2R R4, SR_TID.X ;  /* 0x0000000000047919 */ /* 0x000e280000002100 */
[----:B--2---:R1:W-:Y:S04]  /*15ae0*/  STL [R1+0x50], R25 ;  /* 0x0000501901007387 */ /* 0x0043e80000100800 */
[----:B-1----:R-:W2:Y:S04]  /*15af0*/  LDL.LU R25, [R1+0x1548] ;  /* 0x0015480001197983 */ /* 0x002ea80000300800 */
[----:B------:R-:W3:Y:S01]  /*15b00*/  LDL R15, [R1+0x60c] ;  /* 0x00060c00010f7983 */ /* 0x000ee20000100800 */
[----:B0-----:R-:W-:-:S02]  /*15b10*/  LOP3.LUT R4, R4, 0x3f, RZ, 0xc0, !PT ;  /* 0x0000003f04047812 */ /* 0x001fc400078ec0ff */
[----:B------:R-:W-:-:S03]  /*15b20*/  SEL R14, RZ, 0x90, !P1 ;  /* 0x00000090ff0e7807 */ /* 0x000fc60004800000 */
[----:B------:R-:W-:-:S05]  /*15b30*/  IMAD.SHL.U32 R4, R4, 0x2, RZ ;  /* 0x0000000204047824 */ /* 0x000fca00078e00ff */
[----:B------:R-:W-:Y:S02]  /*15b40*/  LOP3.LUT R14, R14, R4, RZ, 0x3c, !PT ;  /* 0x000000040e0e7212 */ /* 0x000fe400078e3cff */
[----:B------:R-:W-:Y:S01]  /*15b50*/  PRMT R23, RZ, 0x7610, R23 ;  /* 0x00007610ff177816 */ /* 0x000fe20000000017 */
[----:B------:R-:W4:Y:S01]  /*15b60*/  LDL R4, [R1+0x5ec] ;  /* 0x0005ec0001047983 */ /* 0x000f220000100800 */
[----:B------:R-:W-:-:S05]  /*15b70*/  LOP3.LUT R14, R14, 0x20, RZ, 0x3c, !PT ;  /* 0x000000200e0e7812 */ /* 0x000fca00078e3cff */
[----:B--2---:R3:W-:Y:S02]  /*15b80*/  STS.U16 [R14+0x3d00], R25 ;  /* 0x003d00190e007388 */ /* 0x0047e40000000400 */
[----:B---3--:R-:W-:Y:S02]  /*15b90*/  IADD3 R14, P1, R15, R2, RZ ;  /* 0x000000020f0e7210 */ /* 0x008fe40007f3e0ff */
[----:B------:R-:W2:Y:S03]  /*15ba0*/  LDL R15, [R1+0x4bc] ;  /* 0x0004bc00010f7983 */ /* 0x000ea60000100800 */
[----:B--2---:R-:W-:-:S05]  /*15bb0*/  IMAD.X R15, R15, 0x1, R0, P1 ;  /* 0x000000010f0f7824 */ /* 0x004fca00008e0600 */
[----:B------:R0:W2:Y:S04]  /*15bc0*/  @!P0 LDG.E.U16 R23, [R14.64] ;  /* 0x000000060e178981 */ /* 0x0000a8000c1e1500 */
[----:B0-----:R-:W0:Y:S04]  /*15bd0*/  S2R R15, SR_TID.X ;  /* 0x00000000000f7919 */ /* 0x001e280000002100 */
[----:B------:R-:W1:Y:S01]  /*15be0*/  S2R R14, SR_TID.X ;  /* 0x00000000000e7919 */ /* 0x000e620000002100 */
[----:B0-----:R-:W-:Y:S02]  /*15bf0*/  LOP3.LUT R15, R15, 0x3f, RZ, 0xc0, !PT ;  /* 0x0000003f0f0f7812 */ /* 0x001fe400078ec0ff */
[----:B-1----:R-:W-:-:S03]  /*15c00*/  LOP3.LUT P1, RZ, R14, 0x40, RZ, 0xc0, !PT ;  /* 0x000000400eff7812 */ /* 0x002fc6000782c0ff */
[----:B------:R-:W-:Y:S01]  /*15c10*/  IMAD.SHL.U32 R15, R15, 0x2, RZ ;  /* 0x000000020f0f7824 */ /* 0x000fe200078e00ff */
[----:B------:R-:W-:-:S04]  /*15c20*/  SEL R14, RZ, 0x90, !P1 ;  /* 0x00000090ff0e7807 */ /* 0x000fc80004800000 */
[----:B------:R-:W-:Y:S01]  /*15c30*/  LOP3.LUT R14, R14, R15, RZ, 0x3c, !PT ;  /* 0x0000000f0e0e7212 */ /* 0x000fe200078e3cff */
[----:B--2---:R0:W-:Y:S04]  /*15c40*/  STL [R1+0x4c], R23 ;  /* 0x00004c1701007387 */ /* 0x0041e80000100800 */
[----:B0-----:R-:W2:Y:S04]  /*15c50*/  LDL.LU R23, [R1+0x1544] ;  /* 0x0015440001177983 */ /* 0x001ea80000300800 */
[----:B------:R-:W3:Y:S01]  /*15c60*/  LDL R15, [R1+0x4b0] ;  /* 0x0004b000010f7983 */ /* 0x000ee20000100800 */
[----:B------:R-:W-:-:S05]  /*15c70*/  LOP3.LUT R14, R14, 0x20, RZ, 0x3c, !PT ;  /* 0x000000200e0e7812 */ /* 0x000fca00078e3cff */
[----:B--2---:R3:W-:Y:S02]  /*15c80*/  STS.U16 [R14+0x4100], R23 ;  /* 0x004100170e007388 */ /* 0x0047e40000000400 */
[----:B---3--:R-:W-:Y:S02]  /*15c90*/  IADD3 R14, P1, R15, R2, RZ ;  /* 0x000000020f0e7210 */ /* 0x008fe40007f3e0ff */
[----:B------:R-:W-:-:S03]  /*15ca0*/  PRMT R23, RZ, 0x7610, R23 ;  /* 0x00007610ff177816 */ /* 0x000fc60000000017 */
[----:B------:R-:W-:Y:S01]  /*15cb0*/  IMAD.X R15, R11, 0x1, R0, P1 ;  /* 0x000000010b0f7824 */ /* 0x000fe200008e0600 */
[----:B------:R-:W-:Y:S01]  /*15cc0*/  PRMT R25, RZ, 0x7610, R25 ;  /* 0x00007610ff197816 */ /* 0x000fe20000000019 */
[----:B------:R-:W2:Y:S04]  /*15cd0*/  LDL R11, [R1+0x70c] ;  /* 0x00070c00010b7983 */ /* 0x000ea80000100800 */
[----:B------:R0:W3:Y:S04]  /*15ce0*/  @!P0 LDG.E.U16 R23, [R14.64] ;  /* 0x000000060e178981 */ /* 0x0000e8000c1e1500 */
[----:B0-----:R-:W0:Y:S04]  /*15cf0*/  S2R R15, SR_TID.X ;  /* 0x00000000000f7919 */ /* 0x001e280000002100 */
[----:B------:R-:W1:Y:S01]  /*15d00*/  S2R R14, SR_TID.X ;  /* 0x00000000000e7919 */ /* 0x000e620000002100 */
[----:B0-----:R-:W-:-:S02]  /*15d10*/  LOP3.LUT R15, R15, 0x3f, RZ, 0xc0, !PT ;  /* 0x0000003f0f0f7812 */ /* 0x001fc400078ec0ff */
[----:B-1----:R-:W-:-:S03]  /*15d20*/  LOP3.LUT P1, RZ, R14, 0x40, RZ, 0xc0, !PT ;  /* 0x000000400eff7812 */ /* 0x002fc6000782c0ff */
[----:B------:R-:W-:Y:S01]  /*15d30*/  IMAD.SHL.U32 R15, R15, 0x2, RZ ;  /* 0x000000020f0f7824 */ /* 0x000fe200078e00ff */
[----:B------:R-:W-:-:S04]  /*15d40*/  SEL R14, RZ, 0x90, !P1 ;  /* 0x00000090ff0e7807 */ /* 0x000fc80004800000 */
[----:B------:R-:W-:Y:S02]  /*15d50*/  LOP3.LUT R14, R14, R15, RZ, 0x3c, !PT ;  /* 0x0000000f0e0e7212 */ /* 0x000fe400078e3cff */
[----:B------:R-:W2:Y:S02]  /*15d60*/  LDL R15, [R1+0x71c] ;  /* 0x00071c00010f7983 */ /* 0x000ea40000100800 */
[----:B------:R-:W-:-:S05]  /*15d70*/  LOP3.LUT R14, R14, 0x20, RZ, 0x3c, !PT ;  /* 0x000000200e0e7812 */ /* 0x000fca00078e3cff */
[----:B------:R2:W-:Y:S02]  /*15d80*/  STS.U16 [R14+0x4500], R22 ;  /* 0x004500160e007388 */ /* 0x0005e40000000400 */
[----:B--2---:R-:W-:Y:S02]  /*15d90*/  IADD3 R14, P1, R15, R2, RZ ;  /* 0x000000020f0e7210 */ /* 0x004fe40007f3e0ff */
[----:B------:R-:W2:Y:S03]  /*15da0*/  LDL R15, [R1+0x5f8] ;  /* 0x0005f800010f7983 */ /* 0x000ea60000100800 */
[----:B--2---:R-:W-:-:S05]  /*15db0*/  IMAD.X R15, R15, 0x1, R0, P1 ;  /* 0x000000010f0f7824 */ /* 0x004fca00008e0600 */
[----:B------:R0:W2:Y:S04]  /*15dc0*/  @!P0 LDG.E.U16 R25, [R14.64] ;  /* 0x000000060e198981 */ /* 0x0000a8000c1e1500 */
[----:B0-----:R-:W0:Y:S02]  /*15dd0*/  S2R R15, SR_TID.X ;  /* 0x00000000000f7919 */ /* 0x001e240000002100 */
[C---:B0-----:R-:W-:Y:S02]  /*15de0*/  LOP3.LUT R14, R15.reuse, 0x3f, RZ, 0xc0, !PT ;  /* 0x0000003f0f0e7812 */ /* 0x041fe400078ec0ff */
[----:B------:R-:W-:-:S03]  /*15df0*/  LOP3.LUT P1, RZ, R15, 0x40, RZ, 0xc0, !PT ;  /* 0x000000400fff7812 */ /* 0x000fc6000782c0ff */
[----:B------:R-:W-:Y:S01]  /*15e00*/  IMAD.SHL.U32 R14, R14, 0x2, RZ ;  /* 0x000000020e0e7824 */ /* 0x000fe200078e00ff */
[----:B------:R-:W-:-:S04]  /*15e10*/  SEL R15, RZ, 0x90, !P1 ;  /* 0x00000090ff0f7807 */ /* 0x000fc80004800000 */
[----:B------:R-:W-:-:S04]  /*15e20*/  LOP3.LUT R15, R15, R14, RZ, 0x3c, !PT ;  /* 0x0000000e0f0f7212 */ /* 0x000fc800078e3cff */
[----:B------:R-:W-:-:S05]  /*15e30*/  LOP3.LUT R15, R15, 0x20, RZ, 0x3c, !PT ;  /* 0x000000200f0f7812 */ /* 0x000fca00078e3cff */
[----:B------:R0:W-:Y:S04]  /*15e40*/  STS.U16 [R15+0x4900], R21 ;  /* 0x004900150f007388 */ /* 0x0001e80000000400 */
[----:B0-----:R-:W2:Y:S01]  /*15e50*/  LDL R15, [R1+0x49c] ;  /* 0x00049c00010f7983 */ /* 0x001ea20000100800 */
[----:B----4-:R-:W-:Y:S02]  /*15e60*/  IADD3 R14, P1, R4, R2, RZ ;  /* 0x00000002040e7210 */ /* 0x010fe40007f3e0ff */
[----:B------:R-:W-:-:S03]  /*15e70*/  PRMT R5, RZ, 0x7610, R5 ;  /* 0x00007610ff057816 */ /* 0x000fc60000000005 */
[----:B--2---:R-:W-:-:S05]  /*15e80*/  IMAD.X R15, R15, 0x1, R0, P1 ;  /* 0x000000010f0f7824 */ /* 0x004fca00008e0600 */
[----:B------:R0:W2:Y:S04]  /*15e90*/  @!P0 LDG.E.U16 R5, [R14.64] ;  /* 0x000000060e058981 */ /* 0x0000a8000c1e1500 */
[----:B------:R-:W1:Y:S04]  /*15ea0*/  S2R R4, SR_TID.X ;  /* 0x0000000000047919 */ /* 0x000e680000002100 */
[----:B0-----:R-:W0:Y:S01]  /*15eb0*/  S2R R15, SR_TID.X ;  /* 0x00000000000f7919 */ /* 0x001e220000002100 */
[----:B-1----:R-:W-:Y:S02]  /*15ec0*/  LOP3.LUT P1, RZ, R4, 0x40, RZ, 0xc0, !PT ;  /* 0x0000004004ff7812 */ /* 0x002fe4000782c0ff */
[----:B0-----:R-:W-:-:S02]  /*15ed0*/  LOP3.LUT R15, R15, 0x3f, RZ, 0xc0, !PT ;  /* 0x0000003f0f0f7812 */ /* 0x001fc400078ec0ff */
[----:B------:R-:W-:-:S03]  /*15ee0*/  SEL R14, RZ, 0x90, !P1 ;  /* 0x00000090ff0e7807 */ /* 0x000fc60004800000 */
[----:B------:R-:W-:-:S05]  /*15ef0*/  IMAD.SHL.U32 R15, R15, 0x2, RZ ;  /* 0x000000020f0f7824 */ /* 0x000fca00078e00ff */
[----:B------:R-:W-:Y:S01]  /*15f00*/  LOP3.LUT R14, R14, R15, RZ, 0x3c, !PT ;  /* 0x0000000f0e0e7212 */ /* 0x000fe200078e3cff */
[----:B--2---:R0:W-:Y:S04]  /*15f10*/  STL [R1+0x48], R5 ;  /* 0x0000480501007387 */ /* 0x0041e80000100800 */
[----:B0-----:R-:W2:Y:S04]  /*15f20*/  LDL.LU R5, [R1+0x1540] ;  /* 0x0015400001057983 */ /* 0x001ea80000300800 */
[----:B------:R-:W4:Y:S01]  /*15f30*/  LDL R15, [R1+0x490] ;  /* 0x00049000010f7983 */ /* 0x000f220000100800 */
[----:B------:R-:W-:-:S02]  /*15f40*/  LOP3.LUT R14, R14, 0x20, RZ, 0x3c, !PT ;  /* 0x000000200e0e7812 */ /* 0x000fc400078e3cff */
[----:B------:R-:W-:-:S05]  /*15f50*/  LOP3.LUT R4, R4, 0x3f, RZ, 0xc0, !PT ;  /* 0x0000003f04047812 */ /* 0x000fca00078ec0ff */
[----:B------:R-:W-:Y:S01]  /*15f60*/  IMAD.SHL.U32 R4, R4, 0x2, RZ ;  /* 0x0000000204047824 */ /* 0x000fe200078e00ff */
[----:B--2---:R0:W-:Y:S04]  /*15f70*/  STS.U16 [R14+0x4d00], R5 ;  /* 0x004d00050e007388 */ /* 0x0041e80000000400 */
[----:B0-----:R-:W0:Y:S01]  /*15f80*/  S2R R5, SR_TID.X ;  /* 0x0000000000057919 */ /* 0x001e220000002100 */
[----:B----4-:R-:W-:-:S03]  /*15f90*/  IADD3 R14, P1, R15, R2, RZ ;  /* 0x000000020f0e7210 */ /* 0x010fc60007f3e0ff */
[----:B------:R-:W2:Y:S01]  /*15fa0*/  LDL R15, [R1+0x3c8] ;  /* 0x0003c800010f7983 */ /* 0x000ea20000100800 */
[----:B0-----:R-:W-:-:S04]  /*15fb0*/  LOP3.LUT P2, RZ, R5, 0x40, RZ, 0xc0, !PT ;  /* 0x0000004005ff7812 */ /* 0x001fc8000784c0ff */
[----:B------:R-:W-:-:S04]  /*15fc0*/  SEL R5, RZ, 0x90, !P2 ;  /* 0x00000090ff057807 */ /* 0x000fc80005000000 */
[----:B------:R-:W-:Y:S02]  /*15fd0*/  LOP3.LUT R5, R5, R4, RZ, 0x3c, !PT ;  /* 0x0000000405057212 */ /* 0x000fe400078e3cff */
[----:B------:R-:W4:Y:S01]  /*15fe0*/  LDL.LU R4, [R1+0x153c] ;  /* 0x00153c0001047983 */ /* 0x000f220000300800 */
[----:B--2---:R-:W-:Y:S01]  /*15ff0*/  IMAD.X R15, R15, 0x1, R0, P1 ;  /* 0x000000010f0f7824 */ /* 0x004fe200008e0600 */
[----:B----4-:R-:W-:-:S06]  /*16000*/  PRMT R4, RZ, 0x7610, R4 ;  /* 0x00007610ff047816 */ /* 0x010fcc0000000004 */
[----:B------:R-:W2:Y:S01]  /*16010*/  @!P0 LDG.E.U16 R4, [R14.64] ;  /* 0x000000060e048981 */ /* 0x000ea2000c1e1500 */
[----:B------:R-:W-:-:S03]  /*16020*/  LOP3.LUT R5, R5, 0x20, RZ, 0x3c, !PT ;  /* 0x0000002005057812 */ /* 0x000fc600078e3cff */
[----:B--2---:R0:W-:Y:S04]  /*16030*/  STL [R1+0x44], R4 ;  /* 0x0000440401007387 */ /* 0x0041e80000100800 */
[----:B0-----:R-:W2:Y:S04]  /*16040*/  LDL.LU R4, [R1+0x1538] ;  /* 0x0015380001047983 */ /* 0x001ea80000300800 */
[----:B--2---:R0:W-:Y:S04]  /*16050*/  STS.U16 [R5+0x5100], R4 ;  /* 0x0051000405007388 */ /* 0x0041e80000000400 */
[----:B0-----:R-:W2:Y:S01]  /*16060*/  LDL R5, [R1+0x5d8] ;  /* 0x0005d80001057983 */ /* 0x001ea20000100800 */
[----:B------:R-:W-:-:S02]  /*16070*/  IADD3 R4, P1, R11, R2, RZ ;  /* 0x000000020b047210 */ /* 0x000fc40007f3e0ff */
        /* <DEDUP_REMOVED lines=26> */
[----:B------:R-:W2:Y:S04]  /*16220*/  @!P0 LDG.E.U16 R11, [R4.64] ;  /* 0x00000006040b8981 */ /* 0x000ea8000c1e1500 */
[----:B--2---:R0:W-:Y:S04]  /*16230*/  STL [R1+0x3c], R11 ;  /* 0x00003c0b01007387 */ /* 0x0041e80000100800 */
[----:B0-----:R-:W2:Y:S04]  /*16240*/  LDL.LU R11, [R1+0x152c] ;  /* 0x00152c00010b7983 */ /* 0x001ea80000300800 */
[----:B------:R-:W4:Y:S02]  /*16250*/  LDL R5, [R1+0x470] ;  /* 0x0004700001057983 */ /* 0x000f240000100800 */
[----:B----4-:R-:W-:-:S02]  /*16260*/  IADD3 R4, P1, R5, R2, RZ ;  /* 0x0000000205047210 */ /* 0x010fc40007f3e0ff */
[----:B------:R-:W4:Y:S01]  /*16270*/  LDL R5, [R1+0x3b8] ;  /* 0x0003b80001057983 */ /* 0x000f220000100800 */
[----:B------:R-:W-:Y:S02]  /*16280*/  PRMT R19, RZ, 0x7610, R19 ;  /* 0x00007610ff137816 */ /* 0x000fe40000000013 */
        /* <DEDUP_REMOVED lines=28> */
[----:B------:R-:W2:Y:S01]  /*16450*/  LDL R5, [R1+0x44c] ;  /* 0x00044c0001057983 */ /* 0x000ea20000100800 */
[----:B------:R-:W-:-:S02]  /*16460*/  IADD3 R4, P1, R3, R2, RZ ;  /* 0x0000000203047210 */ /* 0x000fc40007f3e0ff */
[----:B------:R-:W-:-:S03]  /*16470*/  PRMT R8, RZ, 0x7610, R8 ;  /* 0x00007610ff087816 */ /* 0x000fc60000000008 */
[----:B--2---:R-:W-:-:S05]  /*16480*/  IMAD.X R5, R5, 0x1, R0, P1 ;  /* 0x0000000105057824 */ /* 0x004fca00008e0600 */
[----:B------:R0:W2:Y:S04]  /*16490*/  @!P0 LDG.E.U16 R8, [R4.64] ;  /* 0x0000000604088981 */ /* 0x0000a8000c1e1500 */
[----:B------:R1:W-:Y:S01]  /*164a0*/  STL [R1+0xad4], R3 ;  /* 0x000ad40301007387 */ /* 0x0003e20000100800 */
[----:B0-----:R-:W-:-:S03]  /*164b0*/  IADD3 R4, P1, R29, R2, RZ ;  /* 0x000000021d047210 */ /* 0x001fc60007f3e0ff */
[----:B-1----:R-:W3:Y:S01]  /*164c0*/  LDL.LU R3, [R1+0x6d4] ;  /* 0x0006d40001037983 */ /* 0x002ee20000300800 */
[----:B------:R-:W-:Y:S01]  /*164d0*/  PRMT R7, RZ, 0x7610, R7 ;  /* 0x00007610ff077816 */ /* 0x000fe20000000007 */
[----:B------:R-:W-:-:S05]  /*164e0*/  IMAD.X R5, R28, 0x1, R0, P1 ;  /* 0x000000011c057824 */ /* 0x000fca00008e0600 */
[----:B------:R3:W3:Y:S04]  /*164f0*/  @!P0 LDG.E.U16 R7, [R4.64] ;  /* 0x0000000604078981 */ /* 0x0006e8000c1e1500 */
[----:B--2---:R0:W-:Y:S04]  /*16500*/  STL [R1+0x20], R8 ;  /* 0x0000200801007387 */ /* 0x0041e80000100800 */
[----:B0-----:R-:W2:Y:S04]  /*16510*/  LDL.LU R8, [R1+0x1518] ;  /* 0x0015180001087983 */ /* 0x001ea80000300800 */
[----:B------:R0:W-:Y:S04]  /*16520*/  STL [R1+0xad8], R29 ;  /* 0x000ad81d01007387 */ /* 0x0001e80000100800 */
[----:B0-----:R-:W2:Y:S01]  /*16530*/  LDL.LU R29, [R1+0x584] ;  /* 0x00058400011d7983 */ /* 0x001ea20000300800 */
[----:B---3--:R-:W-:-:S02]  /*16540*/  IADD3 R4, P1, R3, R2, RZ ;  /* 0x0000000203047210 */ /* 0x008fc40007f3e0ff */
[----:B------:R-:W-:Y:S01]  /*16550*/  PRMT R6, RZ, 0x7610, R6 ;  /* 0x00007610ff067816 */ /* 0x000fe20000000006 */
[----:B------:R0:W-:Y:S04]  /*16560*/  STL [R1+0xadc], R28 ;  /* 0x000adc1c01007387 */ /* 0x0001e80000100800 */
[----:B0-----:R-:W3:Y:S04]  /*16570*/  LDL.LU R28, [R1+0x578] ;  /* 0x00057800011c7983 */ /* 0x001ee80000300800 */
[----:B------:R0:W-:Y:S04]  /*16580*/  STL [R1+0x1c], R7 ;  /* 0x00001c0701007387 */ /* 0x0001e80000100800 */
[----:B0-----:R-:W4:Y:S04]  /*16590*/  LDL.LU R7, [R1+0x1514] ;  /* 0x0015140001077983 */ /* 0x001f280000300800 */
[----:B------:R0:W-:Y:S04]  /*165a0*/  STL [R1+0xae0], R3 ;  /* 0x000ae00301007387 */ /* 0x0001e80000100800 */
[----:B0-----:R-:W4:Y:S01]  /*165b0*/  LDL.LU R3, [R1+0x43c] ;  /* 0x00043c0001037983 */ /* 0x001f220000300800 */
[----:B--2---:R-:W-:-:S05]  /*165c0*/  IMAD.X R5, R29, 0x1, R0, P1 ;  /* 0x000000011d057824 */ /* 0x004fca00008e0600 */
[----:B------:R3:W2:Y:S04]  /*165d0*/  @!P0 LDG.E.U16 R6, [R4.64] ;  /* 0x0000000604068981 */ /* 0x0006a8000c1e1500 */
[----:B------:R0:W-:Y:S01]  /*165e0*/  STL [R1+0xae4], R29 ;  /* 0x000ae41d01007387 */ /* 0x0001e20000100800 */
[----:B---3--:R-:W-:-:S03]  /*165f0*/  IADD3 R4, P1, R28, R2, RZ ;  /* 0x000000021c047210 */ /* 0x008fc60007f3e0ff */
[----:B0-----:R-:W3:Y:S01]  /*16600*/  LDL.LU R29, [R1+0x780] ;  /* 0x00078000011d7983 */ /* 0x001ee20000300800 */
[----:B------:R-:W-:Y:S01]  /*16610*/  PRMT R18, RZ, 0x7610, R18 ;  /* 0x00007610ff127816 */ /* 0x000fe20000000012 */
[----:B----4-:R-:W-:-:S05]  /*16620*/  IMAD.X R5, R3, 0x1, R0, P1 ;  /* 0x0000000103057824 */ /* 0x010fca00008e0600 */
[----:B------:R3:W4:Y:S04]  /*16630*/  @!P0 LDG.E.U16 R18, [R4.64] ;  /* 0x0000000604128981 */ /* 0x000728000c1e1500 */
        /* <DEDUP_REMOVED lines=8> */
[----:B----4-:R0:W-:Y:S04]  /*166c0*/  STL [R1+0x14], R18 ;  /* 0x0000141201007387 */ /* 0x0101e80000100800 */
[----:B0-----:R-:W4:Y:S04]  /*166d0*/  LDL.LU R18, [R1+0x150c] ;  /* 0x00150c0001127983 */ /* 0x001f280000300800 */
[----:B------:R0:W-:Y:S04]  /*166e0*/  STL [R1+0xaf0], R29 ;  /* 0x000af01d01007387 */ /* 0x0001e80000100800 */
[----:B0-----:R-:W4:Y:S01]  /*166f0*/  LDL.LU R29, [R1+0x564] ;  /* 0x00056400011d7983 */ /* 0x001f220000300800 */
[----:B--2---:R-:W-:-:S05]  /*16700*/  IMAD.X R5, R28, 0x1, R0, P1 ;  /* 0x000000011c057824 */ /* 0x004fca00008e0600 */
[----:B------:R3:W2:Y:S04]  /*16710*/  @!P0 LDG.E.U16 R17, [R4.64] ;  /* 0x0000000604118981 */ /* 0x0006a8000c1e1500 */
[----:B------:R0:W-:Y:S04]  /*16720*/  STL [R1+0xaf4], R28 ;  /* 0x000af41c01007387 */ /* 0x0001e80000100800 */
[----:B0-----:R-:W2:Y:S01]  /*16730*/  LDL.LU R28, [R1+0x558] ;  /* 0x00055800011c7983 */ /* 0x001ea20000300800 */
[----:B---3--:R-:W-:Y:S02]  /*16740*/  IADD3 R4, P1, R3, R2, RZ ;  /* 0x0000000203047210 */ /* 0x008fe40007f3e0ff */
[----:B------:R-:W-:-:S03]  /*16750*/  PRMT R16, RZ, 0x7610, R16 ;  /* 0x00007610ff107816 */ /* 0x000fc60000000010 */
[----:B----4-:R-:W-:-:S05]  /*16760*/  IMAD.X R5, R29, 0x1, R0, P1 ;  /* 0x000000011d057824 */ /* 0x010fca00008e0600 */
[----:B------:R-:W3:Y:S04]  /*16770*/  @!P0 LDG.E.U16 R16, [R4.64] ;  /* 0x0000000604108981 */ /* 0x000ee8000c1e1500 */
[----:B--2---:R0:W-:Y:S04]  /*16780*/  STL [R1+0x10], R17 ;  /* 0x0000101101007387 */ /* 0x0041e80000100800 */
[----:B0-----:R-:W2:Y:S01]  /*16790*/  LDL.LU R17, [R1+0x1508] ;  /* 0x0015080001117983 */ /* 0x001ea20000300800 */
[----:B------:R-:W-:-:S05]  /*167a0*/  LOP3.LUT R12, R12, 0x20, RZ, 0x3c, !PT ;  /* 0x000000200c0c7812 */ /* 0x000fca00078e3cff */
[----:B------:R-:W-:Y:S04]  /*167b0*/  STS.U16 [R12+0x5900], R11 ;  /* 0x0059000b0c007388 */ /* 0x000fe80000000400 */
[----:B------:R-:W-:Y:S04]  /*167c0*/  STS.U16 [R12+0x5d00], R19 ;  /* 0x005d00130c007388 */ /* 0x000fe80000000400 */
[----:B------:R-:W-:Y:S04]  /*167d0*/  STS.U16 [R12+0x6100], R20 ;  /* 0x006100140c007388 */ /* 0x000fe80000000400 */
[----:B------:R-:W-:Y:S04]  /*167e0*/  STS.U16 [R12+0x6500], R10 ;  /* 0x0065000a0c007388 */ /* 0x000fe80000000400 */
[----:B------:R-:W-:Y:S04]  /*167f0*/  STS.U16 [R12+0x6900], R9 ;  /* 0x006900090c007388 */ /* 0x000fe80000000400 */
[----:B------:R-:W-:Y:S04]  /*16800*/  STS.U16 [R12+0x6d00], R8 ;  /* 0x006d00080c007388 */ /* 0x000fe80000000400 */
[----:B------:R0:W-:Y:S04]  /*16810*/  STL [R1+0xaf8], R3 ;  /* 0x000af80301007387 */ /* 0x0001e80000100800 */
[----:B------:R-:W-:Y:S04]  /*16820*/  STS.U16 [R12+0x7100], R7 ;  /* 0x007100070c007388 */ /* 0x000fe80000000400 */
[----:B------:R-:W-:Y:S04]  /*16830*/  STS.U16 [R12+0x7500], R6 ;  /* 0x007500060c007388 */ /* 0x000fe80000000400 */
[----:B0-----:R-:W4:Y:S04]  /*16840*/  LDL.LU R3, [R1+0x42c] ;  /* 0x00042c0001037983 */ /* 0x001f280000300800 */
[----:B------:R0:W-:Y:S04]  /*16850*/  STL [R1+0xafc], R29 ;  /* 0x000afc1d01007387 */ /* 0x0001e80000100800 */
[----:B------:R-:W-:Y:S04]  /*16860*/  STS.U16 [R12+0x7900], R18 ;  /* 0x007900120c007388 */ /* 0x000fe80000000400 */
[----:B0-----:R-:W0:Y:S02]  /*16870*/  S2R R29, SR_TID.X ;  /* 0x00000000001d7919 */ /* 0x001e240000002100 */
[----:B0-----:R-:W-:-:S05]  /*16880*/  LOP3.LUT R29, R29, 0x3f, RZ, 0xc0, !PT ;  /* 0x0000003f1d1d7812 */ /* 0x001fca00078ec0ff */
[----:B------:R-:W-:Y:S01]  /*16890*/  IMAD.SHL.U32 R29, R29, 0x2, RZ ;  /* 0x000000021d1d7824 */ /* 0x000fe200078e00ff */
[----:B--2---:R0:W-:Y:S04]  /*168a0*/  STS.U16 [R12+0x7d00], R17 ;  /* 0x007d00110c007388 */ /* 0x0041e80000000400 */
[----:B0-----:R-:W0:Y:S02]  /*168b0*/  S2R R12, SR_TID.X ;  /* 0x00000000000c7919 */ /* 0x001e240000002100 */
[----:B0-----:R-:W-:-:S04]  /*168c0*/  LOP3.LUT P2, RZ, R12, 0x40, RZ, 0xc0, !PT ;  /* 0x000000400cff7812 */ /* 0x001fc8000784c0ff */
[----:B------:R-:W-:-:S04]  /*168d0*/  SEL R12, RZ, 0x90, !P2 ;  /* 0x00000090ff0c7807 */ /* 0x000fc80005000000 */
[----:B------:R-:W-:Y:S02]  /*168e0*/  LOP3.LUT R12, R12, R29, RZ, 0x3c, !PT ;  /* 0x0000001d0c0c7212 */ /* 0x000fe400078e3cff */
[----:B------:R-:W2:Y:S04]  /*168f0*/  LDL.LU R29, [R1+0x770] ;  /* 0x00077000011d7983 */ /* 0x000ea80000300800 */
[----:B---3--:R0:W-:Y:S04]  /*16900*/  STL [R1+0xc], R16 ;  /* 0x00000c1001007387 */ /* 0x0081e80000100800 */
[----:B0-----:R-:W3:Y:S04]  /*16910*/  LDL.LU R16, [R1+0x1504] ;  /* 0x0015040001107983 */ /* 0x001ee80000300800 */
[----:B------:R-:W2:Y:S01]  /*16920*/  LDL.LU R5, [R1+0x88] ;  /* 0x0000880001057983 */ /* 0x000ea20000300800 */
[----:B------:R-:W-:-:S02]  /*16930*/  LOP3.LUT R12, R12, 0x40, RZ, 0x3c, !PT ;  /* 0x000000400c0c7812 */ /* 0x000fc400078e3cff */
[----:B------:R-:W-:Y:S02]  /*16940*/  IADD3 R4, P1, R28, R2, RZ ;  /* 0x000000021c047210 */ /* 0x000fe40007f3e0ff */
[----:B---3--:R-:W-:Y:S01]  /*16950*/  PRMT R16, RZ, 0x7610, R16 ;  /* 0x00007610ff107816 */ /* 0x008fe20000000010 */
[----:B--2---:R4:W-:Y:S02]  /*16960*/  STS.U16 [R12+0x200], R5 ;  /* 0x000200050c007388 */ /* 0x0049e40000000400 */
[----:B----4-:R-:W-:-:S05]  /*16970*/  IMAD.X R5, R3, 0x1, R0, P1 ;  /* 0x0000000103057824 */ /* 0x010fca00008e0600 */
[----:B------:R0:W2:Y:S04]  /*16980*/  @!P0 LDG.E.U16 R16, [R4.64] ;  /* 0x0000000604108981 */ /* 0x0000a8000c1e1500 */
[----:B------:R1:W-:Y:S04]  /*16990*/  STL [R1+0xb00], R28 ;  /* 0x000b001c01007387 */ /* 0x0003e80000100800 */
[----:B-1----:R-:W3:Y:S04]  /*169a0*/  LDL.LU R28, [R1+0x6a0] ;  /* 0x0006a000011c7983 */ /* 0x002ee80000300800 */
[----:B------:R1:W-:Y:S04]  /*169b0*/  STL [R1+0xb04], R3 ;  /* 0x000b040301007387 */ /* 0x0003e80000100800 */
[----:B-1----:R-:W4:Y:S01]  /*169c0*/  LDL.LU R3, [R1+0x694] ;  /* 0x0006940001037983 */ /* 0x002f220000300800 */
[----:B0-----:R-:W-:-:S03]  /*169d0*/  IADD3 R4, P1, R29, R2, RZ ;  /* 0x000000021d047210 */ /* 0x001fc60007f3e0ff */
[----:B--2---:R0:W-:Y:S04]  /*169e0*/  STL [R1+0x8], R16 ;  /* 0x0000081001007387 */ /* 0x0041e80000100800 */
[----:B0-----:R-:W2:Y:S04]  /*169f0*/  LDL.LU R16, [R1+0x1500] ;  /* 0x0015000001107983 */ /* 0x001ea80000300800 */
[----:B------:R-:W2:Y:S04]  /*16a00*/  LDL.LU R5, [R1+0x84] ;  /* 0x0000840001057983 */ /* 0x000ea80000300800 */
[----:B------:R0:W-:Y:S04]  /*16a10*/  STL [R1+0xb08], R29 ;  /* 0x000b081d01007387 */ /* 0x0001e80000100800 */
[----:B0-----:R-:W4:Y:S01]  /*16a20*/  LDL.LU R29, [R1+0x544] ;  /* 0x00054400011d7983 */ /* 0x001f220000300800 */
[----:B------:R-:W-:-:S02]  /*16a30*/  PRMT R15, RZ, 0x7610, R15 ;  /* 0x00007610ff0f7816 */ /* 0x000fc4000000000f */
[----:B------:R-:W-:Y:S01]  /*16a40*/  PRMT R14, RZ, 0x7610, R14 ;  /* 0x00007610ff0e7816 */ /* 0x000fe2000000000e */
[----:B---3--:R-:W-:Y:S04]  /*16a50*/  STL [R1+0xb0c], R28 ;  /* 0x000b0c1c01007387 */ /* 0x008fe80000100800 */
[----:B--2---:R0:W-:Y:S02]  /*16a60*/  STS.U16 [R12+0x600], R5 ;  /* 0x000600050c007388 */ /* 0x0041e40000000400 */
[----:B0-----:R-:W-:Y:S02]  /*16a70*/  IMAD.X R5, R28, 0x1, R0, P1 ;  /* 0x000000011c057824 */ /* 0x001fe400008e0600 */
[----:B------:R-:W2:Y:S04]  /*16a80*/  LDL.LU R28, [R1+0x538] ;  /* 0x00053800011c7983 */ /* 0x000ea80000300800 */
[----:B------:R4:W3:Y:S02]  /*16a90*/  @!P0 LDG.E.U16 R15, [R4.64] ;  /* 0x00000006040f8981 */ /* 0x0008e4000c1e1500 */
[----:B----4-:R-:W-:-:S05]  /*16aa0*/  IADD3 R4, P1, R3, R2, RZ ;  /* 0x0000000203047210 */ /* 0x010fca0007f3e0ff */
[----:B------:R-:W-:-:S05]  /*16ab0*/  IMAD.X R5, R29, 0x1, R0, P1 ;  /* 0x000000011d057824 */ /* 0x000fca00008e0600 */
[----:B------:R2:W4:Y:S04]  /*16ac0*/  @!P0 LDG.E.U16 R14, [R4.64] ;  /* 0x00000006040e8981 */ /* 0x000528000c1e1500 */
[----:B------:R0:W-:Y:S04]  /*16ad0*/  STL [R1+0xb10], R3 ;  /* 0x000b100301007387 */ /* 0x0001e80000100800 */
[----:B0-----:R-:W3:Y:S04]  /*16ae0*/  LDL.LU R3, [R1+0x41c] ;  /* 0x00041c0001037983 */ /* 0x001ee80000300800 */
[----:B------:R0:W-:Y:S04]  /*16af0*/  STL [R1+0xb14], R29 ;  /* 0x000b141d01007387 */ /* 0x0001e80000100800 */
[----:B0-----:R-:W3:Y:S01]  /*16b00*/  LDL.LU R29, [R1+0x760] ;  /* 0x00076000011d7983 */ /* 0x001ee20000300800 */
[----:B------:R-:W-:-:S02]  /*16b10*/  PRMT R26, RZ, 0x7610, R26 ;  /* 0x00007610ff1a7816 */ /* 0x000fc4000000001a */
[----:B--2---:R-:W-:Y:S01]  /*16b20*/  IADD3 R4, P1, R28, R2, RZ ;  /* 0x000000021c047210 */ /* 0x004fe20007f3e0ff */
[----:B----4-:R0:W-:Y:S04]  /*16b30*/  STL [R1], R14 ;  /* 0x0000000e01007387 */ /* 0x0101e80000100800 */
[----:B0-----:R-:W2:Y:S04]  /*16b40*/  LDL R14, [R1+0x680] ;  /* 0x00068000010e7983 */ /* 0x001ea80000100800 */
[----:B---3--:R0:W-:Y:S01]  /*16b50*/  STL [R1+0x4], R15 ;  /* 0x0000040f01007387 */ /* 0x0081e20000100800 */
[----:B------:R-:W-:-:S05]  /*16b60*/  IMAD.X R5, R3, 0x1, R0, P1 ;  /* 0x0000000103057824 */ /* 0x000fca00008e0600 */
[----:B------:R1:W3:Y:S04]  /*16b70*/  @!P0 LDG.E.U16 R26, [R4.64] ;  /* 0x00000006041a8981 */ /* 0x0002e8000c1e1500 */
[----:B0-----:R-:W4:Y:S04]  /*16b80*/  LDL.LU R15, [R1+0x30] ;  /* 0x00003000010f7983 */ /* 0x001f280000300800 */
[----:B------:R0:W-:Y:S04]  /*16b90*/  STL [R1+0xb18], R28 ;  /* 0x000b181c01007387 */ /* 0x0001e80000100800 */
[----:B0-----:R-:W4:Y:S04]  /*16ba0*/  LDL.LU R28, [R1+0x674] ;  /* 0x00067400011c7983 */ /* 0x001f280000300800 */
[----:B------:R0:W-:Y:S04]  /*16bb0*/  STL [R1+0xb1c], R3 ;  /* 0x000b1c0301007387 */ /* 0x0001e80000100800 */
[----:B0-----:R-:W4:Y:S01]  /*16bc0*/  LDL.LU R3, [R1+0x524] ;  /* 0x0005240001037983 */ /* 0x001f220000300800 */
[----:B-1----:R-:W-:-:S03]  /*16bd0*/  IADD3 R4, P1, R29, R2, RZ ;  /* 0x000000021d047210 */ /* 0x002fc60007f3e0ff */
[----:B------:R-:W-:Y:S04]  /*16be0*/  STS.U16 [R12+0xa00], R16 ;  /* 0x000a00100c007388 */ /* 0x000fe80000000400 */
[----:B------:R-:W-:Y:S04]  /*16bf0*/  STS.U16 [R12+0xe00], R13 ;  /* 0x000e000d0c007388 */ /* 0x000fe80000000400 */
[----:B------:R0:W-:Y:S02]  /*16c00*/  STS.U16 [R12+0x1200], R24 ;  /* 0x001200180c007388 */ /* 0x0001e40000000400 */
[----:B0-----:R-:W-:-:S02]  /*16c10*/  PRMT R24, RZ, 0x7610, R24 ;  /* 0x00007610ff187816 */ /* 0x001fc40000000018 */
[----:B------:R-:W-:Y:S01]  /*16c20*/  PRMT R22, RZ, 0x7610, R22 ;  /* 0x00007610ff167816 */ /* 0x000fe20000000016 */
[----:B--2---:R-:W-:-:S05]  /*16c30*/  IMAD.X R5, R14, 0x1, R0, P1 ;  /* 0x000000010e057824 */ /* 0x004fca00008e0600 */
[----:B------:R4:W2:Y:S04]  /*16c40*/  @!P0 LDG.E.U16 R24, [R4.64] ;  /* 0x0000000604188981 */ /* 0x0008a8000c1e1500 */
[----:B---3--:R0:W-:Y:S04]  /*16c50*/  STL [R1+0x14d0], R26 ;  /* 0x0014d01a01007387 */ /* 0x0081e80000100800 */
[----:B0-----:R-:W3:Y:S01]  /*16c60*/  LDL.LU R26, [R1+0x38] ;  /* 0x00003800011a7983 */ /* 0x001ee20000300800 */
[----:B----4-:R-:W-:-:S03]  /*16c70*/  IADD3 R4, P1, R28, R2, RZ ;  /* 0x000000021c047210 */ /* 0x010fc60007f3e0ff */
[----:B------:R0:W-:Y:S04]  /*16c80*/  STL [R1+0xb20], R29 ;  /* 0x000b201d01007387 */ /* 0x0001e80000100800 */
[----:B0-----:R-:W4:Y:S01]  /*16c90*/  LDL.LU R29, [R1+0x518] ;  /* 0x00051800011d7983 */ /* 0x001f220000300800 */
[----:B------:R-:W-:-:S03]  /*16ca0*/  IMAD.X R5, R3, 0x1, R0, P1 ;  /* 0x0000000103057824 */ /* 0x000fc600008e0600 */
[----:B------:R-:W3:Y:S04]  /*16cb0*/  LDL R13, [R1+0x40c] ;  /* 0x00040c00010d7983 */ /* 0x000ee80000100800 */
[----:B------:R4:W3:Y:S04]  /*16cc0*/  @!P0 LDG.E.U16 R22, [R4.64] ;  /* 0x0000000604168981 */ /* 0x0008e8000c1e1500 */
[----:B------:R-:W3:Y:S04]  /*16cd0*/  LDL.LU R14, [R1+0x80] ;  /* 0x00008000010e7983 */ /* 0x000ee80000300800 */
[----:B------:R-:W-:Y:S04]  /*16ce0*/  STS.U16 [R12+0x1600], R27 ;  /* 0x0016001b0c007388 */ /* 0x000fe80000000400 */
[----:B------:R-:W-:Y:S01]  /*16cf0*/  STS.U16 [R12+0x1a00], R15 ;  /* 0x001a000f0c007388 */ /* 0x000fe20000000400 */
[----:B------:R-:W-:-:S03]  /*16d00*/  PRMT R20, RZ, 0x7610, R20 ;  /* 0x00007610ff147816 */ /* 0x000fc60000000014 */
[----:B--2---:R-:W-:Y:S04]  /*16d10*/  STL [R1+0x14d4], R24 ;  /* 0x0014d41801007387 */ /* 0x004fe80000100800 */
[----:B------:R0:W-:Y:S04]  /*16d20*/  STL [R1+0xb24], R28 ;  /* 0x000b241c01007387 */ /* 0x0001e80000100800 */
[----:B0-----:R-:W2:Y:S04]  /*16d30*/  LDL.LU R28, [R1+0x750] ;  /* 0x00075000011c7983 */ /* 0x001ea80000300800 */
[----:B------:R0:W-:Y:S04]  /*16d40*/  STL [R1+0xb28], R3 ;  /* 0x000b280301007387 */ /* 0x0001e80000100800 */
[----:B0-----:R-:W2:Y:S01]  /*16d50*/  LDL.LU R3, [R1+0x660] ;  /* 0x0006600001037983 */ /* 0x001ea20000300800 */
[----:B----4-:R-:W-:-:S03]  /*16d60*/  IADD3 R4, P1, R29, R2, RZ ;  /* 0x000000021d047210 */ /* 0x010fc60007f3e0ff */
[----:B---3--:R-:W-:Y:S04]  /*16d70*/  STL [R1+0x14d8], R22 ;  /* 0x0014d81601007387 */ /* 0x008fe80000100800 */
[----:B------:R-:W3:Y:S04]  /*16d80*/  LDL.LU R15, [R1+0x7c] ;  /* 0x00007c00010f7983 */ /* 0x000ee80000300800 */
[----:B------:R0:W-:Y:S01]  /*16d90*/  STL [R1+0xb2c], R29 ;  /* 0x000b2c1d01007387 */ /* 0x0001e20000100800 */
[----:B------:R-:W-:-:S05]  /*16da0*/  IMAD.X R5, R13, 0x1, R0, P1 ;  /* 0x000000010d057824 */ /* 0x000fca00008e0600 */
[----:B------:R2:W4:Y:S04]  /*16db0*/  @!P0 LDG.E.U16 R20, [R4.64] ;  /* 0x0000000604148981 */ /* 0x000528000c1e1500 */
[----:B0-----:R-:W3:Y:S04]  /*16dc0*/  LDL.LU R29, [R1+0x654] ;  /* 0x00065400011d7983 */ /* 0x001ee80000300800 */
[----:B------:R-:W4:Y:S01]  /*16dd0*/  LDL R13, [R1+0x504] ;  /* 0x00050400010d7983 */ /* 0x000f220000100800 */
[----:B------:R-:W-:Y:S02]  /*16de0*/  PRMT R18, RZ, 0x7610, R18 ;  /* 0x00007610ff127816 */ /* 0x000fe40000000012 */
[----:B------:R-:W-:-:S02]  /*16df0*/  PRMT R16, RZ, 0x7610, R16 ;  /* 0x00007610ff107816 */ /* 0x000fc40000000010 */
[----:B--2---:R-:W-:-:S05]  /*16e00*/  IADD3 R4, P1, R28, R2, RZ ;  /* 0x000000021c047210 */ /* 0x004fca0007f3e0ff */
[----:B------:R-:W-:-:S05]  /*16e10*/  IMAD.X R5, R3, 0x1, R0, P1 ;  /* 0x0000000103057824 */ /* 0x000fca00008e0600 */
[----:B------:R3:W2:Y:S02]  /*16e20*/  @!P0 LDG.E.U16 R18, [R4.64] ;  /* 0x0000000604128981 */ /* 0x0006a4000c1e1500 */
[----:B---3--:R-:W-:-:S05]  /*16e30*/  IADD3 R4, P1, R29, R2, RZ ;  /* 0x000000021d047210 */ /* 0x008fca0007f3e0ff */
[----:B----4-:R-:W-:-:S05]  /*16e40*/  IMAD.X R5, R13, 0x1, R0, P1 ;  /* 0x000000010d057824 */ /* 0x010fca00008e0600 */
[----:B------:R-:W3:Y:S04]  /*16e50*/  @!P0 LDG.E.U16 R16, [R4.64] ;  /* 0x0000000604108981 */ /* 0x000ee8000c1e1500 */
[----:B------:R-:W-:Y:S04]  /*16e60*/  STL [R1+0x14dc], R20 ;  /* 0x0014dc1401007387 */ /* 0x000fe80000100800 */
[----:B------:R-:W4:Y:S04]  /*16e70*/  LDL.LU R24, [R1+0x78] ;  /* 0x0000780001187983 */ /* 0x000f280000300800 */
[----:B------:R0:W-:Y:S04]  /*16e80*/  STL [R1+0xb30], R28 ;  /* 0x000b301c01007387 */ /* 0x0001e80000100800 */
[----:B0-----:R-:W4:Y:S04]  /*16e90*/  LDL.LU R28, [R1+0x4f8] ;  /* 0x0004f800011c7983 */ /* 0x001f280000300800 */
[----:B------:R0:W-:Y:S04]  /*16ea0*/  STL [R1+0xb34], R3 ;  /* 0x000b340301007387 */ /* 0x0001e80000100800 */
[----:B0-----:R-:W4:Y:S04]  /*16eb0*/  LDL.LU R3, [R1+0x3fc] ;  /* 0x0003fc0001037983 */ /* 0x001f280000300800 */
[----:B------:R0:W-:Y:S04]  /*16ec0*/  STS.U16 [R12+0x1e00], R26 ;  /* 0x001e001a0c007388 */ /* 0x0001e80000000400 */
[----:B------:R1:W-:Y:S04]  /*16ed0*/  STS.U16 [R12+0x2200], R14 ;  /* 0x0022000e0c007388 */ /* 0x0003e80000000400 */
[----:B0-----:R-:W0:Y:S04]  /*16ee0*/  S2R R26, SR_TID.X ;  /* 0x00000000001a7919 */ /* 0x001e280000002100 */
[----:B-1----:R-:W1:Y:S01]  /*16ef0*/  S2R R14, SR_TID.X ;  /* 0x00000000000e7919 */ /* 0x002e620000002100 */
[----:B0-----:R-:W-:-:S02]  /*16f00*/  LOP3.LUT P3, RZ, R26, 0x40, RZ, 0xc0, !PT ;  /* 0x000000401aff7812 */ /* 0x001fc4000786c0ff */
[----:B-1----:R-:W-:-:S05]  /*16f10*/  LOP3.LUT R14, R14, 0x3f, RZ, 0xc0, !PT ;  /* 0x0000003f0e0e7812 */ /* 0x002fca00078ec0ff */
[----:B------:R-:W-:Y:S01]  /*16f20*/  IMAD.SHL.U32 R14, R14, 0x2, RZ ;  /* 0x000000020e0e7824 */ /* 0x000fe200078e00ff */
[----:B------:R-:W-:Y:S01]  /*16f30*/  PRMT R11, RZ, 0x7610, R11 ;  /* 0x00007610ff0b7816 */ /* 0x000fe2000000000b */
[----:B--2---:R-:W-:Y:S04]  /*16f40*/  STL [R1+0x14e0], R18 ;  /* 0x0014e01201007387 */ /* 0x004fe80000100800 */
[----:B------:R-:W2:Y:S04]  /*16f50*/  LDL.LU R12, [R1+0x74] ;  /* 0x00007400010c7983 */ /* 0x000ea80000300800 */
[----:B------:R0:W-:Y:S04]  /*16f60*/  STL [R1+0xb38], R29 ;  /* 0x000b381d01007387 */ /* 0x0001e80000100800 */
[----:B0-----:R-:W2:Y:S04]  /*16f70*/  LDL.LU R29, [R1+0x740] ;  /* 0x00074000011d7983 */ /* 0x001ea80000300800 */
[----:B------:R-:W2:Y:S04]  /*16f80*/  LDL R13, [R1+0x640] ;  /* 0x00064000010d7983 */ /* 0x000ea80000100800 */
[----:B---3--:R0:W-:Y:S04]  /*16f90*/  STL [R1+0x14e4], R16 ;  /* 0x0014e41001007387 */ /* 0x0081e80000100800 */
[----:B------:R-:W3:Y:S01]  /*16fa0*/  LDL.LU R26, [R1+0x70] ;  /* 0x00007000011a7983 */ /* 0x000ee20000300800 */
[----:B0-----:R-:W-:-:S04]  /*16fb0*/  SEL R16, RZ, 0x90, !P3 ;  /* 0x00000090ff107807 */ /* 0x001fc80005800000 */
[----:B------:R-:W-:Y:S02]  /*16fc0*/  LOP3.LUT R16, R16, R14, RZ, 0x3c, !PT ;  /* 0x0000000e10107212 */ /* 0x000fe400078e3cff */
[----:B------:R-:W3:Y:S02]  /*16fd0*/  LDL R14, [R1+0x3ec] ;  /* 0x0003ec00010e7983 */ /* 0x000ee40000100800 */
[----:B------:R-:W-:Y:S02]  /*16fe0*/  LOP3.LUT R16, R16, 0x40, RZ, 0x3c, !PT ;  /* 0x0000004010107812 */ /* 0x000fe400078e3cff */
[----:B----4-:R-:W-:-:S03]  /*16ff0*/  IADD3 R4, P1, R28, R2, RZ ;  /* 0x000000021c047210 */ /* 0x010fc60007f3e0ff */
[----:B------:R0:W-:Y:S04]  /*17000*/  STS.U16 [R16+0x2600], R15 ;  /* 0x0026000f10007388 */ /* 0x0001e80000000400 */
[----:B0-----:R-:W4:Y:S04]  /*17010*/  LDL.LU R15, [R1+0x6c] ;  /* 0x00006c00010f7983 */ /* 0x001f280000300800 */
[----:B------:R0:W-:Y:S01]  /*17020*/  STL [R1+0xb3c], R28 ;  /* 0x000b3c1c01007387 */ /* 0x0001e20000100800 */
[----:B------:R-:W-:-:S05]  /*17030*/  IMAD.X R5, R3, 0x1, R0, P1 ;  /* 0x0000000103057824 */ /* 0x000fca00008e0600 */
[----:B------:R2:W3:Y:S04]  /*17040*/  @!P0 LDG.E.U16 R11, [R4.64] ;  /* 0x00000006040b8981 */ /* 0x0004e8000c1e1500 */
[----:B0-----:R-:W3:Y:S04]  /*17050*/  LDL.LU R28, [R1+0x634] ;  /* 0x00063400011c7983 */ /* 0x001ee80000300800 */
[----:B------:R0:W-:Y:S04]  /*17060*/  STL [R1+0xb40], R3 ;  /* 0x000b400301007387 */ /* 0x0001e80000100800 */
[----:B0-----:R-:W4:Y:S01]  /*17070*/  LDL.LU R3, [R1+0x4e4] ;  /* 0x0004e40001037983 */ /* 0x001f220000300800 */
[----:B------:R-:W-:-:S02]  /*17080*/  PRMT R10, RZ, 0x7610, R10 ;  /* 0x00007610ff0a7816 */ /* 0x000fc4000000000a */
[----:B------:R-:W-:Y:S02]  /*17090*/  PRMT R9, RZ, 0x7610, R9 ;  /* 0x00007610ff097816 */ /* 0x000fe40000000009 */
[----:B--2---:R-:W-:-:S05]  /*170a0*/  IADD3 R4, P1, R29, R2, RZ ;  /* 0x000000021d047210 */ /* 0x004fca0007f3e0ff */
[----:B------:R-:W-:-:S05]  /*170b0*/  IMAD.X R5, R13, 0x1, R0, P1 ;  /* 0x000000010d057824 */ /* 0x000fca00008e0600 */
[----:B------:R3:W2:Y:S02]  /*170c0*/  @!P0 LDG.E.U16 R10, [R4.64] ;  /* 0x00000006040a8981 */ /* 0x0006a4000c1e1500 */
[----:B---3--:R-:W-:Y:S02]  /*170d0*/  IADD3 R4, P1, R28, R2, RZ ;  /* 0x000000021c047210 */ /* 0x008fe40007f3e0ff */
[----:B------:R-:W-:Y:S04]  /*170e0*/  STL [R1+0x14e8], R11 ;  /* 0x0014e80b01007387 */ /* 0x000fe80000100800 */
[----:B------:R0:W-:Y:S01]  /*170f0*/  STL [R1+0xb44], R29 ;  /* 0x000b441d01007387 */ /* 0x0001e20000100800 */
[----:B----4-:R-:W-:-:S03]  /*17100*/  IMAD.X R5, R3, 0x1, R0, P1 ;  /* 0x0000000103057824 */ /* 0x010fc600008e0600 */
[----:B0-----:R-:W3:Y:S04]  /*17110*/  LDL.LU R29, [R1+0x4d8] ;  /* 0x0004d800011d7983 */ /* 0x001ee80000300800 */
[----:B------:R3:W4:Y:S04]  /*17120*/  @!P0 LDG.E.U16 R9, [R4.64] ;  /* 0x0000000604098981 */ /* 0x000728000c1e1500 */
[----:B------:R-:W-:Y:S04]  /*17130*/  STS.U16 [R16+0x2a00], R24 ;  /* 0x002a001810007388 */ /* 0x000fe80000000400 */
[----:B------:R-:W-:Y:S01]  /*17140*/  STS.U16 [R16+0x2e00], R12 ;  /* 0x002e000c10007388 */ /* 0x000fe20000000400 */
[----:B------:R-:W-:-:S03]  /*17150*/  PRMT R8, RZ, 0x7610, R8 ;  /* 0x00007610ff087816 */ /* 0x000fc60000000008 */
[----:B--2---:R0:W-:Y:S04]  /*17160*/  STL [R1+0x14ec], R10 ;  /* 0x0014ec0a01007387 */ /* 0x0041e80000100800 */
[----:B------:R-:W2:Y:S04]  /*17170*/  LDL.LU R13, [R1+0x68] ;  /* 0x00006800010d7983 */ /* 0x000ea80000300800 */
[----:B0-----:R-:W2:Y:S04]  /*17180*/  LDL R10, [R1+0x4c4] ;  /* 0x0004c400010a7983 */ /* 0x001ea80000100800 */
[----:B------:R-:W2:Y:S04]  /*17190*/  LDL.LU R12, [R1+0x64] ;  /* 0x00006400010c7983 */ /* 0x000ea80000300800 */
[----:B------:R0:W-:Y:S04]  /*171a0*/  STL [R1+0xb48], R28 ;  /* 0x000b481c01007387 */ /* 0x0001e80000100800 */
[----:B0-----:R-:W2:Y:S04]  /*171b0*/  LDL.LU R28, [R1+0x730] ;  /* 0x00073000011c7983 */ /* 0x001ea80000300800 */
[----:B------:R0:W-:Y:S04]  /*171c0*/  STL [R1+0xb4c], R3 ;  /* 0x000b4c0301007387 */ /* 0x0001e80000100800 */
[----:B0-----:R-:W2:Y:S01]  /*171d0*/  LDL.LU R3, [R1+0x620] ;  /* 0x0006200001037983 */ /* 0x001ea20000300800 */
[----:B---3--:R-:W-:-:S03]  /*171e0*/  IADD3 R4, P1, R29, R2, RZ ;  /* 0x000000021d047210 */ /* 0x008fc60007f3e0ff */
[----:B----4-:R-:W-:Y:S04]  /*171f0*/  STL [R1+0x14f0], R9 ;  /* 0x0014f00901007387 */ /* 0x010fe80000100800 */
[----:B------:R0:W-:Y:S01]  /*17200*/  STL [R1+0xb50], R29 ;  /* 0x000b501d01007387 */ /* 0x0001e20000100800 */
[----:B------:R-:W-:-:S05]  /*17210*/  IMAD.X R5, R14, 0x1, R0, P1 ;  /* 0x000000010e057824 */ /* 0x000fca00008e0600 */
[----:B------:R2:W3:Y:S04]  /*17220*/  @!P0 LDG.E.U16 R8, [R4.64] ;  /* 0x0000000604088981 */ /* 0x0004e8000c1e1500 */
[----:B0-----:R-:W4:Y:S01]  /*17230*/  LDL.LU R29, [R1+0x614] ;  /* 0x00061400011d7983 */ /* 0x001f220000300800 */
[----:B------:R-:W-:Y:S02]  /*17240*/  PRMT R7, RZ, 0x7610, R7 ;  /* 0x00007610ff077816 */ /* 0x000fe40000000007 */
[----:B------:R-:W-:Y:S01]  /*17250*/  PRMT R6, RZ, 0x7610, R6 ;  /* 0x00007610ff067816 */ /* 0x000fe20000000006 */
[----:B------:R-:W-:Y:S04]  /*17260*/  STS.U16 [R16+0x3200], R26 ;  /* 0x0032001a10007388 */ /* 0x000fe80000000400 */
[----:B------:R-:W-:Y:S01]  /*17270*/  STS.U16 [R16+0x3600], R15 ;  /* 0x0036000f10007388 */ /* 0x000fe20000000400 */
[----:B--2---:R-:W-:-:S05]  /*17280*/  IADD3 R4, P1, R28, R2, RZ ;  /* 0x000000021c047210 */ /* 0x004fca0007f3e0ff */
[----:B------:R-:W-:-:S05]  /*17290*/  IMAD.X R5, R3, 0x1, R0, P1 ;  /* 0x0000000103057824 */ /* 0x000fca00008e0600 */
[----:B------:R4:W2:Y:S02]  /*172a0*/  @!P0 LDG.E.U16 R7, [R4.64] ;  /* 0x0000000604078981 */ /* 0x0008a4000c1e1500 */
[-C--:B----4-:R-:W-:Y:S02]  /*172b0*/  IADD3 R4, P1, R29, R2.reuse, RZ ;  /* 0x000000021d047210 */ /* 0x090fe40007f3e0ff */
[----:B---3--:R0:W-:Y:S03]  /*172c0*/  STL [R1+0x14f4], R8 ;  /* 0x0014f40801007387 */ /* 0x0081e60000100800 */
[----:B------:R-:W-:Y:S01]  /*172d0*/  IMAD.X R5, R10, 0x1, R0, P1 ;  /* 0x000000010a057824 */ /* 0x000fe200008e0600 */
[----:B------:R-:W3:Y:S04]  /*172e0*/  LDL.LU R14, [R1+0x60] ;  /* 0x00006000010e7983 */ /* 0x000ee80000300800 */
[----:B------:R-:W4:Y:S04]  /*172f0*/  @!P0 LDG.E.U16 R6, [R4.64] ;  /* 0x0000000604068981 */ /* 0x000f28000c1e1500 */
[----:B0-----:R-:W3:Y:S04]  /*17300*/  LDL R8, [R1+0x600] ;  /* 0x0006000001087983 */ /* 0x001ee80000100800 */
[----:B------:R-:W3:Y:S04]  /*17310*/  LDL.LU R15, [R1+0x5c] ;  /* 0x00005c00010f7983 */ /* 0x000ee80000300800 */
[----:B------:R0:W-:Y:S04]  /*17320*/  STL [R1+0xb54], R28 ;  /* 0x000b541c01007387 */ /* 0x0001e80000100800 */
[----:B0-----:R-:W3:Y:S04]  /*17330*/  LDL.LU R28, [R1+0x4b8] ;  /* 0x0004b800011c7983 */ /* 0x001ee80000300800 */
[----:B------:R0:W-:Y:S04]  /*17340*/  STL [R1+0xb58], R3 ;  /* 0x000b580301007387 */ /* 0x0001e80000100800 */
[----:B0-----:R-:W3:Y:S04]  /*17350*/  LDL.LU R3, [R1+0x3dc] ;  /* 0x0003dc0001037983 */ /* 0x001ee80000300800 */
[----:B------:R-:W-:Y:S04]  /*17360*/  STS.U16 [R16+0x3a00], R13 ;  /* 0x003a000d10007388 */ /* 0x000fe80000000400 */
[----:B------:R-:W-:Y:S04]  /*17370*/  STS.U16 [R16+0x3e00], R12 ;  /* 0x003e000c10007388 */ /* 0x000fe80000000400 */
[----:B--2---:R-:W-:Y:S04]  /*17380*/  STL [R1+0x14f8], R7 ;  /* 0x0014f80701007387 */ /* 0x004fe80000100800 */
[----:B------:R0:W-:Y:S04]  /*17390*/  STL [R1+0xb5c], R29 ;  /* 0x000b5c1d01007387 */ /* 0x0001e80000100800 */
[----:B0-----:R-:W2:Y:S04]  /*173a0*/  LDL.LU R29, [R1+0x720] ;  /* 0x00072000011d7983 */ /* 0x001ea80000300800 */
[----:B------:R-:W2:Y:S04]  /*173b0*/  LDL.LU R20, [R1+0x58] ;  /* 0x0000580001147983 */ /* 0x000ea80000300800 */
[----:B----4-:R0:W-:Y:S04]  /*173c0*/  STL [R1+0x14fc], R6 ;  /* 0x0014fc0601007387 */ /* 0x0101e80000100800 */
[----:B0-----:R-:W4:Y:S04]  /*173d0*/  LDL R6, [R1+0x3cc] ;  /* 0x0003cc0001067983 */ /* 0x001f280000100800 */
[----:B------:R-:W4:Y:S01]  /*173e0*/  LDL.LU R22, [R1+0x54] ;  /* 0x0000540001167983 */ /* 0x000f220000300800 */
[----:B---3--:R-:W-:-:S03]  /*173f0*/  IADD3 R12, P1, R28, R2, RZ ;  /* 0x000000021c0c7210 */ /* 0x008fc60007f3e0ff */
[----:B------:R0:W-:Y:S04]  /*17400*/  STL [R1+0xb60], R28 ;  /* 0x000b601c01007387 */ /* 0x0001e80000100800 */
[----:B0-----:R-:W3:Y:S01]  /*17410*/  LDL.LU R28, [R1+0x5f4] ;  /* 0x0005f400011c7983 */ /* 0x001ee20000300800 */
[----:B------:R-:W-:-:S03]  /*17420*/  IMAD.X R13, R3, 0x1, R0, P1 ;  /* 0x00000001030d7824 */ /* 0x000fc600008e0600 */
[----:B------:R0:W-:Y:S04]  /*17430*/  STL [R1+0xb64], R3 ;  /* 0x000b640301007387 */ /* 0x0001e80000100800 */
[----:B0-----:R-:W4:Y:S01]  /*17440*/  LDL.LU R3, [R1+0x4a4] ;  /* 0x0004a40001037983 */ /* 0x001f220000300800 */
[----:B------:R-:W-:-:S06]  /*17450*/  PRMT R5, RZ, 0x7610, R5 ;  /* 0x00007610ff057816 */ /* 0x000fcc0000000005 */
[----:B------:R2:W4:Y:S04]  /*17460*/  @!P0 LDG.E.U16 R5, [R12.64] ;  /* 0x000000060c058981 */ /* 0x000528000c1e1500 */
[----:B------:R-:W-:Y:S04]  /*17470*/  STS.U16 [R16+0x4200], R14 ;  /* 0x0042000e10007388 */ /* 0x000fe80000000400 */
[----:B------:R-:W-:Y:S01]  /*17480*/  STS.U16 [R16+0x4600], R15 ;  /* 0x0046000f10007388 */ /* 0x000fe20000000400 */
[----:B--2---:R-:W-:-:S03]  /*17490*/  IADD3 R12, P1, R29, R2, RZ ;  /* 0x000000021d0c7210 */ /* 0x004fc60007f3e0ff */
[----:B------:R0:W-:Y:S04]  /*174a0*/  STL [R1+0xb68], R29 ;  /* 0x000b681d01007387 */ /* 0x0001e80000100800 */
[----:B0-----:R-:W2:Y:S01]  /*174b0*/  LDL.LU R29, [R1+0x498] ;  /* 0x00049800011d7983 */ /* 0x001ea20000300800 */
[----:B------:R-:W-:-:S03]  /*174c0*/  IMAD.X R13, R8, 0x1, R0, P1 ;  /* 0x00000001080d7824 */ /* 0x000fc600008e0600 */
[----:B------:R-:W2:Y:S04]  /*174d0*/  LDL.LU R24, [R1+0x50] ;  /* 0x0000500001187983 */ /* 0x000ea80000300800 */
[----:B------:R-:W2:Y:S04]  /*174e0*/  LDL R7, [R1+0x484] ;  /* 0x0004840001077983 */ /* 0x000ea80000100800 */
[----:B------:R-:W2:Y:S01]  /*174f0*/  LDL.LU R26, [R1+0x4c] ;  /* 0x00004c00011a7983 */ /* 0x000ea20000300800 */
[----:B---3--:R-:W-:-:S03]  /*17500*/  IADD3 R14, P1, R28, R2, RZ ;  /* 0x000000021c0e7210 */ /* 0x008fc60007f3e0ff */
[----:B------:R0:W-:Y:S04]  /*17510*/  STL [R1+0xb6c], R28 ;  /* 0x000b6c1c01007387 */ /* 0x0001e80000100800 */
[----:B0-----:R-:W3:Y:S01]  /*17520*/  LDL.LU R28, [R1+0x710] ;  /* 0x00071000011c7983 */ /* 0x001ee20000300800 */
[----:B----4-:R-:W-:-:S03]  /*17530*/  IMAD.X R15, R3, 0x1, R0, P1 ;  /* 0x00000001030f7824 */ /* 0x010fc600008e0600 */
[----:B------:R0:W-:Y:S04]  /*17540*/  STL [R1+0xb70], R3 ;  /* 0x000b700301007387 */ /* 0x0001e80000100800 */
[----:B0-----:R-:W4:Y:S01]  /*17550*/  LDL.LU R3, [R1+0x5e0] ;  /* 0x0005e00001037983 */ /* 0x001f220000300800 */
[----:B------:R-:W-:-:S06]  /*17560*/  PRMT R4, RZ, 0x7610, R4 ;  /* 0x00007610ff047816 */ /* 0x000fcc0000000004 */
[----:B------:R0:W4:Y:S02]  /*17570*/  @!P0 LDG.E.U16 R4, [R12.64] ;  /* 0x000000060c048981 */ /* 0x000124000c1e1500 */
[----:B0-----:R-:W-:-:S06]  /*17580*/  PRMT R12, RZ, 0x7610, R12 ;  /* 0x00007610ff0c7816 */ /* 0x001fcc000000000c */
[----:B------:R2:W4:Y:S01]  /*17590*/  @!P0 LDG.E.U16 R12, [R14.64] ;  /* 0x000000060e0c8981 */ /* 0x000522000c1e1500 */
[----:B------:R-:W-:Y:S02]  /*175a0*/  PRMT R13, RZ, 0x7610, R13 ;  /* 0x00007610ff0d7816 */ /* 0x000fe4000000000d */
[----:B--2---:R-:W-:Y:S01]  /*175b0*/  IADD3 R14, P1, R29, R2, RZ ;  /* 0x000000021d0e7210 */ /* 0x004fe20007f3e0ff */
[----:B------:R0:W-:Y:S04]  /*175c0*/  STL [R1+0xb74], R29 ;  /* 0x000b741d01007387 */ /* 0x0001e80000100800 */
[----:B------:R-:W-:-:S05]  /*175d0*/  IMAD.X R15, R6, 0x1, R0, P1 ;  /* 0x00000001060f7824 */ /* 0x000fca00008e0600 */
[----:B------:R3:W2:Y:S04]  /*175e0*/  @!P0 LDG.E.U16 R13, [R14.64] ;  /* 0x000000060e0d8981 */ /* 0x0006a8000c1e1500 */
[----:B0-----:R-:W2:Y:S04]  /*175f0*/  LDL.LU R29, [R1+0x5d4] ;  /* 0x0005d400011d7983 */ /* 0x001ea80000300800 */
[----:B------:R-:W2:Y:S01]  /*17600*/  LDL R6, [R1+0x5c0] ;  /* 0x0005c00001067983 */ /* 0x000ea20000100800 */
[----:B---3--:R-:W-:-:S03]  /*17610*/  IADD3 R14, P1, R28, R2, RZ ;  /* 0x000000021c0e7210 */ /* 0x008fc60007f3e0ff */
[----:B------:R0:W-:Y:S04]  /*17620*/  STL [R1+0xb78], R28 ;  /* 0x000b781c01007387 */ /* 0x0001e80000100800 */
[----:B0-----:R-:W3:Y:S01]  /*17630*/  LDL.LU R28, [R1+0x478] ;  /* 0x00047800011c7983 */ /* 0x001ee20000300800 */
[----:B----4-:R-:W-:-:S03]  /*17640*/  IMAD.X R15, R3, 0x1, R0, P1 ;  /* 0x00000001030f7824 */ /* 0x010fc600008e0600 */
[----:B------:R0:W-:Y:S04]  /*17650*/  STL [R1+0xb7c], R3 ;  /* 0x000b7c0301007387 */ /* 0x0001e80000100800 */
[----:B0-----:R-:W4:Y:S01]  /*17660*/  LDL.LU R3, [R1+0x3bc] ;  /* 0x0003bc0001037983 */ /* 0x001f220000300800 */
[----:B------:R-:W-:-:S06]  /*17670*/  PRMT R17, RZ, 0x7610, R17 ;  /* 0x00007610ff117816 */ /* 0x000fcc0000000011 */
[----:B------:R2:W4:Y:S01]  /*17680*/  @!P0 LDG.E.U16 R17, [R14.64] ;  /* 0x000000060e118981 */ /* 0x000522000c1e1500 */
[----:B------:R-:W-:Y:S02]  /*17690*/  PRMT R19, RZ, 0x7610, R19 ;  /* 0x00007610ff137816 */ /* 0x000fe40000000013 */
[----:B--2---:R-:W-:Y:S01]  /*176a0*/  IADD3 R14, P1, R29, R2, RZ ;  /* 0x000000021d0e7210 */ /* 0x004fe20007f3e0ff */
[----:B------:R0:W-:Y:S04]  /*176b0*/  STL [R1+0xb80], R29 ;  /* 0x000b801d01007387 */ /* 0x0001e80000100800 */
[----:B------:R-:W-:-:S05]  /*176c0*/  IMAD.X R15, R7, 0x1, R0, P1 ;  /* 0x00000001070f7824 */ /* 0x000fca00008e0600 */
[----:B------:R3:W2:Y:S04]  /*176d0*/  @!P0 LDG.E.U16 R19, [R14.64] ;  /* 0x000000060e138981 */ /* 0x0006a8000c1e1500 */
[----:B0-----:R-:W2:Y:S01]  /*176e0*/  LDL.LU R29, [R1+0x700] ;  /* 0x00070000011d7983 */ /* 0x001ea20000300800 */
[----:B---3--:R-:W-:-:S03]  /*176f0*/  IADD3 R14, P1, R28, R2, RZ ;  /* 0x000000021c0e7210 */ /* 0x008fc60007f3e0ff */
[----:B------:R0:W-:Y:S04]  /*17700*/  STL [R1+0xb84], R28 ;  /* 0x000b841c01007387 */ /* 0x0001e80000100800 */
[----:B0-----:R-:W3:Y:S01]  /*17710*/  LDL.LU R28, [R1+0x5b4] ;  /* 0x0005b400011c7983 */ /* 0x001ee20000300800 */
[----:B----4-:R-:W-:-:S03]  /*17720*/  IMAD.X R15, R3, 0x1, R0, P1 ;  /* 0x00000001030f7824 */ /* 0x010fc600008e0600 */
[----:B------:R0:W-:Y:S04]  /*17730*/  STL [R1+0xb88], R3 ;  /* 0x000b880301007387 */ /* 0x0001e80000100800 */
[----:B0-----:R-:W4:Y:S01]  /*17740*/  LDL.LU R3, [R1+0x464] ;  /* 0x0004640001037983 */ /* 0x001f220000300800 */
[----:B------:R-:W-:-:S03]  /*17750*/  PRMT R21, RZ, 0x7610, R21 ;  /* 0x00007610ff157816 */ /* 0x000fc60000000015 */
[----:B------:R-:W-:Y:S04]  /*17760*/  STS.U16 [R16+0x4a00], R20 ;  /* 0x004a001410007388 */ /* 0x000fe80000000400 */
[----:B------:R2:W4:Y:S04]  /*17770*/  @!P0 LDG.E.U16 R21, [R14.64] ;  /* 0x000000060e158981 */ /* 0x000528000c1e1500 */
[----:B------:R-:W-:Y:S04]  /*17780*/  STS.U16 [R16+0x4e00], R22 ;  /* 0x004e001610007388 */ /* 0x000fe80000000400 */
[----:B------:R-:W-:Y:S04]  /*17790*/  STS.U16 [R16+0x5200], R24 ;  /* 0x0052001810007388 */ /* 0x000fe80000000400 */
[----:B------:R-:W-:Y:S04]  /*177a0*/  STS.U16 [R16+0x5600], R26 ;  /* 0x0056001a10007388 */ /* 0x000fe80000000400 */
[----:B------:R0:W-:Y:S02]  /*177b0*/  STS.U16 [R16+0x5a00], R23 ;  /* 0x005a001710007388 */ /* 0x0001e40000000400 */
[----:B0-----:R-:W-:-:S02]  /*177c0*/  PRMT R23, RZ, 0x7610, R23 ;  /* 0x00007610ff177816 */ /* 0x001fc40000000017 */
[----:B------:R0:W-:Y:S02]  /*177d0*/  STS.U16 [R16+0x5e00], R25 ;  /* 0x005e001910007388 */ /* 0x0001e40000000400 */
[----:B0-----:R-:W-:Y:S02]  /*177e0*/  PRMT R25, RZ, 0x7610, R25 ;  /* 0x00007610ff197816 */ /* 0x001fe40000000019 */
[----:B--2---:R-:W-:Y:S01]  /*177f0*/  IADD3 R14, P1, R29, R2, RZ ;  /* 0x000000021d0e7210 */ /* 0x004fe20007f3e0ff */
[----:B------:R0:W-:Y:S04]  /*17800*/  STL [R1+0xb8c], R29 ;  /* 0x000b8c1d01007387 */ /* 0x0001e80000100800 */
[----:B------:R-:W-:-:S05]  /*17810*/  IMAD.X R15, R6, 0x1, R0, P1 ;  /* 0x00000001060f7824 */ /* 0x000fca00008e0600 */
[----:B------:R3:W2:Y:S04]  /*17820*/  @!P0 LDG.E.U16 R23, [R14.64] ;  /* 0x000000060e178981 */ /* 0x0006a8000c1e1500 */
[----:B0-----:R-:W2:Y:S04]  /*17830*/  LDL.LU R29, [R1+0x458] ;  /* 0x00045800011d7983 */ /* 0x001ea80000300800 */
[----:B------:R-:W2:Y:S04]  /*17840*/  LDL R9, [R1+0x3ac] ;  /* 0x0003ac0001097983 */ /* 0x000ea80000100800 */
        /* <DEDUP_REMOVED lines=9> */
[----:B------:R-:W2:Y:S01]  /*178e0*/  LDL.LU R26, [R1+0x18] ;  /* 0x00001800011a7983 */ /* 0x000ea20000300800 */
[----:B---3--:R-:W-:-:S03]  /*178f0*/  IADD3 R14, P1, R28, R2, RZ ;  /* 0x000000021c0e7210 */ /* 0x008fc60007f3e0ff */
[----:B------:R0:W-:Y:S04]  /*17900*/  STL [R1+0xc68], R28 ;  /* 0x000c681c01007387 */ /* 0x0001e80000100800 */
[----:B0-----:R-:W3:Y:S01]  /*17910*/  LDL.LU R28, [R1+0x40] ;  /* 0x00004000011c7983 */ /* 0x001ee20000300800 */
[----:B----4-:R-:W-:-:S03]  /*17920*/  IMAD.X R15, R3, 0x1, R0, P1 ;  /* 0x00000001030f7824 */ /* 0x010fc600008e0600 */
[----:B------:R0:W-:Y:S04]  /*17930*/  STL [R1+0xc6c], R3 ;  /* 0x000c6c0301007387 */ /* 0x0001e80000100800 */
[----:B------:R1:W4:Y:S04]  /*17940*/  @!P0 LDG.E.U16 R25, [R14.64] ;  /* 0x000000060e198981 */ /* 0x000328000c1e1500 */
[----:B0-----:R-:W3:Y:S04]  /*17950*/  LDL.LU R3, [R1] ;  /* 0x0000000001037983 */ /* 0x001ee80000300800 */
[----:B-1----:R-:W3:Y:S01]  /*17960*/  LDL.LU R15, [R1+0x48] ;  /* 0x00004800010f7983 */ /* 0x002ee20000300800 */
[----:B------:R-:W-:-:S02]  /*17970*/  PRMT R27, RZ, 0x7610, R27 ;  /* 0x00007610ff1b7816 */ /* 0x000fc4000000001b */
[----:B--2---:R-:W-:Y:S01]  /*17980*/  IADD3 R14, P1, R29, R2, RZ ;  /* 0x000000021d0e7210 */ /* 0x004fe20007f3e0ff */
[----:B------:R0:W-:Y:S04]  /*17990*/  STL [R1+0xc74], R29 ;  /* 0x000c741d01007387 */ /* 0x0001e80000100800 */
[----:B0-----:R-:W2:Y:S04]  /*179a0*/  LDL.LU R29, [R1+0x4] ;  /* 0x00000400011d7983 */ /* 0x001ea80000300800 */
[----:B------:R0:W-:Y:S04]  /*179b0*/  STL [R1+0xc70], R2 ;  /* 0x000c700201007387 */ /* 0x0001e80000100800 */
[----:B0-----:R-:W2:Y:S04]  /*179c0*/  LDL.LU R2, [R1+0x8] ;  /* 0x0000080001027983 */ /* 0x001ea80000300800 */
[----:B------:R-:W-:Y:S04]  /*179d0*/  STL [R1+0xc78], R0 ;  /* 0x000c780001007387 */ /* 0x000fe80000100800 */
[----:B---3--:R0:W-:Y:S04]  /*179e0*/  STS.U16 [R16+0x6200], R15 ;  /* 0x0062000f10007388 */ /* 0x0081e80000000400 */
[----:B------:R-:W-:Y:S04]  /*179f0*/  STS.U16 [R16+0x6600], R6 ;  /* 0x0066000610007388 */ /* 0x000fe80000000400 */
[----:B------:R1:W-:Y:S01]  /*17a00*/  STS.U16 [R16+0x6a00], R28 ;  /* 0x006a001c10007388 */ /* 0x0003e20000000400 */
[----:B0-----:R-:W-:-:S03]  /*17a10*/  IMAD.X R15, R9, 0x1, R0, P1 ;  /* 0x00000001090f7824 */ /* 0x001fc600008e0600 */
[----:B------:R-:W0:Y:S04]  /*17a20*/  S2R R9, SR_TID.X ;  /* 0x0000000000097919 */ /* 0x000e280000002100 */
[----:B------:R-:W3:Y:S04]  /*17a30*/  LDL.LU R0, [R1+0xc] ;  /* 0x00000c0001007983 */ /* 0x000ee80000300800 */
[----:B-1----:R-:W1:Y:S04]  /*17a40*/  S2R R28, SR_TID.X ;  /* 0x00000000001c7919 */ /* 0x002e680000002100 */
[----:B------:R4:W2:Y:S04]  /*17a50*/  @!P0 LDG.E.U16 R27, [R14.64] ;  /* 0x000000060e1b8981 */ /* 0x0008a8000c1e1500 */
[----:B------:R1:W-:Y:S04]  /*17a60*/  STS.U16 [R16+0x6e00], R7 ;  /* 0x006e000710007388 */ /* 0x0003e80000000400 */
[----:B----4-:R-:W4:Y:S01]  /*17a70*/  LDL.LU R14, [R1+0x14] ;  /* 0x00001400010e7983 */ /* 0x010f220000300800 */
[----:B0-----:R-:W-:-:S03]  /*17a80*/  LOP3.LUT R9, R9, 0x3f, RZ, 0xc0, !PT ;  /* 0x0000003f09097812 */ /* 0x001fc600078ec0ff */
[----:B------:R-:W2:Y:S02]  /*17a90*/  LDL.LU R15, [R1+0x10] ;  /* 0x00001000010f7983 */ /* 0x000ea40000300800 */
[----:B------:R-:W-:Y:S02]  /*17aa0*/  IMAD.SHL.U32 R9, R9, 0x2, RZ ;  /* 0x0000000209097824 */ /* 0x000fe400078e00ff */
[----:B------:R-:W3:Y:S01]  /*17ab0*/  LDL.LU R6, [R1+0x14fc] ;  /* 0x0014fc0001067983 */ /* 0x000ee20000300800 */
[----:B-1----:R-:W-:-:S03]  /*17ac0*/  LOP3.LUT P2, RZ, R28, 0x40, RZ, 0xc0, !PT ;  /* 0x000000401cff7812 */ /* 0x002fc6000784c0ff */
[----:B------:R-:W3:Y:S01]  /*17ad0*/  LDL.LU R7, [R1+0x14f8] ;  /* 0x0014f80001077983 */ /* 0x000ee20000300800 */
[----:B------:R-:W-:-:S04]  /*17ae0*/  SEL R28, RZ, 0x90, !P2 ;  /* 0x00000090ff1c7807 */ /* 0x000fc80005000000 */
[----:B------:R-:W-:Y:S01]  /*17af0*/  LOP3.LUT R28, R28, R9, RZ, 0x3c, !PT ;  /* 0x000000091c1c7212 */ /* 0x000fe200078e3cff */
[----:B------:R0:W-:Y:S03]  /*17b00*/  STS.U16 [R16+0x7200], R8 ;  /* 0x0072000810007388 */ /* 0x0001e60000000400 */
[----:B------:R-:W-:Y:S01]  /*17b10*/  LOP3.LUT R28, R28, 0x60, RZ, 0x3c, !PT ;  /* 0x000000601c1c7812 */ /* 0x000fe200078e3cff */
[----:B------:R1:W-:Y:S04]  /*17b20*/  STS.U16 [R16+0x7600], R10 ;  /* 0x0076000a10007388 */ /* 0x0003e80000000400 */
[----:B------:R1:W-:Y:S04]  /*17b30*/  STS.U16 [R16+0x7a00], R11 ;  /* 0x007a000b10007388 */ /* 0x0003e80000000400 */
[----:B0-----:R-:W3:Y:S04]  /*17b40*/  LDL.LU R8, [R1+0x14f4] ;  /* 0x0014f40001087983 */ /* 0x001ee80000300800 */
[----:B------:R-:W3:Y:S04]  /*17b50*/  LDL.LU R9, [R1+0x14f0] ;  /* 0x0014f00001097983 */ /* 0x000ee80000300800 */
[----:B-1----:R-:W3:Y:S04]  /*17b60*/  LDL.LU R10, [R1+0x14ec] ;  /* 0x0014ec00010a7983 */ /* 0x002ee80000300800 */
[----:B------:R-:W3:Y:S04]  /*17b70*/  LDL.LU R11, [R1+0x14e8] ;  /* 0x0014e800010b7983 */ /* 0x000ee80000300800 */
[----:B------:R0:W-:Y:S04]  /*17b80*/  STS.U16 [R16+0x7e00], R18 ;  /* 0x007e001210007388 */ /* 0x0001e80000000400 */
        /* <DEDUP_REMOVED lines=8> */
[----:B0-----:R-:W3:Y:S04]  /*17c10*/  LDL.LU R24, [R1+0x14d4] ;  /* 0x0014d40001187983 */ /* 0x001ee80000300800 */
[----:B-1----:R-:W3:Y:S04]  /*17c20*/  LDL.LU R26, [R1+0x14d0] ;  /* 0x0014d000011a7983 */ /* 0x002ee80000300800 */
[----:B----4-:R0:W-:Y:S04]  /*17c30*/  STS.U16 [R28+0xf00], R14 ;  /* 0x000f000e1c007388 */ /* 0x0101e80000000400 */
[----:B--2---:R-:W-:Y:S04]  /*17c40*/  STS.U16 [R28+0x1300], R15 ;  /* 0x0013000f1c007388 */ /* 0x004fe80000000400 */
[----:B---3--:R-:W-:Y:S04]  /*17c50*/  STS.U16 [R28+0x1700], R0 ;  /* 0x001700001c007388 */ /* 0x008fe80000000400 */
[----:B------:R1:W-:Y:S04]  /*17c60*/  STS.U16 [R28+0x1b00], R2 ;  /* 0x001b00021c007388 */ /* 0x0003e80000000400 */
[----:B------:R-:W-:Y:S04]  /*17c70*/  STS.U16 [R28+0x1f00], R29 ;  /* 0x001f001d1c007388 */ /* 0x000fe80000000400 */
[----:B------:R2:W-:Y:S04]  /*17c80*/  STS.U16 [R28+0x2300], R3 ;  /* 0x002300031c007388 */ /* 0x0005e80000000400 */
[----:B0-----:R-:W3:Y:S04]  /*17c90*/  LDL R14, [R1+0x394] ;  /* 0x00039400010e7983 */ /* 0x001ee80000100800 */
[----:B-1----:R-:W4:Y:S04]  /*17ca0*/  LDL R2, [R1+0x39c] ;  /* 0x00039c0001027983 */ /* 0x002f280000100800 */
[----:B--2---:R-:W2:Y:S04]  /*17cb0*/  LDL R3, [R1+0x3a0] ;  /* 0x0003a00001037983 */ /* 0x004ea80000100800 */
[----:B------:R-:W2:Y:S04]  /*17cc0*/  LDL R0, [R1+0x398] ;  /* 0x0003980001007983 */ /* 0x000ea80000100800 */
[----:B------:R-:W-:Y:S04]  /*17cd0*/  STS.U16 [R28+0x2700], R26 ;  /* 0x0027001a1c007388 */ /* 0x000fe80000000400 */
[----:B------:R-:W-:Y:S04]  /*17ce0*/  STS.U16 [R28+0x2b00], R24 ;  /* 0x002b00181c007388 */ /* 0x000fe80000000400 */
[----:B------:R0:W-:Y:S04]  /*17cf0*/  STS.U16 [R28+0x2f00], R22 ;  /* 0x002f00161c007388 */ /* 0x0001e80000000400 */
[----:B0-----:R-:W2:Y:S04]  /*17d00*/  LDL R22, [R1+0x388] ;  /* 0x0003880001167983 */ /* 0x001ea80000100800 */
[----:B------:R-:W-:Y:S04]  /*17d10*/  STS.U16 [R28+0x3300], R20 ;  /* 0x003300141c007388 */ /* 0x000fe80000000400 */
        /* <DEDUP_REMOVED lines=18> */
[----:B------:R-:W-:Y:S06]  /*17e40*/  BAR.SYNC.DEFER_BLOCKING 0x0 ;  /* 0x0000000000007b1d */ /* 0x000fec0000010000 */
[----:B---3--:R-:W-:Y:S04]  /*17e50*/  LDSM.16.MT88.4 R16, [R14+0x8000] ;  /* 0x008000000e10783b */ /* 0x008fe80000004200 */
[----:B----4-:R-:W-:Y:S04]  /*17e60*/  LDSM.16.MT88.4 R8, [R2+0x8000] ;  /* 0x008000000208783b */ /* 0x010fe80000004200 */
[----:B--2---:R-:W0:Y:S04]  /*17e70*/  LDSM.16.MT88.4 R12, [R3+0x8000] ;  /* 0x00800000030c783b */ /* 0x004e280000004200 */
[----:B------:R-:W1:Y:S04]  /*17e80*/  LDSM.16.M88.4 R4, [R22] ;  /* 0x000000001604783b */ /* 0x000e680000000200 */
[----:B0-----:R-:W-:Y:S04]  /*17e90*/  STL.64 [R1+0x14b8], R14 ;  /* 0x0014b80e01007387 */ /* 0x001fe80000100a00 */
[----:B------:R-:W0:Y:S04]  /*17ea0*/  LDSM.16.M88.4 R24, [R22+0x1000] ;  /* 0x001000001618783b */ /* 0x000e280000000200 */
[----:B-1----:R-:W-:Y:S04]  /*17eb0*/  STL.64 [R1+0x50], R4 ;  /* 0x0000500401007387 */ /* 0x002fe80000100a00 */
[----:B------:R-:W-:Y:S04]  /*17ec0*/  STL.64 [R1+0x58], R6 ;  /* 0x0000580601007387 */ /* 0x000fe80000100a00 */
[----:B------:R1:W-:Y:S01]  /*17ed0*/  STL.64 [R1+0x14b0], R12 ;  /* 0x0014b00c01007387 */ /* 0x0003e20000100a00 */
[----:B0-----:R-:W-:-:S02]  /*17ee0*/  IMAD.MOV.U32 R21, RZ, RZ, R24 ;  /* 0x000000ffff157224 */ /* 0x001fc400078e0018 */
[----:B------:R-:W-:Y:S01]  /*17ef0*/  IMAD.MOV.U32 R20, RZ, RZ, R25 ;  /* 0x000000ffff147224 */ /* 0x000fe200078e0019 */
[----:B------:R-:W-:Y:S04]  /*17f00*/  LDSM.16.MT88.4 R4, [R0+0x8000] ;  /* 0x008000000004783b */ /* 0x000fe80000004200 */
[----:B-1----:R-:W2:Y:S04]  /*17f10*/  LDL.LU.64 R12, [R1+0x50] ;  /* 0x00005000010c7983 */ /* 0x002ea80000300a00 */
[----:B------:R-:W-:Y:S04]  /*17f20*/  STL.64 [R1+0x14a8], R10 ;  /* 0x0014a80a01007387 */ /* 0x000fe80000100a00 */
[----:B------:R0:W-:Y:S04]  /*17f30*/  STL.64 [R1+0x14a0], R8 ;  /* 0x0014a00801007387 */ /* 0x0001e80000100a00 */
[----:B0-----:R-:W3:Y:S04]  /*17f40*/  LDL.LU.64 R8, [R1+0x160] ;  /* 0x0001600001087983 */ /* 0x001ee80000300a00 */
[----:B------:R-:W4:Y:S04]  /*17f50*/  LDL.LU.64 R10, [R1+0x168] ;  /* 0x00016800010a7983 */ /* 0x000f280000300a00 */
[----:B----4-:R-:W-:Y:S04]  /*17f60*/  STL.64 [R1+0x14c8], R10 ;  /* 0x0014c80a01007387 */ /* 0x010fe80000100a00 */
[----:B---3--:R0:W-:Y:S04]  /*17f70*/  STL.64 [R1+0x14c0], R8 ;  /* 0x0014c00801007387 */ /* 0x0081e80000100a00 */
[----:B0-----:R-:W3:Y:S04]  /*17f80*/  LDL.LU.64 R8, [R1+0x2c0] ;  /* 0x0002c00001087983 */ /* 0x001ee80000300a00 */
[----:B------:R-:W3:Y:S04]  /*17f90*/  LDL.LU.64 R10, [R1+0x2c8] ;  /* 0x0002c800010a7983 */ /* 0x000ee80000300a00 */
[----:B------:R-:W-:Y:S04]  /*17fa0*/  STL.64 [R1+0x48], R26 ;  /* 0x0000481a01007387 */ /* 0x000fe80000100a00 */
[----:B------:R-:W0:Y:S01]  /*17fb0*/  LDSM.16.M88.4 R24, [R22+0x2000] ;  /* 0x002000001618783b */ /* 0x000e220000000200 */
[----:B--2---:R-:W-:-:S02]  /*17fc0*/  IMAD.MOV.U32 R2, RZ, RZ, R12 ;  /* 0x000000ffff027224 */ /* 0x004fc400078e000c */
[----:B------:R-:W-:Y:S01]  /*17fd0*/  IMAD.MOV.U32 R0, RZ, RZ, R13 ;  /* 0x000000ffff007224 */ /* 0x000fe200078e000d */
[----:B0-----:R-:W-:Y:S04]  /*17fe0*/  STL.64 [R1+0x38], R26 ;  /* 0x0000381a01007387 */ /* 0x001fe80000100a00 */
[----:B------:R-:W-:Y:S01]  /*17ff0*/  STL [R1+0x13f0], R22 ;  /* 0x0013f01601007387 */ /* 0x000fe20000100800 */
[----:B---3--:R-:W-:Y:S11]  /*18000*/  HMMA.16816.F32 R8, R16, R12, R8 ;  /* 0x0000000c1008723c */ /* 0x008ff60000001808 */
[----:B------:R-:W-:Y:S11]  /*18010*/  @!UPT UIADD3 URZ, URZ, URZ, URZ ;  /* 0x0000003f3f3ff290 */ /* 0x000ff6000fffe03f */
[----:B------:R-:W-:Y:S01]  /*18020*/  @!UPT UIADD3 URZ, URZ, URZ, URZ ;  /* 0x0000003f3f3ff290 */ /* 0x000fe2000fffe03f */
[----:B------:R-:W-:Y:S04]  /*18030*/  STL.64 [R1+0xd0], R8 ;  /* 0x0000d00801007387 */ /* 0x000fe80000100a00 */
[----:B------:R0:W-:Y:S04]  /*18040*/  STL.64 [R1+0xd8], R10 ;  /* 0x0000d80a01007387 */ /* 0x0001e80000100a00 */
[----:B0-----:R-:W2:Y:S04]  /*18050*/  LDL.LU.64 R10, [R1+0x14c8] ;  /* 0x0014c800010a7983 */ /* 0x001ea80000300a00 */
[----:B------:R-:W2:Y:S04]  /*18060*/  LDL.LU.64 R8, [R1+0x14c0] ;  /* 0x0014c00001087983 */ /* 0x000ea80000300a00 */
[----:B------:R-:W2:Y:S04]  /*18070*/  LDL.LU.64 R14, [R1+0x14b8] ;  /* 0x0014b800010e7983 */ /* 0x000ea80000300a00 */
[----:B------:R-:W2:Y:S04]  /*18080*/  LDL.LU.64 R12, [R1+0x14b0] ;  /* 0x0014b000010c7983 */ /* 0x000ea80000300a00 */
[----:B------:R-:W-:Y:S04]  /*18090*/  STL.64 [R1+0x1490], R18 ;  /* 0x0014901201007387 */ /* 0x000fe80000100a00 */
[----:B------:R0:W-:Y:S02]  /*180a0*/  STL.64 [R1+0x1488], R16 ;  /* 0x0014881001007387 */ /* 0x0001e40000100a00 */
[----:B0-----:R-:W-:-:S02]  /*180b0*/  IMAD.MOV.U32 R16, RZ, RZ, R2 ;  /* 0x000000ffff107224 */ /* 0x001fc400078e0002 */
[----:B------:R-:W-:-:S07]  /*180c0*/  IMAD.MOV.U32 R17, RZ, RZ, R0 ;  /* 0x000000ffff117224 */ /* 0x000fce00078e0000 */
[----:B--2---:R-:W-:Y:S11]  /*180d0*/  HMMA.16816.F32 R8, R12, R16, R8 ;  /* 0x000000100c08723c */ /* 0x004ff60000001808 */
[----:B------:R-:W-:Y:S11]  /*180e0*/  @!UPT UIADD3 URZ, URZ, URZ, URZ ;  /* 0x0000003f3f3ff290 */ /* 0x000ff6000fffe03f */
[----:B------:R-:W-:Y:S01]  /*180f0*/  @!UPT UIADD3 URZ, URZ, URZ, URZ ;  /* 0x0000003f3f3ff290 */ /* 0x000fe2000fffe03f */
[----:B------:R-:W-:Y:S04]  /*18100*/  STL.64 [R1+0x160], R8 ;  /* 0x0001600801007387 */ /* 0x000fe80000100a00 */
[----:B------:R0:W-:Y:S04]  /*18110*/  STL.64 [R1+0x168], R10 ;  /* 0x0001680a01007387 */ /* 0x0001e80000100a00 */
[----:B0-----:R-:W2:Y:S04]  /*18120*/  LDL.LU.64 R10, [R1+0x14a8] ;  /* 0x0014a800010a7983 */ /* 0x001ea80000300a00 */
[----:B------:R-:W3:Y:S04]  /*18130*/  LDL.LU.64 R8, [R1+0x14a0] ;  /* 0x0014a00001087983 */ /* 0x000ee80000300a00 */
[----:B------:R-:W-:Y:S04]  /*18140*/  STL.64 [R1+0x1480], R14 ;  /* 0x0014800e01007387 */ /* 0x000fe80000100a00 */
[----:B------:R0:W-:Y:S04]  /*18150*/  STL.64 [R1+0x1478], R12 ;  /* 0x0014780c01007387 */ /* 0x0001e80000100a00 */
[----:B0-----:R-:W4:Y:S04]  /*18160*/  LDL.LU.64 R12, [R1+0xc0] ;  /* 0x0000c000010c7983 */ /* 0x001f280000300a00 */
[----:B------:R-:W4:Y:S01]  /*18170*/  LDL.LU.64 R14, [R1+0xc8] ;  /* 0x0000c800010e7983 */ /* 0x000f220000300a00 */
[----:B------:R-:W-:-:S02]  /*18180*/  IMAD.MOV.U32 R29, RZ, RZ, R24 ;  /* 0x000000ffff1d7224 */ /* 0x000fc400078e0018 */
[----:B------:R-:W-:Y:S02]  /*18190*/  IMAD.MOV.U32 R23, RZ, RZ, R25 ;  /* 0x000000ffff177224 */ /* 0x000fe400078e0019 */
[----:B------:R-:W0:Y:S04]  /*181a0*/  LDSM.16.M88.4 R24, [R22+0x3000] ;  /* 0x003000001618783b */ /* 0x000e280000000200 */
[----:B--2---:R-:W-:Y:S04]  /*181b0*/  STL.64 [R1+0x1470], R10 ;  /* 0x0014700a01007387 */ /* 0x004fe80000100a00 */
[----:B---3--:R-:W-:Y:S04]  /*181c0*/  STL.64 [R1+0x1468], R8 ;  /* 0x0014680801007387 */ /* 0x008fe80000100a00 */
[----:B0-----:R-:W-:Y:S04]  /*181d0*/  STL.64 [R1+0x28], R26 ;  /* 0x0000281a01007387 */ /* 0x001fe80000100a00 */
[----:B------:R0:W-:Y:S01]  /*181e0*/  STL.64 [R1+0x1418], R24 ;  /* 0x0014181801007387 */ /* 0x0001e20000100a00 */
[----:B----4-:R-:W-:Y:S01]  /*181f0*/  HMMA.16816.F32 R12, R8, R16, R12 ;  /* 0x00000010080c723c */ /* 0x010fe2000000180c */
[----:B0-----:R-:W-:-:S02]  /*18200*/  IMAD.MOV.U32 R24, RZ, RZ, R29 ;  /* 0x000000ffff187224 */ /* 0x001fc400078e001d */
[----:B------:R-:W-:-:S05]  /*18210*/  IMAD.MOV.U32 R25, RZ, RZ, R23 ;  /* 0x000000ffff197224 */ /* 0x000fca00078e0017 */
[----:B------:R0:W-:Y:S02]  /*18220*/  STL.64 [R1+0x1440], R24 ;  /* 0x0014401801007387 */ /* 0x0001e40000100a00 */
[----:B0-----:R-:W-:Y:S02]  /*18230*/  IMAD.MOV.U32 R24, RZ, RZ, R21 ;  /* 0x000000ffff187224 */ /* 0x001fe400078e0015 */
[----:B------:R-:W-:Y:S11]  /*18240*/  IMAD.MOV.U32 R25, RZ, RZ, R20 ;  /* 0x000000ffff197224 */ /* 0x000ff600078e0014 */
[----:B------:R-:W-:Y:S01]  /*18250*/  @!UPT UIADD3 URZ, URZ, URZ, URZ ;  /* 0x0000003f3f3ff290 */ /* 0x000fe2000fffe03f */
[----:B------:R-:W-:Y:S01]  /*18260*/  IMAD.MOV.U32 R28, RZ, RZ, R12 ;  /* 0x000000ffff1c7224 */ /* 0x000fe200078e000c */
[----:B------:R0:W-:Y:S01]  /*18270*/  STL.64 [R1+0x1498], R24 ;  /* 0x0014981801007387 */ /* 0x0001e20000100a00 */
[----:B------:R-:W-:Y:S02]  /*18280*/  IMAD.MOV.U32 R3, RZ, RZ, R13 ;  /* 0x000000ffff037224 */ /* 0x000fe400078e000d */
[----:B------:R-:W-:Y:S02]  /*18290*/  IMAD.MOV.U32 R2, RZ, RZ, R14 ;  /* 0x000000ffff027224 */ /* 0x000fe400078e000e */
[----:B------:R-:W-:Y:S01]  /*182a0*/  IMAD.MOV.U32 R0, RZ, RZ, R15 ;  /* 0x000000ffff007224 */ /* 0x000fe200078e000f */
[----:B0-----:R-:W2:Y:S04]  /*182b0*/  LDL.LU.64 R24, [R1+0xb0] ;  /* 0x0000b00001187983 */ /* 0x001ea80000300a00 */
[----:B------:R-:W2:Y:S04]  /*182c0*/  LDL.LU.64 R26, [R1+0xb8] ;  /* 0x0000b800011a7983 */ /* 0x000ea80000300a00 */
[----:B------:R-:W3:Y:S04]  /*182d0*/  LDL.LU.64 R12, [R1+0x2d0] ;  /* 0x0002d000010c7983 */ /* 0x000ee80000300a00 */
[----:B------:R-:W3:Y:S04]  /*182e0*/  LDL.LU.64 R14, [R1+0x2d8] ;  /* 0x0002d800010e7983 */ /* 0x000ee80000300a00 */
[----:B------:R-:W4:Y:S04]  /*182f0*/  LDL.LU.64 R8, [R1+0x240] ;  /* 0x0002400001087983 */ /* 0x000f280000300a00 */
[----:B------:R-:W4:Y:S04]  /*18300*/  LDL.LU.64 R10, [R1+0x248] ;  /* 0x00024800010a7983 */ /* 0x000f280000300a00 */
[----:B------:R-:W2:Y:S04]  /*18310*/  LDL.LU.64 R20, [R1+0x260] ;  /* 0x0002600001147983 */ /* 0x000ea80000300a00 */
[----:B------:R-:W2:Y:S04]  /*18320*/  LDL.LU.64 R22, [R1+0x268] ;  /* 0x0002680001167983 */ /* 0x000ea80000300a00 */
[----:B--2---:R-:W-:Y:S04]  /*18330*/  STL.64 [R1+0x1450], R22 ;  /* 0x0014501601007387 */ /* 0x004fe80000100a00 */
[----:B------:R0:W-:Y:S04]  /*18340*/  STL.64 [R1+0x1448], R20 ;  /* 0x0014481401007387 */ /* 0x0001e80000100a00 */
[----:B0-----:R-:W2:Y:S04]  /*18350*/  LDL.LU.64 R20, [R1+0xe0] ;  /* 0x0000e00001147983 */ /* 0x001ea80000300a00 */
[----:B------:R-:W2:Y:S01]  /*18360*/  LDL.LU.64 R22, [R1+0xe8] ;  /* 0x0000e80001167983 */ /* 0x000ea20000300a00 */
[----:B------:R-:W-:Y:S03]  /*18370*/  HMMA.16816.F32 R16, R4, R16, R24 ;  /* 0x000000100410723c */ /* 0x000fe60000001818 */
[----:B--2---:R-:W-:Y:S04]  /*18380*/  STL.64 [R1+0x1460], R22 ;  /* 0x0014601601007387 */ /* 0x004fe80000100a00 */
[----:B------:R0:W-:Y:S04]  /*18390*/  STL.64 [R1+0x1458], R20 ;  /* 0x0014581401007387 */ /* 0x0001e80000100a00 */
[----:B0-----:R-:W2:Y:S04]  /*183a0*/  LDL.LU.64 R20, [R1+0x130] ;  /* 0x0001300001147983 */ /* 0x001ea80000300a00 */
[----:B------:R-:W2:Y:S04]  /*183b0*/  LDL.LU.64 R22, [R1+0x138] ;  /* 0x0001380001167983 */ /* 0x000ea80000300a00 */
[----:B------:R-:W-:Y:S04]  /*183c0*/  STL [R1+0x11d4], R0 ;  /* 0x0011d40001007387 */ /* 0x000fe80000100800 */
[----:B------:R-:W-:Y:S04]  /*183d0*/  STL [R1+0x11d0], R3 ;  /* 0x0011d00301007387 */ /* 0x000fe80000100800 */
[----:B------:R-:W-:Y:S04]  /*183e0*/  STL [R1+0x11cc], R28 ;  /* 0x0011cc1c01007387 */ /* 0x000fe80000100800 */
[----:B------:R-:W-:Y:S04]  /*183f0*/  STL [R1+0x11c8], R2 ;  /* 0x0011c80201007387 */ /* 0x000fe80000100800 */
[----:B------:R-:W3:Y:S04]  /*18400*/  LDL.LU.64 R24, [R1+0x1498] ;  /* 0x0014980001187983 */ /* 0x000ee80000300a00 */
[----:B------:R-:W-:Y:S04]  /*18410*/  STL.64 [R1+0x1f0], R16 ;  /* 0x0001f01001007387 */ /* 0x000fe80000100a00 */
[----:B------:R0:W-:Y:S04]  /*18420*/  STL.64 [R1+0x1f8], R18 ;  /* 0x0001f81201007387 */ /* 0x0001e80000100a00 */
[----:B0-----:R-:W3:Y:S04]  /*18430*/  LDL.LU.64 R18, [R1+0x1490] ;  /* 0x0014900001127983 */ /* 0x001ee80000300a00 */
[----:B------:R-:W3:Y:S02]  /*18440*/  LDL.LU.64 R16, [R1+0x1488] ;  /* 0x0014880001107983 */ /* 0x000ee40000300a00 */
[----:B---3--:R-:W-:Y:S11]  /*18450*/  HMMA.16816.F32 R12, R16, R24, R12 ;  /* 0x00000018100c723c */ /* 0x008ff6000000180c */
[----:B------:R-:W-:Y:S11]  /*18460*/  @!UPT UIADD3 URZ, URZ, URZ, URZ ;  /* 0x0000003f3f3ff290 */ /* 0x000ff6000fffe03f */
[----:B------:R-:W-:Y:S01]  /*18470*/  @!UPT UIADD3 URZ, URZ, URZ, URZ ;  /* 0x0000003f3f3ff290 */ /* 0x000fe2000fffe03f */
[----:B------:R-:W-:Y:S01]  /*18480*/  STL.64 [R1+0xc0], R12 ;  /* 0x0000c00c01007387 */ /* 0x000fe20000100a00 */
[----:B------:R-:W-:-:S03]  /*18490*/  IMAD.MOV.U32 R29, RZ, RZ, R15 ;  /* 0x000000ffff1d7224 */ /* 0x000fc600078e000f */
[----:B------:R0:W-:Y:S04]  /*184a0*/  STL [R1+0xc8], R14 ;  /* 0x0000c80e01007387 */ /* 0x0001e80000100800 */
[----:B0-----:R-:W4:Y:S04]  /*184b0*/  LDL.LU.64 R14, [R1+0x1480] ;  /* 0x00148000010e7983 */ /* 0x001f280000300a00 */
[----:B------:R-:W4:Y:S04]  /*184c0*/  LDL.LU.64 R12, [R1+0x1478] ;  /* 0x00147800010c7983 */ /* 0x000f280000300a00 */
[----:B------:R-:W-:Y:S01]  /*184d0*/  STL [R1+0x1318], R29 ;  /* 0x0013181d01007387 */ /* 0x000fe20000100800 */
[-C--:B----4-:R-:W-:Y:S11]  /*184e0*/  HMMA.16816.F32 R8, R12, R24.reuse, R8 ;  /* 0x000000180c08723c */ /* 0x090ff60000001808 */
[----:B------:R-:W-:Y:S11]  /*184f0*/  @!UPT UIADD3 URZ, URZ, URZ, URZ ;  /* 0x0000003f3f3ff290 */ /* 0x000ff6000fffe03f */
[----:B------:R-:W-:Y:S01]  /*18500*/  @!UPT UIADD3 URZ, URZ, URZ, URZ ;  /* 0x0000003f3f3ff290 */ /* 0x000fe2000fffe03f */
[----:B------:R-:W-:Y:S04]  /*18510*/  STL.64 [R1+0x150], R8 ;  /* 0x0001500801007387 */ /* 0x000fe80000100a00 */
[----:B------:R0:W-:Y:S04]  /*18520*/  STL.64 [R1+0x158], R10 ;  /* 0x0001580a01007387 */ /* 0x0001e80000100a00 */
[----:B0-----:R-:W2:Y:S04]  /*18530*/  LDL.LU.64 R10, [R1+0x1470] ;  /* 0x00147000010a7983 */ /* 0x001ea80000300a00 */
[----:B------:R-:W2:Y:S02]  /*18540*/  LDL.LU.64 R8, [R1+0x1468] ;  /* 0x0014680001087983 */ /* 0x000ea40000300a00 */
[-C--:B--2---:R-:W-:Y:S11]  /*18550*/  HMMA.16816.F32 R20, R8, R24.reuse, R20 ;  /* 0x000000180814723c */ /* 0x084ff60000001814 */
[----:B------:R-:W-:Y:S11]  /*18560*/  @!UPT UIADD3 URZ, URZ, URZ, URZ ;  /* 0x0000003f3f3ff290 */ /* 0x000ff6000fffe03f */
[----:B------:R-:W-:Y:S01]  /*18570*/  @!UPT UIADD3 URZ, URZ, URZ, URZ ;  /* 0x0000003f3f3ff290 */ /* 0x000fe2000fffe03f */
[----:B------:R-:W-:Y:S04]  /*18580*/  STL.64 [R1+0x180], R20 ;  /* 0x0001801401007387 */ /* 0x000fe80000100a00 */
[----:B------:R0:W-:Y:S04]  /*18590*/  STL.64 [R1+0x188], R22 ;  /* 0x0001881601007387 */ /* 0x0001e80000100a00 */
[----:B0-----:R-:W2:Y:S04]  /*185a0*/  LDL.LU.64 R22, [R1+0x1460] ;  /* 0x0014600001167983 */ /* 0x001ea80000300a00 */
[----:B------:R-:W2:Y:S02]  /*185b0*/  LDL.LU.64 R20, [R1+0x1458] ;  /* 0x0014580001147983 */ /* 0x000ea40000300a00 */
[----:B--2---:R-:W-:Y:S02]  /*185c0*/  HMMA.16816.F32 R24, R4, R24, R20 ;  /* 0x000000180418723c */ /* 0x004fe40000001814 */
[----:B------:R-:W2:Y:S04]  /*185d0*/  LDL.LU.64 R22, [R1+0x1450] ;  /* 0x0014500001167983 */ /* 0x000ea80000300a00 */
[----:B------:R-:W2:Y:S11]  /*185e0*/  LDL.LU.64 R20, [R1+0x1448] ;  /* 0x0014480001147983 */ /* 0x000eb60000300a00 */
[----:B------:R-:W-:Y:S06]  /*185f0*/  @!UPT UIADD3 URZ, URZ, URZ, URZ ;  /* 0x0000003f3f3ff290 */ /* 0x000fec000fffe03f */
[----:B------:R0:W-:Y:S04]  /*18600*/  STL.64 [R1+0x230], R24 ;  /* 0x0002301801007387 */ /* 0x0001e80000100a00 */
[----:B------:R-:W-:Y:S04]  /*18610*/  STL.64 [R1+0x238], R26 ;  /* 0x0002381a01007387 */ /* 0x000fe80000100a00 */
[----:B0-----:R-:W2:Y:S04]  /*18620*/  LDL.LU.64 R24, [R1+0x1440] ;  /* 0x0014400001187983 */ /* 0x001ea80000300a00 */
[----:B------:R-:W-:Y:S04]  /*18630*/  STL.64 [R1+0x1438], R6 ;  /* 0x0014380601007387 */ /* 0x000fe80000100a00 */
[----:B------:R0:W-:Y:S04]  /*18640*/  STL.64 [R1+0x1430], R4 ;  /* 0x0014300401007387 */ /* 0x0001e80000100a00 */
[----:B0-----:R-:W3:Y:S04]  /*18650*/  LDL.LU.64 R4, [R1+0x2e0] ;  /* 0x0002e00001047983 */ /* 0x001ee80000300a00 */
[----:B------:R-:W3:Y:S01]  /*18660*/  LDL.LU.64 R6, [R1+0x2e8] ;  /* 0x0002e80001067983 */ /* 0x000ee20000300a00 */
[-C--:B--2---:R-:W-:Y:S08]  /*18670*/  HMMA.16816.F32 R20, R12, R24.reuse, R20 ;  /* 0x000000180c14723c */ /* 0x084ff00000001814 */
[----:B---3--:R-:W-:Y:S11]  /*18680*/  HMMA.16816.F32 R4, R16, R24, R4 ;  /* 0x000000181004723c */ /* 0x008ff60000001804 */
[----:B------:R-:W-:Y:S11]  /*18690*/  @!UPT UIADD3 URZ, URZ, URZ, URZ ;  /* 0x0000003f3f3ff290 */ /* 0x000ff6000fffe03f */
[----:B------:R-:W-:Y:S01]  /*186a0*/  @!UPT UIADD3 URZ, URZ, URZ, URZ ;  /* 0x0000003f3f3ff290 */ /* 0x000fe2000fffe03f */
[----:B------:R0:W-:Y:S01]  /*186b0*/  STL.64 [R1+0xb0], R4 ;  /* 0x0000b00401007387 */ /* 0x0001e20000100a00 */
[----:B------:R-:W-:-:S03]  /*186c0*/  IMAD.MOV.U32 R29, RZ, RZ, R7 ;  /* 0x000000ffff1d7224 */ /* 0x000fc600078e0007 */
[----:B------:R1:W-:Y:S04]  /*186d0*/  STL [R1+0xb8], R6 ;  /* 0x0000b80601007387 */ /* 0x0003e80000100800 */
[----:B0-----:R-:W2:Y:S04]  /*186e0*/  LDL.LU.64 R4, [R1+0x190] ;  /* 0x0001900001047983 */ /* 0x001ea80000300a00 */
[----:B-1----:R-:W2:Y:S04]  /*186f0*/  LDL.LU.64 R6, [R1+0x198] ;  /* 0x0001980001067983 */ /* 0x002ea80000300a00 */
[----:B------:R-:W-:Y:S04]  /*18700*/  STL.64 [R1+0x1428], R18 ;  /* 0x0014281201007387 */ /* 0x000fe80000100a00 */
[----:B------:R0:W-:Y:S04]  /*18710*/  STL.64 [R1+0x1420], R16 ;  /* 0x0014201001007387 */ /* 0x0001e80000100a00 */
[----:B------:R-:W-:Y:S04]  /*18720*/  STL [R1+0x131c], R29 ;  /* 0x00131c1d01007387 */ /* 0x000fe80000100800 */
[----:B0-----:R-:W3:Y:S04]  /*18730*/  LDL.LU.64 R16, [R1+0xf0] ;  /* 0x0000f00001107983 */ /* 0x001ee80000300a00 */
[----:B------:R-:W3:Y:S04]  /*18740*/  LDL.LU.64 R18, [R1+0xf8] ;  /* 0x0000f80001127983 */ /* 0x000ee80000300a00 */
[----:B------:R-:W-:Y:S04]  /*18750*/  STL.64 [R1+0x140], R20 ;  /* 0x0001401401007387 */ /* 0x000fe80000100a00 */
[----:B------:R-:W-:Y:S04]  /*18760*/  STL.64 [R1+0x148], R22 ;  /* 0x0001481601007387 */ /* 0x000fe80000100a00 */
[----:B------:R-:W-:Y:S04]  /*18770*/  STL.64 [R1+0x1410], R14 ;  /* 0x0014100e01007387 */ /* 0x000fe80000100a00 */
[----:B------:R0:W-:Y:S04]  /*18780*/  STL.64 [R1+0x1408], R12 ;  /* 0x0014080c01007387 */ /* 0x0001e80000100a00 */
[----:B0-----:R-:W4:Y:S04]  /*18790*/  LDL.LU.64 R12, [R1+0x330] ;  /* 0x00033000010c7983 */ /* 0x001f280000300a00 */
[----:B------:R-:W4:Y:S04]  /*187a0*/  LDL.LU.64 R14, [R1+0x338] ;  /* 0x00033800010e7983 */ /* 0x000f280000300a00 */
[----:B------:R-:W3:Y:S04]  /*187b0*/  LDL.LU.64 R20, [R1+0x1b0] ;  /* 0x0001b00001147983 */ /* 0x000ee80000300a00 */
[----:B------:R-:W3:Y:S01]  /*187c0*/  LDL.LU.64 R22, [R1+0x1b8] ;  /* 0x0001b80001167983 */ /* 0x000ee20000300a00 */
[-C--:B--2---:R-:W-:Y:S11]  /*187d0*/  HMMA.16816.F32 R4, R8, R24.reuse, R4 ;  /* 0x000000180804723c */ /* 0x084ff60000001804 */
[----:B------:R-:W-:Y:S11]  /*187e0*/  @!UPT UIADD3 URZ, URZ, URZ, URZ ;  /* 0x0000003f3f3ff290 */ /* 0x000ff6000fffe03f */
[----:B------:R-:W-:Y:S02]  /*187f0*/  @!UPT UIADD3 URZ, URZ, URZ, URZ ;  /* 0x0000003f3f3ff290 */ /* 0x000fe4000fffe03f */
[----:B------:R-:W-:Y:S02]  /*18800*/  IMAD.MOV.U32 R28, RZ, RZ, R6 ;  /* 0x000000ffff1c7224 */ /* 0x000fe400078e0006 */
[----:B------:R-:W-:Y:S02]  /*18810*/  IMAD.MOV.U32 R2, RZ, RZ, R7 ;  /* 0x000000ffff027224 */ /* 0x000fe400078e0007 */
[----:B------:R-:W-:Y:S02]  /*18820*/  IMAD.MOV.U32 R0, RZ, RZ, R4 ;  /* 0x000000ffff007224 */ /* 0x000fe400078e0004 */
[----:B------:R-:W-:Y:S01]  /*18830*/  IMAD.MOV.U32 R3, RZ, RZ, R5 ;  /* 0x000000ffff037224 */ /* 0x000fe200078e0005 */
[----:B---3--:R-:W-:Y:S04]  /*18840*/  STL.64 [R1+0x1400], R22 ;  /* 0x0014001601007387 */ /* 0x008fe80000100a00 */
[----:B------:R0:W-:Y:S04]  /*18850*/  STL.64 [R1+0x13f8], R20 ;  /* 0x0013f81401007387 */ /* 0x0001e80000100a00 */
[----:B0-----:R-:W2:Y:S04]  /*18860*/  LDL.LU.64 R20, [R1+0x270] ;  /* 0x0002700001147983 */ /* 0x001ea80000300a00 */
[----:B------:R-:W2:Y:S04]  /*18870*/  LDL.LU.64 R22, [R1+0x278] ;  /* 0x0002780001167983 */ /* 0x000ea80000300a00 */
[----:B------:R-:W3:Y:S04]  /*18880*/  LDL.LU.64 R6, [R1+0x1438] ;  /* 0x0014380001067983 */ /* 0x000ee80000300a00 */
[----:B------:R-:W3:Y:S04]  /*18890*/  LDL.LU.64 R4, [R1+0x1430] ;  /* 0x0014300001047983 */ /* 0x000ee80000300a00 */
[----:B------:R-:W-:Y:S04]  /*188a0*/  STL [R1+0x11e4], R0 ;  /* 0x0011e40001007387 */ /* 0x000fe80000100800 */
[----:B------:R-:W-:Y:S04]  /*188b0*/  STL [R1+0x11e0], R3 ;  /* 0x0011e00301007387 */ /* 0x000fe80000100800 */
[----:B------:R-:W-:Y:S04]  /*188c0*/  STL [R1+0x11dc], R28 ;  /* 0x0011dc1c01007387 */ /* 0x000fe80000100800 */
[----:B------:R-:W-:Y:S01]  /*188d0*/  STL [R1+0x11d8], R2 ;  /* 0x0011d80201007387 */ /* 0x000fe20000100800 */
[----:B---3--:R-:W-:Y:S03]  /*188e0*/  HMMA.16816.F32 R24, R4, R24, R16 ;  /* 0x000000180418723c */ /* 0x008fe60000001810 */
[----:B------:R-:W4:Y:S04]  /*188f0*/  LDL.LU.64 R18, [R1+0x1428] ;  /* 0x0014280001127983 */ /* 0x000f280000300a00 */
[----:B------:R-:W4:Y:S11]  /*18900*/  LDL.LU.64 R16, [R1+0x1420] ;  /* 0x0014200001107983 */ /* 0x000f360000300a00 */
[----:B------:R-:W-:Y:S05]  /*18910*/  @!UPT UIADD3 URZ, URZ, URZ, URZ ;  /* 0x0000003f3f3ff290 */ /* 0x000fea000fffe03f */
[----:B------:R0:W-:Y:S04]  /*18920*/  STL.64 [R1+0x240], R24 ;  /* 0x0002401801007387 */ /* 0x0001e80000100a00 */
[----:B------:R-:W-:Y:S04]  /*18930*/  STL.64 [R1+0x248], R26 ;  /* 0x0002481a01007387 */ /* 0x000fe80000100a00 */
[----:B0-----:R-:W4:Y:S02]  /*18940*/  LDL.LU.64 R24, [R1+0x1418] ;  /* 0x0014180001187983 */ /* 0x001f240000300a00 */
        /* <DEDUP_REMOVED lines=13> */
[----:B------:R-:W2:Y:S04]  /*18a20*/  LDL.LU.64 R20, [R1+0x13f8] ;  /* 0x0013f80001147983 */ /* 0x000ea80000300a00 */
[----:B------:R-:W-:Y:S04]  /*18a30*/  STL.64 [R1+0x13c8], R14 ;  /* 0x0013c80e01007387 */ /* 0x000fe80000100a00 */
[----:B------:R0:W-:Y:S04]  /*18a40*/  STL.64 [R1+0x13c0], R12 ;  /* 0x0013c00c01007387 */ /* 0x0001e80000100a00 */
[----:B0-----:R-:W3:Y:S04]  /*18a50*/  LDL.LU.64 R12, [R1+0x100] ;  /* 0x00010000010c7983 */ /* 0x001ee80000300a00 */
[----:B------:R-:W3:Y:S01]  /*18a60*/  LDL.LU.64 R14, [R1+0x108] ;  /* 0x00010800010e7983 */ /* 0x000ee20000300a00 */
[-C--:B--2---:R-:W-:Y:S11]  /*18a70*/  HMMA.16816.F32 R20, R8, R24.reuse, R20 ;  /* 0x000000180814723c */ /* 0x084ff60000001814 */
[----:B------:R-:W-:Y:S11]  /*18a80*/  @!UPT UIADD3 URZ, URZ, URZ, URZ ;  /* 0x0000003f3f3ff290 */ /* 0x000ff6000fffe03f */
[----:B------:R-:W-:Y:S01]  /*18a90*/  @!UPT UIADD3 URZ, URZ, URZ, URZ ;  /* 0x0000003f3f3ff290 */ /* 0x000fe2000fffe03f */
[----:B------:R-:W-:Y:S01]  /*18aa0*/  STL [R1+0x1dc], R23 ;  /* 0x0001dc1701007387 */ /* 0x000fe20000100800 */
[----:B------:R-:W-:Y:S02]  /*18ab0*/  IMAD.MOV.U32 R3, RZ, RZ, R20 ;  /* 0x000000ffff037224 */ /* 0x000fe400078e0014 */
[----:B------:R-:W-:Y:S02]  /*18ac0*/  IMAD.MOV.U32 R28, RZ, RZ, R21 ;  /* 0x000000ffff1c7224 */ /* 0x000fe400078e0015 */
[----:B------:R-:W-:Y:S02]  /*18ad0*/  IMAD.MOV.U32 R2, RZ, RZ, R22 ;  /* 0x000000ffff027224 */ /* 0x000fe400078e0016 */
[----:B------:R-:W2:Y:S04]  /*18ae0*/  LDL.LU R22, [R1+0x13f0] ;  /* 0x0013f00001167983 */ /* 0x000ea80000300800 */
[----:B------:R-:W-:Y:S04]  /*18af0*/  STL.64 [R1+0x1390], R10 ;  /* 0x0013900a01007387 */ /* 0x000fe80000100a00 */
[----:B------:R0:W-:Y:S04]  /*18b00*/  STL.64 [R1+0x1388], R8 ;  /* 0x0013880801007387 */ /* 0x0001e80000100a00 */
[----:B------:R-:W-:Y:S04]  /*18b10*/  STL [R1+0x11f0], R3 ;  /* 0x0011f00301007387 */ /* 0x000fe80000100800 */
[----:B------:R-:W-:Y:S04]  /*18b20*/  STL [R1+0x11ec], R28 ;  /* 0x0011ec1c01007387 */ /* 0x000fe80000100800 */
[----:B------:R-:W-:Y:S04]  /*18b30*/  STL [R1+0x11e8], R2 ;  /* 0x0011e80201007387 */ /* 0x000fe80000100800 */
[----:B0-----:R-:W4:Y:S04]  /*18b40*/  LDL.LU.64 R8, [R1+0x360] ;  /* 0x0003600001087983 */ /* 0x001f280000300a00 */
[----:B------:R-:W4:Y:S01]  /*18b50*/  LDL.LU.64 R10, [R1+0x368] ;  /* 0x00036800010a7983 */ /* 0x000f220000300a00 */
[----:B---3--:R-:W-:Y:S11]  /*18b60*/  HMMA.16816.F32 R12, R4, R24, R12 ;  /* 0x00000018040c723c */ /* 0x008ff6000000180c */
[----:B------:R-:W-:Y:S11]  /*18b70*/  @!UPT UIADD3 URZ, URZ, URZ, URZ ;  /* 0x0000003f3f3ff290 */ /* 0x000ff6000fffe03f */
[----:B------:R-:W-:Y:S01]  /*18b80*/  @!UPT UIADD3 URZ, URZ, URZ, URZ ;  /* 0x0000003f3f3ff290 */ /* 0x000fe2000fffe03f */
[----:B------:R-:W-:Y:S04]  /*18b90*/  STL.64 [R1+0x250], R12 ;  /* 0x0002500c01007387 */ /* 0x000fe80000100a00 */
[----:B------:R-:W-:Y:S04]  /*18ba0*/  STL.64 [R1+0x258], R14 ;  /* 0x0002580e01007387 */ /* 0x000fe80000100a00 */
[----:B--2---:R-:W-:Y:S04]  /*18bb0*/  LDSM.16.M88.4 R24, [R22+0x6000] ;  /* 0x006000001618783b */ /* 0x004fe80000000200 */
[----:B------:R-:W0:Y:S04]  /*18bc0*/  LDSM.16.M88.4 R12, [R22+0x5000] ;  /* 0x00500000160c783b */ /* 0x000e280000000200 */
[----:B----4-:R-:W-:Y:S04]  /*18bd0*/  STL.64 [R1+0x13d8], R10 ;  /* 0x0013d80a01007387 */ /* 0x010fe80000100a00 */
[----:B------:R-:W-:Y:S04]  /*18be0*/  STL.64 [R1+0x13d0], R8 ;  /* 0x0013d00801007387 */ /* 0x000fe80000100a00 */
[----:B------:R-:W2:Y:S04]  /*18bf0*/  LDL R0, [R1+0x394] ;  /* 0x0003940001007983 */ /* 0x000ea80000100800 */
[----:B------:R-:W-:Y:S04]  /*18c00*/  STL.64 [R1+0x1348], R6 ;  /* 0x0013480601007387 */ /* 0x000fe80000100a00 */
[----:B------:R1:W-:Y:S04]  /*18c10*/  STL.64 [R1+0x1340], R4 ;  /* 0x0013400401007387 */ /* 0x0003e80000100a00 */
[----:B------:R-:W3:Y:S01]  /*18c20*/  LDSM.16.M88.4 R8, [R22+0x4000] ;  /* 0x004000001608783b */ /* 0x000ee20000000200 */
[----:B0-----:R-:W-:-:S02]  /*18c30*/  IMAD.MOV.U32 R3, RZ, RZ, R12 ;  /* 0x000000ffff037224 */ /* 0x001fc400078e000c */
[----:B------:R-:W-:Y:S01]  /*18c40*/  IMAD.MOV.U32 R2, RZ, RZ, R13 ;  /* 0x000000ffff027224 */ /* 0x000fe200078e000d */
[----:B------:R-:W0:Y:S04]  /*18c50*/  LDSM.16.M88.4 R20, [R22+0x7000] ;  /* 0x007000001614783b */ /* 0x000e280000000200 */
[----:B-1----:R-:W4:Y:S04]  /*18c60*/  LDL.LU.64 R4, [R1+0x350] ;  /* 0x0003500001047983 */ /* 0x002f280000300a00 */
[----:B------:R-:W2:Y:S04]  /*18c70*/  LDL.LU.64 R6, [R1+0x358] ;  /* 0x0003580001067983 */ /* 0x000ea80000300a00 */
[----:B--2---:R-:W-:Y:S04]  /*18c80*/  STL.64 [R1+0x13e8], R6 ;  /* 0x0013e80601007387 */ /* 0x004fe80000100a00 */
[----:B----4-:R1:W-:Y:S04]  /*18c90*/  STL.64 [R1+0x13e0], R4 ;  /* 0x0013e00401007387 */ /* 0x0103e80000100a00 */
[----:B-1----:R-:W2:Y:S04]  /*18ca0*/  LDL.LU.64 R4, [R1+0x370] ;  /* 0x0003700001047983 */ /* 0x002ea80000300a00 */
[----:B------:R-:W2:Y:S01]  /*18cb0*/  LDL.LU.64 R6, [R1+0x378] ;  /* 0x0003780001067983 */ /* 0x000ea20000300a00 */
[----:B---3--:R-:W-:-:S05]  /*18cc0*/  IMAD.MOV.U32 R29, RZ, RZ, R11 ;  /* 0x000000ffff1d7224 */ /* 0x008fca00078e000b */
[----:B------:R-:W-:Y:S04]  /*18cd0*/  STL [R1+0x1370], R29 ;  /* 0x0013701d01007387 */ /* 0x000fe80000100800 */
[----:B------:R-:W-:Y:S04]  /*18ce0*/  STL.64 [R1+0x10], R8 ;  /* 0x0000100801007387 */ /* 0x000fe80000100a00 */
[----:B------:R2:W-:Y:S04]  /*18cf0*/  STL.64 [R1+0x18], R10 ;  /* 0x0000180a01007387 */ /* 0x0005e80000100a00 */
[----:B------:R-:W-:Y:S04]  /*18d00*/  STL [R1+0x1304], R26 ;  /* 0x0013041a01007387 */ /* 0x000fe80000100800 */
[----:B------:R-:W-:Y:S04]  /*18d10*/  STL [R1+0x1300], R27 ;  /* 0x0013001b01007387 */ /* 0x000fe80000100800 */
[----:B------:R-:W-:Y:S04]  /*18d20*/  STL.64 [R1], R12 ;  /* 0x0000000c01007387 */ /* 0x000fe80000100a00 */
[----:B------:R-:W-:Y:S01]  /*18d30*/  STL.64 [R1+0x8], R14 ;  /* 0x0000080e01007387 */ /* 0x000fe20000100a00 */
[C---:B--2---:R-:W-:Y:S03]  /*18d40*/  HMMA.16816.F32 R8, R16.reuse, R8, R4 ;  /* 0x000000081008723c */ /* 0x044fe60000001804 */
[----:B------:R-:W2:Y:S04]  /*18d50*/  LDL.LU.64 R6, [R1+0x13e8] ;  /* 0x0013e80001067983 */ /* 0x000ea80000300a00 */
[----:B------:R-:W2:Y:S11]  /*18d60*/  LDL.LU.64 R4, [R1+0x13e0] ;  /* 0x0013e00001047983 */ /* 0x000eb60000300a00 */
[----:B------:R-:W-:Y:S05]  /*18d70*/  @!UPT UIADD3 URZ, URZ, URZ, URZ ;  /* 0x0000003f3f3ff290 */ /* 0x000fea000fffe03f */
[----:B------:R-:W-:Y:S04]  /*18d80*/  STL.64 [R1+0x90], R8 ;  /* 0x0000900801007387 */ /* 0x000fe80000100a00 */
[----:B------:R1:W-:Y:S04]  /*18d90*/  STL.64 [R1+0x98], R10 ;  /* 0x0000980a01007387 */ /* 0x0003e80000100a00 */
[----:B-1----:R-:W3:Y:S04]  /*18da0*/  LDL.LU.64 R10, [R1+0x13d8] ;  /* 0x0013d800010a7983 */ /* 0x002ee80000300a00 */
[----:B------:R-:W3:Y:S02]  /*18db0*/  LDL.LU.64 R8, [R1+0x13d0] ;  /* 0x0013d00001087983 */ /* 0x000ee40000300a00 */
[----:B---3--:R-:W-:Y:S11]  /*18dc0*/  HMMA.16816.F32 R8, R16, R12, R8 ;  /* 0x0000000c1008723c */ /* 0x008ff60000001808 */
[----:B------:R-:W-:Y:S11]  /*18dd0*/  @!UPT UIADD3 URZ, URZ, URZ, URZ ;  /* 0x0000003f3f3ff290 */ /* 0x000ff6000fffe03f */
[----:B------:R-:W-:Y:S01]  /*18de0*/  @!UPT UIADD3 URZ, URZ, URZ, URZ ;  /* 0x0000003f3f3ff290 */ /* 0x000fe2000fffe03f */
[----:B------:R1:W-:Y:S01]  /*18df0*/  STL.64 [R1+0x80], R8 ;  /* 0x0000800801007387 */ /* 0x0003e20000100a00 */
[----:B------:R-:W-:-:S03]  /*18e00*/  IMAD.MOV.U32 R26, RZ, RZ, R10 ;  /* 0x000000ffff1a7224 */ /* 0x000fc600078e000a */
[----:B------:R-:W0:Y:S01]  /*18e10*/  LDL.LU.64 R12, [R1+0x340] ;  /* 0x00034000010c7983 */ /* 0x000e220000300a00 */
[----:B------:R-:W-:-:S03]  /*18e20*/  IMAD.MOV.U32 R27, RZ, RZ, R11 ;  /* 0x000000ffff1b7224 */ /* 0x000fc600078e000b */
[----:B------:R-:W0:Y:S04]  /*18e30*/  LDL.LU.64 R14, [R1+0x348] ;  /* 0x00034800010e7983 */ /* 0x000e280000300a00 */
[----:B-1----:R-:W3:Y:S04]  /*18e40*/  LDL.LU.64 R8, [R1+0x300] ;  /* 0x0003000001087983 */ /* 0x002ee80000300a00 */
[----:B------:R-:W4:Y:S04]  /*18e50*/  LDL.LU.64 R10, [R1+0x308] ;  /* 0x00030800010a7983 */ /* 0x000f280000300a00 */
[----:B----4-:R-:W-:Y:S04]  /*18e60*/  STL.64 [R1+0x13a0], R10 ;  /* 0x0013a00a01007387 */ /* 0x010fe80000100a00 */
[----:B---3--:R1:W-:Y:S02]  /*18e70*/  STL.64 [R1+0x1398], R8 ;  /* 0x0013980801007387 */ /* 0x0083e40000100a00 */
[----:B-1----:R-:W-:-:S02]  /*18e80*/  IMAD.MOV.U32 R8, RZ, RZ, R3 ;  /* 0x000000ffff087224 */ /* 0x002fc400078e0003 */
[----:B------:R-:W-:-:S05]  /*18e90*/  IMAD.MOV.U32 R9, RZ, RZ, R2 ;  /* 0x000000ffff097224 */ /* 0x000fca00078e0002 */
[----:B------:R2:W-:Y:S02]  /*18ea0*/  STL.64 [R1+0x13b8], R8 ;  /* 0x0013b80801007387 */ /* 0x0005e40000100a00 */
[C---:B--2---:R-:W-:Y:S08]  /*18eb0*/  HMMA.16816.F32 R8, R16.reuse, R24, R4 ;  /* 0x000000181008723c */ /* 0x044ff00000001804 */
[----:B0-----:R-:W-:Y:S11]  /*18ec0*/  HMMA.16816.F32 R16, R16, R20, R12 ;  /* 0x000000141010723c */ /* 0x001ff6000000180c */
[----:B------:R-:W-:Y:S05]  /*18ed0*/  @!UPT UIADD3 URZ, URZ, URZ, URZ ;  /* 0x0000003f3f3ff290 */ /* 0x000fea000fffe03f */
[----:B------:R-:W-:Y:S02]  /*18ee0*/  IMAD.MOV.U32 R7, RZ, RZ, R8 ;  /* 0x000000ffff077224 */ /* 0x000fe400078e0008 */
[----:B------:R-:W-:Y:S02]  /*18ef0*/  IMAD.MOV.U32 R6, RZ, RZ, R9 ;  /* 0x000000ffff067224 */ /* 0x000fe400078e0009 */
[----:B------:R-:W-:Y:S01]  /*18f00*/  IMAD.MOV.U32 R5, RZ, RZ, R10 ;  /* 0x000000ffff057224 */ /* 0x000fe200078e000a */
[----:B------:R-:W2:Y:S01]  /*18f10*/  LDL.LU.64 R8, [R1+0x320] ;  /* 0x0003200001087983 */ /* 0x000ea20000300a00 */
[----:B------:R-:W-:-:S03]  /*18f20*/  IMAD.MOV.U32 R4, RZ, RZ, R11 ;  /* 0x000000ffff047224 */ /* 0x000fc600078e000b */
[----:B------:R-:W2:Y:S04]  /*18f30*/  LDL.LU.64 R10, [R1+0x328] ;  /* 0x00032800010a7983 */ /* 0x000ea80000300a00 */
[----:B------:R-:W-:Y:S04]  /*18f40*/  STL.64 [R1+0x13b0], R26 ;  /* 0x0013b01a01007387 */ /* 0x000fe80000100a00 */
[----:B------:R0:W-:Y:S04]  /*18f50*/  STL.64 [R1+0x13a8], R24 ;  /* 0x0013a81801007387 */ /* 0x0001e80000100a00 */
[----:B0-----:R-:W3:Y:S04]  /*18f60*/  LDL.LU.64 R24, [R1+0x310] ;  /* 0x0003100001187983 */ /* 0x001ee80000300a00 */
[----:B------:R-:W3:Y:S04]  /*18f70*/  LDL.LU.64 R26, [R1+0x318] ;  /* 0x00031800011a7983 */ /* 0x000ee80000300a00 */
[----:B------:R-:W-:Y:S04]  /*18f80*/  STL.64 [R1+0x1380], R6 ;  /* 0x0013800601007387 */ /* 0x000fe80000100a00 */
[----:B------:R0:W-:Y:S04]  /*18f90*/  STL.64 [R1+0x1378], R4 ;  /* 0x0013780401007387 */ /* 0x0001e80000100a00 */
[----:B0-----:R-:W2:Y:S04]  /*18fa0*/  LDL.LU.64 R4, [R1+0x10] ;  /* 0x0000100001047983 */ /* 0x001ea80000300a00 */
[----:B------:R-:W2:Y:S04]  /*18fb0*/  LDL.LU.64 R14, [R1+0x13c8] ;  /* 0x0013c800010e7983 */ /* 0x000ea80000300a00 */
[----:B------:R-:W2:Y:S04]  /*18fc0*/  LDL.LU.64 R12, [R1+0x13c0] ;  /* 0x0013c000010c7983 */ /* 0x000ea80000300a00 */
[----:B------:R-:W-:Y:S04]  /*18fd0*/  STL.64 [R1+0x60], R16 ;  /* 0x0000601001007387 */ /* 0x000fe80000100a00 */
[----:B------:R-:W-:Y:S04]  /*18fe0*/  STL.64 [R1+0x68], R18 ;  /* 0x0000681201007387 */ /* 0x000fe80000100a00 */
[----:B------:R-:W0:Y:S04]  /*18ff0*/  LDSM.16.MT88.4 R16, [R0+0x8800] ;  /* 0x008800000010783b */ /* 0x000e280000004200 */
[----:B0-----:R-:W-:Y:S04]  /*19000*/  STL.64 [R1+0x1310], R18 ;  /* 0x0013101201007387 */ /* 0x001fe80000100a00 */
[----:B------:R0:W-:Y:S04]  /*19010*/  STL.64 [R1+0x1308], R16 ;  /* 0x0013081001007387 */ /* 0x0001e80000100a00 */
[----:B0-----:R-:W4:Y:S04]  /*19020*/  LDL.LU.64 R16, [R1+0x2b0] ;  /* 0x0002b00001107983 */ /* 0x001f280000300a00 */
[----:B------:R-:W4:Y:S01]  /*19030*/  LDL.LU.64 R18, [R1+0x2b8] ;  /* 0x0002b80001127983 */ /* 0x000f220000300a00 */
[C---:B--2---:R-:W-:Y:S11]  /*19040*/  HMMA.16816.F32 R8, R12.reuse, R4, R8 ;  /* 0x000000040c08723c */ /* 0x044ff60000001808 */
[----:B------:R-:W-:Y:S11]  /*19050*/  @!UPT UIADD3 URZ, URZ, URZ, URZ ;  /* 0x0000003f3f3ff290 */ /* 0x000ff6000fffe03f */
[----:B------:R-:W-:Y:S01]  /*19060*/  @!UPT UIADD3 URZ, URZ, URZ, URZ ;  /* 0x0000003f3f3ff290 */ /* 0x000fe2000fffe03f */
[----:B------:R0:W-:Y:S04]  /*19070*/  STL.64 [R1+0x110], R8 ;  /* 0x0001100801007387 */ /* 0x0001e80000100a00 */
[----:B------:R3:W-:Y:S04]  /*19080*/  STL.64 [R1+0x118], R10 ;  /* 0x0001180a01007387 */ /* 0x0007e80000100a00 */
[----:B0-----:R-:W3:Y:S02]  /*19090*/  LDL.LU.64 R8, [R1+0x13b8] ;  /* 0x0013b80001087983 */ /* 0x001ee40000300a00 */
[C---:B---3--:R-:W-:Y:S02]  /*190a0*/  HMMA.16816.F32 R8, R12.reuse, R8, R24 ;  /* 0x000000080c08723c */ /* 0x048fe40000001818 */
[----:B------:R-:W2:Y:S04]  /*190b0*/  LDL.LU.64 R26, [R1+0x13b0] ;  /* 0x0013b000011a7983 */ /* 0x000ea80000300a00 */
[----:B------:R-:W3:Y:S11]  /*190c0*/  LDL.LU.64 R24, [R1+0x13a8] ;  /* 0x0013a80001187983 */ /* 0x000ef60000300a00 */
[----:B------:R-:W-:Y:S06]  /*190d0*/  @!UPT UIADD3 URZ, URZ, URZ, URZ ;  /* 0x0000003f3f3ff290 */ /* 0x000fec000fffe03f */
[----:B------:R-:W-:Y:S04]  /*190e0*/  STL.64 [R1+0x100], R8 ;  /* 0x0001000801007387 */ /* 0x000fe80000100a00 */
[----:B------:R0:W-:Y:S04]  /*190f0*/  STL.64 [R1+0x108], R10 ;  /* 0x0001080a01007387 */ /* 0x0001e80000100a00 */
[----:B0-----:R-:W3:Y:S04]  /*19100*/  LDL.LU.64 R10, [R1+0x13a0] ;  /* 0x0013a000010a7983 */ /* 0x001ee80000300a00 */
[----:B------:R-:W3:Y:S02]  /*19110*/  LDL.LU.64 R8, [R1+0x1398] ;  /* 0x0013980001087983 */ /* 0x000ee40000300a00 */
[----:B---3--:R-:W-:Y:S11]  /*19120*/  HMMA.16816.F32 R8, R12, R24, R8 ;  /* 0x000000180c08723c */ /* 0x008ff60000001808 */
[----:B------:R-:W-:Y:S11]  /*19130*/  @!UPT UIADD3 URZ, URZ, URZ, URZ ;  /* 0x0000003f3f3ff290 */ /* 0x000ff6000fffe03f */
[----:B------:R-:W-:Y:S01]  /*19140*/  @!UPT UIADD3 URZ, URZ, URZ, URZ ;  /* 0x0000003f3f3ff290 */ /* 0x000fe2000fffe03f */
[----:B------:R-:W-:Y:S04]  /*19150*/  STL.64 [R1+0xf0], R8 ;  /* 0x0000f00801007387 */ /* 0x000fe80000100a00 */
[----:B------:R0:W-:Y:S04]  /*19160*/  STL.64 [R1+0xf8], R10 ;  /* 0x0000f80a01007387 */ /* 0x0001e80000100a00 */
[----:B0-----:R-:W4:Y:S04]  /*19170*/  LDL.LU.64 R10, [R1+0x1390] ;  /* 0x00139000010a7983 */ /* 0x001f280000300a00 */
[----:B------:R-:W4:Y:S04]  /*19180*/  LDL.LU.64 R8, [R1+0x1388] ;  /* 0x0013880001087983 */ /* 0x000f280000300a00 */
[----:B--2---:R-:W-:Y:S04]  /*19190*/  STL.64 [R1+0x1368], R26 ;  /* 0x0013681a01007387 */ /* 0x004fe80000100a00 */
[----:B------:R0:W-:Y:S04]  /*191a0*/  STL.64 [R1+0x1360], R24 ;  /* 0x0013601801007387 */ /* 0x0001e80000100a00 */
[----:B0-----:R-:W2:Y:S04]  /*191b0*/  LDL.LU.64 R24, [R1+0x2f0] ;  /* 0x0002f00001187983 */ /* 0x001ea80000300a00 */
[----:B------:R-:W2:Y:S04]  /*191c0*/  LDL.LU.64 R26, [R1+0x2f8] ;  /* 0x0002f800011a7983 */ /* 0x000ea80000300a00 */
[----:B------:R-:W-:Y:S01]  /*191d0*/  STL.64 [R1+0x1358], R22 ;  /* 0x0013581601007387 */ /* 0x000fe20000100a00 */
[----:B------:R-:W-:-:S03]  /*191e0*/  IMAD.MOV.U32 R29, RZ, RZ, R4 ;  /* 0x000000ffff1d7224 */ /* 0x000fc600078e0004 */
[----:B------:R-:W-:Y:S01]  /*191f0*/  STL.64 [R1+0x1350], R20 ;  /* 0x0013501401007387 */ /* 0x000fe20000100a00 */
[----:B------:R-:W-:Y:S01]  /*19200*/  IMAD.MOV.U32 R3, RZ, RZ, R5 ;  /* 0x000000ffff037224 */ /* 0x000fe200078e0005 */
[----:B----4-:R-:W-:Y:S08]  /*19210*/  HMMA.16816.F32 R16, R8, R4, R16 ;  /* 0x000000040810723c */ /* 0x010ff00000001810 */
[----:B--2---:R-:W-:Y:S11]  /*19220*/  HMMA.16816.F32 R12, R12, R20, R24 ;  /* 0x000000140c0c723c */ /* 0x004ff60000001818 */
[----:B------:R-:W-:Y:S11]  /*19230*/  @!UPT UIADD3 URZ, URZ, URZ, URZ ;  /* 0x0000003f3f3ff290 */ /* 0x000ff6000fffe03f */
[----:B------:R-:W-:Y:S01]  /*19240*/  @!UPT UIADD3 URZ, URZ, URZ, URZ ;  /* 0x0000003f3f3ff290 */ /* 0x000fe2000fffe03f */
[----:B------:R0:W-:Y:S04]  /*19250*/  STL.64 [R1+0xe0], R12 ;  /* 0x0000e00c01007387 */ /* 0x0001e80000100a00 */
[----:B------:R1:W-:Y:S04]  /*19260*/  STL.64 [R1+0xe8], R14 ;  /* 0x0000e80e01007387 */ /* 0x0003e80000100a00 */
[----:B------:R-:W2:Y:S04]  /*19270*/  LDL.LU.64 R6, [R1+0x1380] ;  /* 0x0013800001067983 */ /* 0x000ea80000300a00 */
[----:B------:R-:W3:Y:S04]  /*19280*/  LDL.LU.64 R4, [R1+0x1378] ;  /* 0x0013780001047983 */ /* 0x000ee80000300a00 */
[----:B------:R-:W-:Y:S04]  /*19290*/  STL [R1+0x1b8], R18 ;  /* 0x0001b81201007387 */ /* 0x000fe80000100800 */
[----:B------:R-:W4:Y:S04]  /*192a0*/  LDL.LU.64 R24, [R1+0x2a0] ;  /* 0x0002a00001187983 */ /* 0x000f280000300a00 */
[----:B------:R-:W4:Y:S04]  /*192b0*/  LDL.LU.64 R26, [R1+0x2a8] ;  /* 0x0002a800011a7983 */ /* 0x000f280000300a00 */
[----:B0-----:R-:W2:Y:S04]  /*192c0*/  LDL.LU R12, [R1+0x60] ;  /* 0x00006000010c7983 */ /* 0x001ea80000300800 */
[----:B------:R-:W2:Y:S04]  /*192d0*/  LDL.LU R13, [R1+0x64] ;  /* 0x00006400010d7983 */ /* 0x000ea80000300800 */
[----:B-1----:R-:W2:Y:S04]  /*192e0*/  LDL.LU R14, [R1+0x68] ;  /* 0x00006800010e7983 */ /* 0x002ea80000300800 */
[----:B------:R-:W2:Y:S01]  /*192f0*/  LDL.LU R15, [R1+0x6c] ;  /* 0x00006c00010f7983 */ /* 0x000ea20000300800 */
[----:B------:R-:W-:-:S02]  /*19300*/  IMAD.MOV.U32 R28, RZ, RZ, R16 ;  /* 0x000000ffff1c7224 */ /* 0x000fc400078e0010 */
[----:B------:R-:W-:Y:S02]  /*19310*/  IMAD.MOV.U32 R2, RZ, RZ, R17 ;  /* 0x000000ffff027224 */ /* 0x000fe400078e0011 */
[----:B------:R-:W-:Y:S01]  /*19320*/  IMAD.MOV.U32 R0, RZ, RZ, R19 ;  /* 0x000000ffff007224 */ /* 0x000fe200078e0013 */
[----:B--2---:R3:W-:Y:S04]  /*19330*/  STL.64 [R1+0x1270], R14 ;  /* 0x0012700e01007387 */ /* 0x0047e80000100a00 */
[----:B------:R0:W-:Y:S04]  /*19340*/  STL.64 [R1+0x1268], R12 ;  /* 0x0012680c01007387 */ /* 0x0001e80000100a00 */
[----:B------:R-:W2:Y:S01]  /*19350*/  LDL.LU.64 R20, [R1+0x290] ;  /* 0x0002900001147983 */ /* 0x000ea20000300a00 */
[----:B---3--:R-:W-:-:S03]  /*19360*/  IMAD.MOV.U32 R14, RZ, RZ, R5 ;  /* 0x000000ffff0e7224 */ /* 0x008fc600078e0005 */
[----:B------:R-:W2:Y:S01]  /*19370*/  LDL.LU.64 R22, [R1+0x298] ;  /* 0x0002980001167983 */ /* 0x000ea20000300a00 */
[----:B------:R-:W-:Y:S02]  /*19380*/  IMAD.MOV.U32 R15, RZ, RZ, R4 ;  /* 0x000000ffff0f7224 */ /* 0x000fe400078e0004 */
[----:B0-----:R-:W-:Y:S01]  /*19390*/  IMAD.MOV.U32 R12, RZ, RZ, R7 ;  /* 0x000000ffff0c7224 */ /* 0x001fe200078e0007 */
[----:B------:R-:W3:Y:S01]  /*193a0*/  LDL.LU.64 R4, [R1+0x280] ;  /* 0x0002800001047983 */ /* 0x000ee20000300a00 */
[----:B------:R-:W-:-:S03]  /*193b0*/  IMAD.MOV.U32 R13, RZ, RZ, R6 ;  /* 0x000000ffff0d7224 */ /* 0x000fc600078e0006 */
[----:B------:R-:W3:Y:S04]  /*193c0*/  LDL.LU.64 R6, [R1+0x288] ;  /* 0x0002880001067983 */ /* 0x000ee80000300a00 */
[----:B------:R-:W2:Y:S04]  /*193d0*/  LDL.LU.64 R16, [R1+0x200] ;  /* 0x0002000001107983 */ /* 0x000ea80000300a00 */
[----:B------:R-:W2:Y:S04]  /*193e0*/  LDL.LU.64 R18, [R1+0x208] ;  /* 0x0002080001127983 */ /* 0x000ea80000300a00 */
[----:B--2---:R-:W-:Y:S04]  /*193f0*/  STL.64 [R1+0x1328], R18 ;  /* 0x0013281201007387 */ /* 0x004fe80000100a00 */
[----:B------:R0:W-:Y:S02]  /*19400*/  STL.64 [R1+0x1320], R16 ;  /* 0x0013201001007387 */ /* 0x0001e40000100a00 */
[----:B0-----:R-:W-:-:S02]  /*19410*/  IMAD.MOV.U32 R16, RZ, RZ, R29 ;  /* 0x000000ffff107224 */ /* 0x001fc400078e001d */
[----:B------:R-:W2:Y:S04]  /*19420*/  LDL.LU R29, [R1+0x1370] ;  /* 0x00137000011d7983 */ /* 0x000ea80000300800 */
[----:B------:R-:W-:Y:S04]  /*19430*/  STL.64 [R1+0x1280], R14 ;  /* 0x0012800e01007387 */ /* 0x000fe80000100a00 */
[----:B------:R0:W-:Y:S04]  /*19440*/  STL.64 [R1+0x1278], R12 ;  /* 0x0012780c01007387 */ /* 0x0001e80000100a00 */
[----:B0-----:R-:W4:Y:S01]  /*19450*/  LDL.LU.64 R12, [R1] ;  /* 0x00000000010c7983 */ /* 0x001f220000300a00 */
[----:B------:R-:W-:-:S03]  /*19460*/  IMAD.MOV.U32 R17, RZ, RZ, R3 ;  /* 0x000000ffff117224 */ /* 0x000fc600078e0003 */
[----:B------:R-:W2:Y:S04]  /*19470*/  LDL.64 R14, [R1+0x8] ;  /* 0x00000800010e7983 */ /* 0x000ea80000100a00 */
[----:B------:R-:W-:Y:S01]  /*19480*/  STL [R1+0x1260], R28 ;  /* 0x0012601c01007387 */ /* 0x000fe20000100800 */
[----:B----4-:R-:W-:Y:S11]  /*19490*/  HMMA.16816.F32 R24, R8, R12, R24 ;  /* 0x0000000c0818723c */ /* 0x010ff60000001818 */
[----:B------:R-:W-:Y:S11]  /*194a0*/  @!UPT UIADD3 URZ, URZ, URZ, URZ ;  /* 0x0000003f3f3ff290 */ /* 0x000ff6000fffe03f */
[----:B------:R-:W-:Y:S01]  /*194b0*/  @!UPT UIADD3 URZ, URZ, URZ, URZ ;  /* 0x0000003f3f3ff290 */ /* 0x000fe2000fffe03f */
[----:B------:R-:W-:Y:S01]  /*194c0*/  STL.64 [R1+0x1a0], R24 ;  /* 0x0001a01801007387 */ /* 0x000fe20000100a00 */
[----:B------:R-:W-:-:S03]  /*194d0*/  IMAD.MOV.U32 R3, RZ, RZ, R27 ;  /* 0x000000ffff037224 */ /* 0x000fc600078e001b */
[----:B------:R0:W-:Y:S04]  /*194e0*/  STL [R1+0x1a8], R26 ;  /* 0x0001a81a01007387 */ /* 0x0001e80000100800 */
[----:B0-----:R-:W4:Y:S04]  /*194f0*/  LDL.LU.64 R26, [R1+0x1368] ;  /* 0x00136800011a7983 */ /* 0x001f280000300a00 */
[----:B------:R-:W3:Y:S04]  /*19500*/  LDL.LU.64 R24, [R1+0x1360] ;  /* 0x0013600001187983 */ /* 0x000ee80000300a00 */
[----:B--2---:R-:W-:Y:S04]  /*19510*/  STL.64 [R1+0x1338], R14 ;  /* 0x0013380e01007387 */ /* 0x004fe80000100a00 */
[----:B------:R0:W-:Y:S04]  /*19520*/  STL.64 [R1+0x1330], R12 ;  /* 0x0013300c01007387 */ /* 0x0001e80000100a00 */
[----:B0-----:R-:W2:Y:S04]  /*19530*/  LDL.LU.64 R12, [R1+0x220] ;  /* 0x00022000010c7983 */ /* 0x001ea80000300a00 */
[----:B------:R-:W2:Y:S01]  /*19540*/  LDL.LU.64 R14, [R1+0x228] ;  /* 0x00022800010e7983 */ /* 0x000ea20000300a00 */
[C---:B---3--:R-:W-:Y:S11]  /*19550*/  HMMA.16816.F32 R20, R8.reuse, R24, R20 ;  /* 0x000000180814723c */ /* 0x048ff60000001814 */
[----:B------:R-:W-:Y:S11]  /*19560*/  @!UPT UIADD3 URZ, URZ, URZ, URZ ;  /* 0x0000003f3f3ff290 */ /* 0x000ff6000fffe03f */
[----:B------:R-:W-:Y:S01]  /*19570*/  @!UPT UIADD3 URZ, URZ, URZ, URZ ;  /* 0x0000003f3f3ff290 */ /* 0x000fe2000fffe03f */
[----:B------:R-:W-:Y:S04]  /*19580*/  STL.64 [R1+0x190], R20 ;  /* 0x0001901401007387 */ /* 0x000fe80000100a00 */
[----:B------:R0:W-:Y:S04]  /*19590*/  STL.64 [R1+0x198], R22 ;  /* 0x0001981601007387 */ /* 0x0001e80000100a00 */
[----:B0-----:R-:W3:Y:S04]  /*195a0*/  LDL.LU.64 R22, [R1+0x1358] ;  /* 0x0013580001167983 */ /* 0x001ee80000300a00 */
[----:B------:R-:W2:Y:S02]  /*195b0*/  LDL.LU.64 R20, [R1+0x1350] ;  /* 0x0013500001147983 */ /* 0x000ea40000300a00 */
[----:B--2---:R-:W-:Y:S02]  /*195c0*/  HMMA.16816.F32 R8, R8, R20, R4 ;  /* 0x000000140808723c */ /* 0x004fe40000001804 */
[----:B------:R-:W2:Y:S04]  /*195d0*/  LDL.LU.64 R6, [R1+0x1348] ;  /* 0x0013480001067983 */ /* 0x000ea80000300a00 */
[----:B------:R-:W2:Y:S11]  /*195e0*/  LDL.LU.64 R4, [R1+0x1340] ;  /* 0x0013400001047983 */ /* 0x000eb60000300a00 */
[----:B------:R-:W-:Y:S06]  /*195f0*/  @!UPT UIADD3 URZ, URZ, URZ, URZ ;  /* 0x0000003f3f3ff290 */ /* 0x000fec000fffe03f */
[----:B------:R0:W-:Y:S04]  /*19600*/  STL.64 [R1+0x170], R8 ;  /* 0x0001700801007387 */ /* 0x0001e80000100a00 */
[----:B------:R1:W-:Y:S04]  /*19610*/  STL.64 [R1+0x178], R10 ;  /* 0x0001780a01007387 */ /* 0x0003e80000100a00 */
[----:B0-----:R-:W3:Y:S04]  /*19620*/  LDL.LU.64 R8, [R1+0x210] ;  /* 0x0002100001087983 */ /* 0x001ee80000300a00 */
[----:B-1----:R-:W3:Y:S01]  /*19630*/  LDL.LU.64 R10, [R1+0x218] ;  /* 0x00021800010a7983 */ /* 0x002ee20000300a00 */
[C---:B--2---:R-:W-:Y:S03]  /*19640*/  HMMA.16816.F32 R16, R4.reuse, R16, R12 ;  /* 0x000000100410723c */ /* 0x044fe6000000180c */
[----:B------:R-:W2:Y:S04]  /*19650*/  LDL.LU.64 R14, [R1+0x1338] ;  /* 0x00133800010e7983 */ /* 0x000ea80000300a00 */
[----:B------:R-:W3:Y:S11]  /*19660*/  LDL.LU.64 R12, [R1+0x1330] ;  /* 0x00133000010c7983 */ /* 0x000ef60000300a00 */
[----:B------:R-:W-:Y:S05]  /*19670*/  @!UPT UIADD3 URZ, URZ, URZ, URZ ;  /* 0x0000003f3f3ff290 */ /* 0x000fea000fffe03f */
[----:B------:R-:W-:Y:S04]  /*19680*/  STL.64 [R1+0x220], R16 ;  /* 0x0002201001007387 */ /* 0x000fe80000100a00 */
[----:B------:R0:W-:Y:S04]  /*19690*/  STL.64 [R1+0x228], R18 ;  /* 0x0002281201007387 */ /* 0x0001e80000100a00 */
[----:B0-----:R-:W4:Y:S04]  /*196a0*/  LDL.LU.64 R18, [R1+0x1328] ;  /* 0x0013280001127983 */ /* 0x001f280000300a00 */
[----:B------:R-:W4:Y:S04]  /*196b0*/  LDL.LU.64 R16, [R1+0x1320] ;  /* 0x0013200001107983 */ /* 0x000f280000300a00 */
[----:B--2---:R0:W-:Y:S04]  /*196c0*/  STL.64 [R1+0x1298], R14 ;  /* 0x0012980e01007387 */ /* 0x0041e80000100a00 */
[----:B0-----:R-:W2:Y:S01]  /*196d0*/  LDL R14, [R1+0x18] ;  /* 0x00001800010e7983 */ /* 0x001ea20000100800 */
[C---:B---3--:R-:W-:Y:S01]  /*196e0*/  HMMA.16816.F32 R8, R4.reuse, R12, R8 ;  /* 0x0000000c0408723c */ /* 0x048fe20000001808 */
[----:B------:R-:W-:Y:S11]  /*196f0*/  IMAD.MOV.U32 R15, RZ, RZ, R29 ;  /* 0x000000ffff0f7224 */ /* 0x000ff600078e001d */
[----:B------:R-:W-:Y:S11]  /*19700*/  @!UPT UIADD3 URZ, URZ, URZ, URZ ;  /* 0x0000003f3f3ff290 */ /* 0x000ff6000fffe03f */
[----:B------:R-:W-:Y:S04]  /*19710*/  STL.64 [R1+0x210], R8 ;  /* 0x0002100801007387 */ /* 0x000fe80000100a00 */
[----:B------:R-:W-:Y:S04]  /*19720*/  STL.64 [R1+0x218], R10 ;  /* 0x0002180a01007387 */ /* 0x000fe80000100a00 */
[----:B------:R-:W3:Y:S04]  /*19730*/  LDL.LU R29, [R1+0x131c] ;  /* 0x00131c00011d7983 */ /* 0x000ee80000300800 */
[----:B--2---:R0:W-:Y:S04]  /*19740*/  STL.64 [R1+0x12b0], R14 ;  /* 0x0012b00e01007387 */ /* 0x0041e80000100a00 */
[----:B0-----:R-:W2:Y:S01]  /*19750*/  LDL.64 R14, [R1+0x28] ;  /* 0x00002800010e7983 */ /* 0x001ea20000100a00 */
[----:B----4-:R-:W-:Y:S03]  /*19760*/  HMMA.16816.F32 R8, R4, R24, R16 ;  /* 0x000000180408723c */ /* 0x010fe60000001810 */
[----:B--2---:R-:W-:Y:S04]  /*19770*/  STL.64 [R1+0x12c8], R14 ;  /* 0x0012c80e01007387 */ /* 0x004fe80000100a00 */
[----:B------:R-:W2:Y:S04]  /*19780*/  LDL.LU.64 R16, [R1+0x1e0] ;  /* 0x0001e00001107983 */ /* 0x000ea80000300a00 */
[----:B------:R-:W2:Y:S11]  /*19790*/  LDL.LU.64 R18, [R1+0x1e8] ;  /* 0x0001e80001127983 */ /* 0x000eb60000300a00 */
[----:B------:R-:W-:Y:S01]  /*197a0*/  @!UPT UIADD3 URZ, URZ, URZ, URZ ;  /* 0x0000003f3f3ff290 */ /* 0x000fe2000fffe03f */
[----:B------:R0:W-:Y:S04]  /*197b0*/  STL.64 [R1+0x200], R8 ;  /* 0x0002000801007387 */ /* 0x0001e80000100a00 */
[----:B------:R1:W-:Y:S04]  /*197c0*/  STL.64 [R1+0x208], R10 ;  /* 0x0002080a01007387 */ /* 0x0003e80000100a00 */
[----:B0-----:R-:W4:Y:S04]  /*197d0*/  LDL.LU R8, [R1+0xb0] ;  /* 0x0000b00001087983 */ /* 0x001f280000300800 */
[----:B------:R-:W4:Y:S04]  /*197e0*/  LDL.LU R9, [R1+0xb4] ;  /* 0x0000b40001097983 */ /* 0x000f280000300800 */
[----:B-1----:R-:W2:Y:S01]  /*197f0*/  LDL.LU R10, [R1+0xb8] ;  /* 0x0000b800010a7983 */ /* 0x002ea20000300800 */
[----:B---3--:R-:W-:-:S03]  /*19800*/  IMAD.MOV.U32 R11, RZ, RZ, R29 ;  /* 0x000000ffff0b7224 */ /* 0x008fc600078e001d */
[----:B------:R-:W3:Y:S04]  /*19810*/  LDL.LU R29, [R1+0x1318] ;  /* 0x00131800011d7983 */ /* 0x000ee80000300800 */
[----:B--2---:R0:W-:Y:S04]  /*19820*/  STL.64 [R1+0x12d8], R10 ;  /* 0x0012d80a01007387 */ /* 0x0041e80000100a00 */
[----:B----4-:R1:W-:Y:S04]  /*19830*/  STL.64 [R1+0x12d0], R8 ;  /* 0x0012d00801007387 */ /* 0x0103e80000100a00 */
[----:B0-----:R-:W2:Y:S04]  /*19840*/  LDL.64 R10, [R1+0x48] ;  /* 0x00004800010a7983 */ /* 0x001ea80000100a00 */
[----:B--2---:R0:W-:Y:S04]  /*19850*/  STL.64 [R1+0x12e8], R10 ;  /* 0x0012e80a01007387 */ /* 0x0041e80000100a00 */
[----:B-1----:R-:W2:Y:S04]  /*19860*/  LDL.LU R8, [R1+0xd0] ;  /* 0x0000d00001087983 */ /* 0x002ea80000300800 */
[----:B------:R-:W2:Y:S04]  /*19870*/  LDL.LU R9, [R1+0xd4] ;  /* 0x0000d40001097983 */ /* 0x000ea80000300800 */
[----:B0-----:R-:W2:Y:S04]  /*19880*/  LDL.LU R10, [R1+0xd8] ;  /* 0x0000d800010a7983 */ /* 0x001ea80000300800 */
[----:B------:R-:W2:Y:S04]  /*19890*/  LDL.LU R11, [R1+0xdc] ;  /* 0x0000dc00010b7983 */ /* 0x000ea80000300800 */
[----:B------:R-:W4:Y:S01]  /*198a0*/  LDL.64 R14, [R1+0x38] ;  /* 0x00003800010e7983 */ /* 0x000f220000100a00 */
[----:B------:R-:W-:Y:S03]  /*198b0*/  HMMA.16816.F32 R4, R4, R20, R16 ;  /* 0x000000140404723c */ /* 0x000fe60000001810 */
[----:B----4-:R0:W-:Y:S04]  /*198c0*/  STL.64 [R1+0x12e0], R14 ;  /* 0x0012e00e01007387 */ /* 0x0101e80000100a00 */
[----:B------:R-:W4:Y:S04]  /*198d0*/  LDL.LU R12, [R1+0xc0] ;  /* 0x0000c000010c7983 */ /* 0x000f280000300800 */
[----:B------:R-:W4:Y:S04]  /*198e0*/  LDL.LU R13, [R1+0xc4] ;  /* 0x0000c400010d7983 */ /* 0x000f280000300800 */
[----:B0-----:R-:W2:Y:S01]  /*198f0*/  LDL.LU R14, [R1+0xc8] ;  /* 0x0000c800010e7983 */ /* 0x001ea20000300800 */
[----:B---3--:R-:W-:-:S08]  /*19900*/  IMAD.MOV.U32 R15, RZ, RZ, R29 ;  /* 0x000000ffff0f7224 */ /* 0x008fd000078e001d */
[----:B------:R-:W-:Y:S01]  /*19910*/  IMAD.MOV.U32 R21, RZ, RZ, R7 ;  /* 0x000000ffff157224 */ /* 0x000fe200078e0007 */
[----:B--2---:R0:W-:Y:S04]  /*19920*/  STL.64 [R1+0x12f8], R14 ;  /* 0x0012f80e01007387 */ /* 0x0041e80000100a00 */
[----:B----4-:R-:W-:Y:S04]  /*19930*/  STL.64 [R1+0x12f0], R12 ;  /* 0x0012f00c01007387 */ /* 0x010fe80000100a00 */
[----:B------:R-:W2:Y:S04]  /*19940*/  LDL R25, [R1+0x398] ;  /* 0x0003980001197983 */ /* 0x000ea80000100800 */
[----:B0-----:R-:W3:Y:S04]  /*19950*/  LDL.64 R14, [R1+0x58] ;  /* 0x00005800010e7983 */ /* 0x001ee80000100a00 */
[----:B------:R-:W3:Y:S04]  /*19960*/  LDL.LU.64 R18, [R1+0x1310] ;  /* 0x0013100001127983 */ /* 0x000ee80000300a00 */
[----:B------:R-:W3:Y:S04]  /*19970*/  LDL.LU.64 R16, [R1+0x1308] ;  /* 0x0013080001107983 */ /* 0x000ee80000300a00 */
[----:B------:R-:W-:Y:S04]  /*19980*/  STL.64 [R1+0x1e0], R4 ;  /* 0x0001e00401007387 */ /* 0x000fe80000100a00 */
[----:B------:R-:W-:Y:S04]  /*19990*/  STL.64 [R1+0x1290], R22 ;  /* 0x0012901601007387 */ /* 0x000fe80000100a00 */
[----:B------:R0:W-:Y:S04]  /*199a0*/  STL [R1+0x1288], R21 ;  /* 0x0012881501007387 */ /* 0x0001e80000100800 */
[----:B------:R-:W4:Y:S04]  /*199b0*/  LDL.LU R20, [R1+0x80] ;  /* 0x0000800001147983 */ /* 0x000f280000300800 */
[----:B0-----:R-:W4:Y:S01]  /*199c0*/  LDL.LU R21, [R1+0x84] ;  /* 0x0000840001157983 */ /* 0x001f220000300800 */
[----:B------:R-:W-:-:S02]  /*199d0*/  IMAD.MOV.U32 R22, RZ, RZ, R26 ;  /* 0x000000ffff167224 */ /* 0x000fc400078e001a */
[----:B------:R-:W-:Y:S01]  /*199e0*/  IMAD.MOV.U32 R23, RZ, RZ, R27 ;  /* 0x000000ffff177224 */ /* 0x000fe200078e001b */
[----:B------:R-:W2:Y:S04]  /*199f0*/  LDL.LU R26, [R1+0x1304] ;  /* 0x00130400011a7983 */ /* 0x000ea80000300800 */
[----:B------:R-:W2:Y:S04]  /*19a00*/  LDL.LU R27, [R1+0x1300] ;  /* 0x00130000011b7983 */ /* 0x000ea80000300800 */
[----:B------:R-:W-:Y:S04]  /*19a10*/  STL.64 [R1+0x12a8], R22 ;  /* 0x0012a81601007387 */ /* 0x000fe80000100a00 */
[----:B----4-:R0:W-:Y:S04]  /*19a20*/  STL.64 [R1+0x12a0], R20 ;  /* 0x0012a01401007387 */ /* 0x0101e80000100a00 */
[----:B0-----:R-:W4:Y:S04]  /*19a30*/  LDL.LU R20, [R1+0x90] ;  /* 0x0000900001147983 */ /* 0x001f280000300800 */
[----:B------:R-:W4:Y:S04]  /*19a40*/  LDL.LU R21, [R1+0x94] ;  /* 0x0000940001157983 */ /* 0x000f280000300800 */
[----:B------:R-:W2:Y:S04]  /*19a50*/  LDL.LU R22, [R1+0x98] ;  /* 0x0000980001167983 */ /* 0x000ea80000300800 */
[----:B------:R-:W2:Y:S01]  /*19a60*/  LDL.LU R23, [R1+0x9c] ;  /* 0x00009c0001177983 */ /* 0x000ea20000300800 */
[----:B---3--:R-:W-:Y:S01]  /*19a70*/  HMMA.16816.F32 R8, R16, R14, R8 ;  /* 0x0000000e1008723c */ /* 0x008fe20000001808 */
[----:B------:R-:W-:-:S02]  /*19a80*/  IMAD.MOV.U32 R5, RZ, RZ, R14 ;  /* 0x000000ffff057224 */ /* 0x000fc400078e000e */
[----:B------:R-:W-:Y:S11]  /*19a90*/  IMAD.MOV.U32 R4, RZ, RZ, R15 ;  /* 0x000000ffff047224 */ /* 0x000ff600078e000f */
[----:B------:R-:W-:Y:S10]  /*19aa0*/  @!UPT UIADD3 URZ, URZ, URZ, URZ ;  /* 0x0000003f3f3ff290 */ /* 0x000ff4000fffe03f */
[----:B------:R-:W-:Y:S01]  /*19ab0*/  IMAD.MOV.U32 R24, RZ, RZ, R11 ;  /* 0x000000ffff187224 */ /* 0x000fe200078e000b */
[----:B--2---:R-:W-:Y:S04]  /*19ac0*/  STL.64 [R1+0x12c0], R22 ;  /* 0x0012c01601007387 */ /* 0x004fe80000100a00 */
[----:B----4-:R0:W-:Y:S04]  /*19ad0*/  STL.64 [R1+0x12b8], R20 ;  /* 0x0012b81401007387 */ /* 0x0101e80000100a00 */
[----:B0-----:R-:W2:Y:S04]  /*19ae0*/  LDL.LU R20, [R1+0xa0] ;  /* 0x0000a00001147983 */ /* 0x001ea80000300800 */
[----:B------:R-:W2:Y:S04]  /*19af0*/  LDL.LU R21, [R1+0xa4] ;  /* 0x0000a40001157983 */ /* 0x000ea80000300800 */
[----:B------:R-:W2:Y:S04]  /*19b00*/  LDL.LU R22, [R1+0xa8] ;  /* 0x0000a80001167983 */ /* 0x000ea80000300800 */
[----:B------:R-:W2:Y:S04]  /*19b10*/  LDL.LU R23, [R1+0xac] ;  /* 0x0000ac0001177983 */ /* 0x000ea80000300800 */
[----:B------:R-:W3:Y:S04]  /*19b20*/  LDL.LU.64 R14, [R1+0x12f8] ;  /* 0x0012f800010e7983 */ /* 0x000ee80000300a00 */
[----:B------:R-:W3:Y:S04]  /*19b30*/  LDL.LU.64 R12, [R1+0x12f0] ;  /* 0x0012f000010c7983 */ /* 0x000ee80000300a00 */
[----:B------:R-:W-:Y:S04]  /*19b40*/  STL.64 [R1+0x270], R8 ;  /* 0x0002700801007387 */ /* 0x000fe80000100a00 */
[----:B------:R0:W-:Y:S04]  /*19b50*/  STL [R1+0x278], R10 ;  /* 0x0002780a01007387 */ /* 0x0001e80000100800 */
[----:B0-----:R-:W3:Y:S01]  /*19b60*/  LDL.LU.64 R10, [R1+0x12e8] ;  /* 0x0012e800010a7983 */ /* 0x001ee20000300a00 */
[----:B------:R-:W-:-:S03]  /*19b70*/  IMAD.MOV.U32 R29, RZ, RZ, R6 ;  /* 0x000000ffff1d7224 */ /* 0x000fc600078e0006 */
[----:B------:R-:W-:Y:S01]  /*19b80*/  STL [R1+0x10a0], R24 ;  /* 0x0010a01801007387 */ /* 0x000fe20000100800 */
[C---:B---3--:R-:W-:Y:S01]  /*19b90*/  HMMA.16816.F32 R12, R16.reuse, R10, R12 ;  /* 0x0000000a100c723c */ /* 0x048fe2000000180c */
[----:B------:R-:W-:Y:S02]  /*19ba0*/  IMAD.MOV.U32 R7, RZ, RZ, R10 ;  /* 0x000000ffff077224 */ /* 0x000fe400078e000a */
[----:B------:R-:W-:Y:S11]  /*19bb0*/  IMAD.MOV.U32 R6, RZ, RZ, R11 ;  /* 0x000000ffff067224 */ /* 0x000ff600078e000b */
[----:B------:R-:W-:Y:S09]  /*19bc0*/  @!UPT UIADD3 URZ, URZ, URZ, URZ ;  /* 0x0000003f3f3ff290 */ /* 0x000ff2000fffe03f */
[----:B------:R-:W-:Y:S04]  /*19bd0*/  STL.64 [R1+0x2a0], R12 ;  /* 0x0002a00c01007387 */ /* 0x000fe80000100a00 */
[----:B------:R0:W-:Y:S04]  /*19be0*/  STL.64 [R1+0x2a8], R14 ;  /* 0x0002a80e01007387 */ /* 0x0001e80000100a00 */
[----:B0-----:R-:W3:Y:S04]  /*19bf0*/  LDL.LU.64 R14, [R1+0x12e0] ;  /* 0x0012e000010e7983 */ /* 0x001ee80000300a00 */
[----:B------:R-:W3:Y:S04]  /*19c00*/  LDL.LU.64 R10, [R1+0x12d8] ;  /* 0x0012d800010a7983 */ /* 0x000ee80000300a00 */
[----:B------:R-:W3:Y:S02]  /*19c10*/  LDL.LU.64 R8, [R1+0x12d0] ;  /* 0x0012d00001087983 */ /* 0x000ee40000300a00 */
[C---:B---3--:R-:W-:Y:S11]  /*19c20*/  HMMA.16816.F32 R8, R16.reuse, R14, R8 ;  /* 0x0000000e1008723c */ /* 0x048ff60000001808 */
[----:B------:R-:W-:Y:S11]  /*19c30*/  @!UPT UIADD3 URZ, URZ, URZ, URZ ;  /* 0x0000003f3f3ff290 */ /* 0x000ff6000fffe03f */
[----:B------:R-:W-:Y:S01]  /*19c40*/  @!UPT UIADD3 URZ, URZ, URZ, URZ ;  /* 0x0000003f3f3ff290 */ /* 0x000fe2000fffe03f */
[----:B------:R0:W-:Y:S04]  /*19c50*/  STL.64 [R1+0x2c0], R8 ;  /* 0x0002c00801007387 */ /* 0x0001e80000100a00 */
[----:B------:R1:W-:Y:S01]  /*19c60*/  STL.64 [R1+0x2c8], R10 ;  /* 0x0002c80a01007387 */ /* 0x0003e20000100a00 */
[----:B0-----:R-:W-:Y:S02]  /*19c70*/  IMAD.MOV.U32 R9, RZ, RZ, R14 ;  /* 0x000000ffff097224 */ /* 0x001fe400078e000e */
[----:B------:R-:W-:Y:S02]  /*19c80*/  IMAD.MOV.U32 R8, RZ, RZ, R15 ;  /* 0x000000ffff087224 */ /* 0x000fe400078e000f */
[----:B------:R-:W2:Y:S02]  /*19c90*/  LDL.LU.64 R14, [R1+0x12c8] ;  /* 0x0012c800010e7983 */ /* 0x000ea40000300a00 */
[----:B--2---:R-:W-:Y:S01]  /*19ca0*/  HMMA.16816.F32 R20, R16, R14, R20 ;  /* 0x0000000e1014723c */ /* 0x004fe20000001814 */
[----:B-1----:R-:W-:-:S02]  /*19cb0*/  IMAD.MOV.U32 R11, RZ, RZ, R14 ;  /* 0x000000ffff0b7224 */ /* 0x002fc400078e000e */
[----:B------:R-:W-:Y:S11]  /*19cc0*/  IMAD.MOV.U32 R10, RZ, RZ, R15 ;  /* 0x000000ffff0a7224 */ /* 0x000ff600078e000f */
[----:B------:R-:W-:Y:S09]  /*19cd0*/  @!UPT UIADD3 URZ, URZ, URZ, URZ ;  /* 0x0000003f3f3ff290 */ /* 0x000ff2000fffe03f */
[----:B------:R-:W-:Y:S04]  /*19ce0*/  STL.64 [R1+0x2d0], R20 ;  /* 0x0002d01401007387 */ /* 0x000fe80000100a00 */
[----:B------:R0:W-:Y:S04]  /*19cf0*/  STL.64 [R1+0x2d8], R22 ;  /* 0x0002d81601007387 */ /* 0x0001e80000100a00 */
[----:B0-----:R-:W2:Y:S04]  /*19d00*/  LDL.LU.64 R22, [R1+0x12c0] ;  /* 0x0012c00001167983 */ /* 0x001ea80000300a00 */
[----:B------:R-:W2:Y:S04]  /*19d10*/  LDL.LU.64 R20, [R1+0x12b8] ;  /* 0x0012b80001147983 */ /* 0x000ea80000300a00 */
[----:B------:R-:W2:Y:S02]  /*19d20*/  LDL.LU.64 R14, [R1+0x12b0] ;  /* 0x0012b000010e7983 */ /* 0x000ea40000300a00 */
[C---:B--2---:R-:W-:Y:S02]  /*19d30*/  HMMA.16816.F32 R12, R16.reuse, R14, R20 ;  /* 0x0000000e100c723c */ /* 0x044fe40000001814 */
[----:B------:R-:W2:Y:S04]  /*19d40*/  LDL.LU.64 R22, [R1+0x12a8] ;  /* 0x0012a80001167983 */ /* 0x000ea80000300a00 */
[----:B------:R-:W2:Y:S11]  /*19d50*/  LDL.LU.64 R20, [R1+0x12a0] ;  /* 0x0012a00001147983 */ /* 0x000eb60000300a00 */
[----:B------:R-:W-:Y:S06]  /*19d60*/  @!UPT UIADD3 URZ, URZ, URZ, URZ ;  /* 0x0000003f3f3ff290 */ /* 0x000fec000fffe03f */
[----:B------:R-:W-:Y:S04]  /*19d70*/  STL.64 [R1+0x350], R12 ;  /* 0x0003500c01007387 */ /* 0x000fe80000100a00 */
[----:B------:R0:W-:Y:S04]  /*19d80*/  STL.64 [R1+0x358], R14 ;  /* 0x0003580e01007387 */ /* 0x0001e80000100a00 */
[----:B0-----:R-:W2:Y:S02]  /*19d90*/  LDL.LU.64 R14, [R1+0x1298] ;  /* 0x00129800010e7983 */ /* 0x001ea40000300a00 */
[----:B--2---:R-:W-:Y:S01]  /*19da0*/  HMMA.16816.F32 R20, R16, R14, R20 ;  /* 0x0000000e1014723c */ /* 0x004fe20000001814 */
[----:B------:R-:W-:-:S02]  /*19db0*/  IMAD.MOV.U32 R28, RZ, RZ, R14 ;  /* 0x000000ffff1c7224 */ /* 0x000fc400078e000e */
[----:B------:R-:W-:Y:S11]  /*19dc0*/  IMAD.MOV.U32 R24, RZ, RZ, R15 ;  /* 0x000000ffff187224 */ /* 0x000ff600078e000f */
[----:B------:R-:W-:Y:S09]  /*19dd0*/  @!UPT UIADD3 URZ, URZ, URZ, URZ ;  /* 0x0000003f3f3ff290 */ /* 0x000ff2000fffe03f */
[----:B------:R-:W-:Y:S04]  /*19de0*/  STL.64 [R1+0x340], R20 ;  /* 0x0003401401007387 */ /* 0x000fe80000100a00 */
[----:B------:R0:W-:Y:S04]  /*19df0*/  STL.64 [R1+0x348], R22 ;  /* 0x0003481601007387 */ /* 0x0001e80000100a00 */
[----:B0-----:R-:W2:Y:S04]  /*19e00*/  LDL.LU.64 R22, [R1+0x1290] ;  /* 0x0012900001167983 */ /* 0x001ea80000300a00 */
[----:B------:R-:W3:Y:S04]  /*19e10*/  LDL.LU R21, [R1+0x1288] ;  /* 0x0012880001157983 */ /* 0x000ee80000300800 */
[----:B------:R-:W4:Y:S04]  /*19e20*/  LDL.LU.64 R14, [R1+0x1280] ;  /* 0x00128000010e7983 */ /* 0x000f280000300a00 */
[----:B------:R-:W4:Y:S02]  /*19e30*/  LDL.LU.64 R12, [R1+0x1278] ;  /* 0x00127800010c7983 */ /* 0x000f240000300a00 */
[C---:B----4-:R-:W-:Y:S11]  /*19e40*/  HMMA.16816.F32 R12, R16.reuse, R26, R12 ;  /* 0x0000001a100c723c */ /* 0x050ff6000000180c */
[----:B------:R-:W-:Y:S11]  /*19e50*/  @!UPT UIADD3 URZ, URZ, URZ, URZ ;  /* 0x0000003f3f3ff290 */ /* 0x000ff6000fffe03f */
[----:B------:R-:W-:Y:S01]  /*19e60*/  @!UPT UIADD3 URZ, URZ, URZ, URZ ;  /* 0x0000003f3f3ff290 */ /* 0x000fe2000fffe03f */
[----:B------:R-:W-:Y:S04]  /*19e70*/  STL.64 [R1+0x330], R12 ;  /* 0x0003300c01007387 */ /* 0x000fe80000100a00 */
[----:B------:R0:W-:Y:S04]  /*19e80*/  STL.64 [R1+0x338], R14 ;  /* 0x0003380e01007387 */ /* 0x0001e80000100a00 */
[----:B0-----:R-:W4:Y:S04]  /*19e90*/  LDL.LU.64 R14, [R1+0x1270] ;  /* 0x00127000010e7983 */ /* 0x001f280000300a00 */
[----:B------:R-:W4:Y:S04]  /*19ea0*/  LDL.LU.64 R12, [R1+0x1268] ;  /* 0x00126800010c7983 */ /* 0x000f280000300a00 */
[----:B--2---:R-:W-:Y:S04]  /*19eb0*/  STL.64 [R1+0x11f8], R22 ;  /* 0x0011f81601007387 */ /* 0x004fe80000100a00 */
[----:B---3--:R0:W-:Y:S01]  /*19ec0*/  STL [R1+0x11f4], R21 ;  /* 0x0011f41501007387 */ /* 0x0081e20000100800 */
[----:B----4-:R-:W-:Y:S11]  /*19ed0*/  HMMA.16816.F32 R12, R16, R22, R12 ;  /* 0x00000016100c723c */ /* 0x010ff6000000180c */
[----:B------:R-:W-:Y:S11]  /*19ee0*/  @!UPT UIADD3 URZ, URZ, URZ, URZ ;  /* 0x0000003f3f3ff290 */ /* 0x000ff6000fffe03f */
[----:B------:R-:W-:Y:S01]  /*19ef0*/  @!UPT UIADD3 URZ, URZ, URZ, URZ ;  /* 0x0000003f3f3ff290 */ /* 0x000fe2000fffe03f */
[----:B------:R-:W-:Y:S04]  /*19f00*/  STL.64 [R1+0x320], R12 ;  /* 0x0003200c01007387 */ /* 0x000fe80000100a00 */
[----:B------:R-:W-:Y:S04]  /*19f10*/  STL.64 [R1+0x328], R14 ;  /* 0x0003280e01007387 */ /* 0x000fe80000100a00 */
[----:B------:R-:W2:Y:S04]  /*19f20*/  LDL.LU R20, [R1+0x110] ;  /* 0x0001100001147983 */ /* 0x000ea80000300800 */
[----:B0-----:R-:W2:Y:S04]  /*19f30*/  LDL.LU R21, [R1+0x114] ;  /* 0x0001140001157983 */ /* 0x001ea80000300800 */
[----:B------:R-:W3:Y:S04]  /*19f40*/  LDL.LU R22, [R1+0x118] ;  /* 0x0001180001167983 */ /* 0x000ee80000300800 */
[----:B------:R-:W3:Y:S04]  /*19f50*/  LDL.LU R23, [R1+0x11c] ;  /* 0x00011c0001177983 */ /* 0x000ee80000300800 */
[----:B---3--:R0:W-:Y:S04]  /*19f60*/  STL.64 [R1+0x1208], R22 ;  /* 0x0012081601007387 */ /* 0x0081e80000100a00 */
[----:B--2---:R-:W-:Y:S01]  /*19f70*/  STL.64 [R1+0x1200], R20 ;  /* 0x0012001401007387 */ /* 0x004fe20000100a00 */
[----:B0-----:R-:W-:-:S02]  /*19f80*/  IMAD.MOV.U32 R22, RZ, RZ, R11 ;  /* 0x000000ffff167224 */ /* 0x001fc400078e000b */
[----:B------:R-:W-:-:S05]  /*19f90*/  IMAD.MOV.U32 R23, RZ, RZ, R10 ;  /* 0x000000ffff177224 */ /* 0x000fca00078e000a */
[----:B------:R0:W-:Y:S04]  /*19fa0*/  STL.64 [R1+0x1218], R22 ;  /* 0x0012181601007387 */ /* 0x0001e80000100a00 */
[----:B------:R-:W2:Y:S04]  /*19fb0*/  LDL R14, [R1+0x3a0] ;  /* 0x0003a000010e7983 */ /* 0x000ea80000100800 */
[----:B------:R-:W3:Y:S01]  /*19fc0*/  LDL R15, [R1+0x39c] ;  /* 0x00039c00010f7983 */ /* 0x000ee20000100800 */
[----:B0-----:R-:W-:Y:S02]  /*19fd0*/  IMAD.MOV.U32 R22, RZ, RZ, R9 ;  /* 0x000000ffff167224 */ /* 0x001fe400078e0009 */
[----:B------:R-:W-:-:S05]  /*19fe0*/  IMAD.MOV.U32 R23, RZ, RZ, R8 ;  /* 0x000000ffff177224 */ /* 0x000fca00078e0008 */
[----:B------:R0:W-:Y:S02]  /*19ff0*/  STL.64 [R1+0x1230], R22 ;  /* 0x0012301601007387 */ /* 0x0001e40000100a00 */
[----:B0-----:R-:W-:Y:S02]  /*1a000*/  IMAD.MOV.U32 R22, RZ, RZ, R7 ;  /* 0x000000ffff167224 */ /* 0x001fe400078e0007 */
[----:B------:R-:W-:-:S05]  /*1a010*/  IMAD.MOV.U32 R23, RZ, RZ, R6 ;  /* 0x000000ffff177224 */ /* 0x000fca00078e0006 */
[----:B------:R-:W-:Y:S04]  /*1a020*/  STL.64 [R1+0x1248], R22 ;  /* 0x0012481601007387 */ /* 0x000fe80000100a00 */
[----:B------:R-:W4:Y:S04]  /*1a030*/  LDL.LU.64 R18, [R1+0x18] ;  /* 0x0000180001127983 */ /* 0x000f280000300a00 */
[----:B---3--:R-:W0:Y:S04]  /*1a040*/  LDSM.16.MT88.4 R8, [R15+0x8800] ;  /* 0x008800000f08783b */ /* 0x008e280000004200 */
[----:B----4-:R1:W-:Y:S04]  /*1a050*/  STL.64 [R1+0x1210], R18 ;  /* 0x0012101201007387 */ /* 0x0103e80000100a00 */
[----:B------:R-:W3:Y:S04]  /*1a060*/  LDL.LU R16, [R1+0x130] ;  /* 0x0001300001107983 */ /* 0x000ee80000300800 */
[----:B------:R-:W3:Y:S04]  /*1a070*/  LDL.LU R17, [R1+0x134] ;  /* 0x0001340001117983 */ /* 0x000ee80000300800 */
[----:B-1----:R-:W4:Y:S04]  /*1a080*/  LDL.LU R18, [R1+0x138] ;  /* 0x0001380001127983 */ /* 0x002f280000300800 */
[----:B------:R-:W4:Y:S04]  /*1a090*/  LDL.LU R19, [R1+0x13c] ;  /* 0x00013c0001137983 */ /* 0x000f280000300800 */
[----:B----4-:R-:W-:Y:S04]  /*1a0a0*/  STL.64 [R1+0x1228], R18 ;  /* 0x0012281201007387 */ /* 0x010fe80000100a00 */
[----:B---3--:R1:W-:Y:S04]  /*1a0b0*/  STL.64 [R1+0x1220], R16 ;  /* 0x0012201001007387 */ /* 0x0083e80000100a00 */
[----:B-1----:R-:W3:Y:S04]  /*1a0c0*/  LDL.LU R16, [R1+0x140] ;  /* 0x0001400001107983 */ /* 0x002ee80000300800 */
[----:B------:R-:W3:Y:S04]  /*1a0d0*/  LDL.LU R17, [R1+0x144] ;  /* 0x0001440001117983 */ /* 0x000ee80000300800 */
[----:B------:R-:W4:Y:S04]  /*1a0e0*/  LDL.LU R18, [R1+0x148] ;  /* 0x0001480001127983 */ /* 0x000f280000300800 */
[----:B------:R-:W4:Y:S04]  /*1a0f0*/  LDL.LU R19, [R1+0x14c] ;  /* 0x00014c0001137983 */ /* 0x000f280000300800 */
[----:B----4-:R-:W-:Y:S04]  /*1a100*/  STL.64 [R1+0x1240], R18 ;  /* 0x0012401201007387 */ /* 0x010fe80000100a00 */
[----:B---3--:R1:W-:Y:S04]  /*1a110*/  STL.64 [R1+0x1238], R16 ;  /* 0x0012381001007387 */ /* 0x0083e80000100a00 */
[----:B-1----:R-:W3:Y:S04]  /*1a120*/  LDL.LU R16, [R1+0x150] ;  /* 0x0001500001107983 */ /* 0x002ee80000300800 */
[----:B------:R-:W3:Y:S04]  /*1a130*/  LDL.LU R17, [R1+0x154] ;  /* 0x0001540001117983 */ /* 0x000ee80000300800 */
[----:B------:R-:W4:Y:S04]  /*1a140*/  LDL.LU R18, [R1+0x158] ;  /* 0x0001580001127983 */ /* 0x000f280000300800 */
[----:B------:R-:W4:Y:S01]  /*1a150*/  LDL.LU R19, [R1+0x15c] ;  /* 0x00015c0001137983 */ /* 0x000f220000300800 */
[----:B------:R-:W-:-:S02]  /*1a160*/  IMAD.MOV.U32 R22, RZ, RZ, R5 ;  /* 0x000000ffff167224 */ /* 0x000fc400078e0005 */
[----:B------:R-:W-:Y:S02]  /*1a170*/  IMAD.MOV.U32 R23, RZ, RZ, R4 ;  /* 0x000000ffff177224 */ /* 0x000fe400078e0004 */
[----:B--2---:R-:W-:Y:S04]  /*1a180*/  LDSM.16.MT88.4 R4, [R14+0x8800] ;  /* 0x008800000e04783b */ /* 0x004fe80000004200 */
[----:B------:R-:W1:Y:S04]  /*1a190*/  LDSM.16.MT88.4 R12, [R25+0x8800] ;  /* 0x00880000190c783b */ /* 0x000e680000004200 */
[----:B----4-:R-:W-:Y:S04]  /*1a1a0*/  STL.64 [R1+0x1258], R18 ;  /* 0x0012581201007387 */ /* 0x010fe80000100a00 */
[----:B---3--:R2:W-:Y:S04]  /*1a1b0*/  STL.64 [R1+0x1250], R16 ;  /* 0x0012501001007387 */ /* 0x0085e80000100a00 */
[----:B--2---:R-:W2:Y:S04]  /*1a1c0*/  LDL.LU R16, [R1+0x160] ;  /* 0x0001600001107983 */ /* 0x004ea80000300800 */
[----:B------:R-:W2:Y:S04]  /*1a1d0*/  LDL.LU R17, [R1+0x164] ;  /* 0x0001640001117983 */ /* 0x000ea80000300800 */
[----:B------:R-:W2:Y:S04]  /*1a1e0*/  LDL.LU R18, [R1+0x168] ;  /* 0x0001680001127983 */ /* 0x000ea80000300800 */
[----:B------:R-:W2:Y:S04]  /*1a1f0*/  LDL.LU R19, [R1+0x16c] ;  /* 0x00016c0001137983 */ /* 0x000ea80000300800 */
[----:B0-----:R-:W-:Y:S04]  /*1a200*/  STL.64 [R1+0x11c0], R10 ;  /* 0x0011c00a01007387 */ /* 0x001fe80000100a00 */
[----:B------:R0:W-:Y:S04]  /*1a210*/  STL.64 [R1+0x11b8], R8 ;  /* 0x0011b80801007387 */ /* 0x0001e80000100a00 */
[----:B0-----:R-:W3:Y:S04]  /*1a220*/  LDL.LU R8, [R1+0xf0] ;  /* 0x0000f00001087983 */ /* 0x001ee80000300800 */
[----:B------:R-:W3:Y:S04]  /*1a230*/  LDL.LU R9, [R1+0xf4] ;  /* 0x0000f40001097983 */ /* 0x000ee80000300800 */
[----:B------:R-:W3:Y:S04]  /*1a240*/  LDL.LU R10, [R1+0xf8] ;  /* 0x0000f800010a7983 */ /* 0x000ee80000300800 */
[----:B------:R-:W3:Y:S04]  /*1a250*/  LDL.LU R11, [R1+0xfc] ;  /* 0x0000fc00010b7983 */ /* 0x000ee80000300800 */
[----:B-1----:R0:W-:Y:S04]  /*1a260*/  STL.64 [R1+0x1148], R14 ;  /* 0x0011480e01007387 */ /* 0x0021e80000100a00 */
[----:B------:R-:W-:Y:S01]  /*1a270*/  STL.64 [R1+0x1140], R12 ;  /* 0x0011400c01007387 */ /* 0x000fe20000100a00 */
[----:B0-----:R-:W-:-:S03]  /*1a280*/  IMAD.MOV.U32 R14, RZ, RZ, R28 ;  /* 0x000000ffff0e7224 */ /* 0x001fc600078e001c */
[----:B------:R-:W4:Y:S01]  /*1a290*/  LDL.LU R28, [R1+0x1260] ;  /* 0x00126000011c7983 */ /* 0x000f220000300800 */
[----:B------:R-:W-:Y:S01]  /*1a2a0*/  IMAD.MOV.U32 R15, RZ, RZ, R24 ;  /* 0x000000ffff0f7224 */ /* 0x000fe200078e0018 */
[----:B--2---:R-:W-:Y:S02]  /*1a2b0*/  HMMA.16816.F32 R20, R4, R22, R16 ;  /* 0x000000160414723c */ /* 0x004fe40000001810 */
[----:B------:R-:W2:Y:S04]  /*1a2c0*/  LDL.LU.64 R18, [R1+0x1258] ;  /* 0x0012580001127983 */ /* 0x000ea80000300a00 */
[----:B------:R-:W2:Y:S11]  /*1a2d0*/  LDL.LU.64 R16, [R1+0x1250] ;  /* 0x0012500001107983 */ /* 0x000eb60000300a00 */
[----:B------:R-:W-:Y:S06]  /*1a2e0*/  @!UPT UIADD3 URZ, URZ, URZ, URZ ;  /* 0x0000003f3f3ff290 */ /* 0x000fec000fffe03f */
[----:B------:R-:W-:Y:S01]  /*1a2f0*/  STL.64 [R1+0x160], R20 ;  /* 0x0001601401007387 */ /* 0x000fe20000100a00 */
[----:B------:R-:W-:-:S03]  /*1a300*/  IMAD.MOV.U32 R24, RZ, RZ, R22 ;  /* 0x000000ffff187224 */ /* 0x000fc600078e0016 */
[----:B------:R0:W-:Y:S04]  /*1a310*/  STL [R1+0x16c], R23 ;  /* 0x00016c1701007387 */ /* 0x0001e80000100800 */
[----:B0-----:R-:W2:Y:S02]  /*1a320*/  LDL.LU.64 R22, [R1+0x1248] ;  /* 0x0012480001167983 */ /* 0x001ea40000300a00 */
[C---:B--2---:R-:W-:Y:S02]  /*1a330*/  HMMA.16816.F32 R20, R4.reuse, R22, R16 ;  /* 0x000000160414723c */ /* 0x044fe40000001810 */
[----:B------:R-:W2:Y:S04]  /*1a340*/  LDL.LU.64 R18, [R1+0x1240] ;  /* 0x0012400001127983 */ /* 0x000ea80000300a00 */
[----:B------:R-:W2:Y:S11]  /*1a350*/  LDL.LU.64 R16, [R1+0x1238] ;  /* 0x0012380001107983 */ /* 0x000eb60000300a00 */
[----:B------:R-:W-:Y:S06]  /*1a360*/  @!UPT UIADD3 URZ, URZ, URZ, URZ ;  /* 0x0000003f3f3ff290 */ /* 0x000fec000fffe03f */
[----:B------:R-:W-:Y:S04]  /*1a370*/  STL.64 [R1+0x150], R20 ;  /* 0x0001501401007387 */ /* 0x000fe80000100a00 */
[----:B------:R0:W-:Y:S04]  /*1a380*/  STL.64 [R1+0x158], R22 ;  /* 0x0001581601007387 */ /* 0x0001e80000100a00 */
        /* <DEDUP_REMOVED lines=9> */
[----:B------:R-:W2:Y:S11]  /*1a420*/  LDL.LU.64 R18, [R1+0x1210] ;  /* 0x0012100001127983 */ /* 0x000eb60000300a00 */
[----:B------:R-:W-:Y:S10]  /*1a430*/  @!UPT UIADD3 URZ, URZ, URZ, URZ ;  /* 0x0000003f3f3ff290 */ /* 0x000ff4000fffe03f */
[----:B------:R-:W-:Y:S04]  /*1a440*/  STL.64 [R1+0x130], R20 ;  /* 0x0001301401007387 */ /* 0x000fe80000100a00 */
[----:B------:R0:W-:Y:S04]  /*1a450*/  STL.64 [R1+0x138], R22 ;  /* 0x0001381601007387 */ /* 0x0001e80000100a00 */
[----:B0-----:R-:W2:Y:S04]  /*1a460*/  LDL.LU.64 R22, [R1+0x1208] ;  /* 0x0012080001167983 */ /* 0x001ea80000300a00 */
[----:B------:R-:W2:Y:S02]  /*1a470*/  LDL.LU.64 R20, [R1+0x1200] ;  /* 0x0012000001147983 */ /* 0x000ea40000300a00 */
[C---:B--2---:R-:W-:Y:S11]  /*1a480*/  HMMA.16816.F32 R20, R4.reuse, R18, R20 ;  /* 0x000000120414723c */ /* 0x044ff60000001814 */
[----:B------:R-:W-:Y:S11]  /*1a490*/  @!UPT UIADD3 URZ, URZ, URZ, URZ ;  /* 0x0000003f3f3ff290 */ /* 0x000ff6000fffe03f */
[----:B------:R-:W-:Y:S01]  /*1a4a0*/  @!UPT UIADD3 URZ, URZ, URZ, URZ ;  /* 0x0000003f3f3ff290 */ /* 0x000fe2000fffe03f */
[----:B------:R-:W-:Y:S04]  /*1a4b0*/  STL.64 [R1+0x310], R20 ;  /* 0x0003101401007387 */ /* 0x000fe80000100a00 */
[----:B------:R0:W-:Y:S04]  /*1a4c0*/  STL.64 [R1+0x318], R22 ;  /* 0x0003181601007387 */ /* 0x0001e80000100a00 */
[----:B0-----:R-:W2:Y:S04]  /*1a4d0*/  LDL.LU.64 R22, [R1+0x11f8] ;  /* 0x0011f80001167983 */ /* 0x001ea80000300a00 */
[----:B------:R-:W2:Y:S04]  /*1a4e0*/  LDL.LU R21, [R1+0x11f4] ;  /* 0x0011f40001157983 */ /* 0x000ea80000300800 */
[----:B------:R0:W-:Y:S04]  /*1a4f0*/  STL.64 [R1+0x1170], R18 ;  /* 0x0011701201007387 */ /* 0x0001e80000100a00 */
[----:B------:R-:W2:Y:S04]  /*1a500*/  LDL.LU R16, [R1+0x100] ;  /* 0x0001000001107983 */ /* 0x000ea80000300800 */
[----:B------:R-:W2:Y:S04]  /*1a510*/  LDL.LU R17, [R1+0x104] ;  /* 0x0001040001117983 */ /* 0x000ea80000300800 */
[----:B0-----:R-:W2:Y:S04]  /*1a520*/  LDL.LU R18, [R1+0x108] ;  /* 0x0001080001127983 */ /* 0x001ea80000300800 */
[----:B------:R-:W2:Y:S01]  /*1a530*/  LDL.LU R19, [R1+0x10c] ;  /* 0x00010c0001137983 */ /* 0x000ea20000300800 */
[C---:B---3--:R-:W-:Y:S03]  /*1a540*/  HMMA.16816.F32 R8, R4.reuse, R26, R8 ;  /* 0x0000001a0408723c */ /* 0x048fe60000001808 */
[----:B------:R-:W3:Y:S05]  /*1a550*/  LDL.LU R12, [R1+0x180] ;  /* 0x00018000010c7983 */ /* 0x000eea0000300800 */
[----:B--2---:R-:W-:Y:S11]  /*1a560*/  HMMA.16816.F32 R16, R4, R14, R16 ;  /* 0x0000000e0410723c */ /* 0x004ff60000001810 */
[----:B------:R-:W-:Y:S11]  /*1a570*/  @!UPT UIADD3 URZ, URZ, URZ, URZ ;  /* 0x0000003f3f3ff290 */ /* 0x000ff6000fffe03f */
[----:B------:R-:W-:Y:S01]  /*1a580*/  @!UPT UIADD3 URZ, URZ, URZ, URZ ;  /* 0x0000003f3f3ff290 */ /* 0x000fe2000fffe03f */
[----:B------:R-:W-:Y:S04]  /*1a590*/  STL.64 [R1+0x300], R16 ;  /* 0x0003001001007387 */ /* 0x000fe80000100a00 */
[----:B------:R-:W-:Y:S04]  /*1a5a0*/  STL.64 [R1+0x308], R18 ;  /* 0x0003081201007387 */ /* 0x000fe80000100a00 */
[----:B------:R0:W-:Y:S04]  /*1a5b0*/  STL.64 [R1+0x2f0], R8 ;  /* 0x0002f00801007387 */ /* 0x0001e80000100a00 */
[----:B------:R1:W-:Y:S04]  /*1a5c0*/  STL.64 [R1+0x2f8], R10 ;  /* 0x0002f80a01007387 */ /* 0x0003e80000100a00 */
[----:B------:R-:W3:Y:S04]  /*1a5d0*/  LDL.LU R13, [R1+0x184] ;  /* 0x00018400010d7983 */ /* 0x000ee80000300800 */
[----:B------:R-:W3:Y:S04]  /*1a5e0*/  LDL.LU R14, [R1+0x188] ;  /* 0x00018800010e7983 */ /* 0x000ee80000300800 */
[----:B------:R-:W3:Y:S04]  /*1a5f0*/  LDL.LU R15, [R1+0x18c] ;  /* 0x00018c00010f7983 */ /* 0x000ee80000300800 */
[----:B0-----:R-:W2:Y:S04]  /*1a600*/  LDL.LU R8, [R1+0xe0] ;  /* 0x0000e00001087983 */ /* 0x001ea80000300800 */
[----:B------:R-:W2:Y:S04]  /*1a610*/  LDL.LU R9, [R1+0xe4] ;  /* 0x0000e40001097983 */ /* 0x000ea80000300800 */
[----:B-1----:R-:W2:Y:S04]  /*1a620*/  LDL.LU R10, [R1+0xe8] ;  /* 0x0000e800010a7983 */ /* 0x002ea80000300800 */
[----:B------:R-:W2:Y:S04]  /*1a630*/  LDL.LU R11, [R1+0xec] ;  /* 0x0000ec00010b7983 */ /* 0x000ea80000300800 */
[----:B------:R-:W2:Y:S04]  /*1a640*/  LDL.LU.64 R18, [R1+0x28] ;  /* 0x0000280001127983 */ /* 0x000ea80000300a00 */
[----:B--2---:R0:W-:Y:S04]  /*1a650*/  STL.64 [R1+0x1188], R18 ;  /* 0x0011881201007387 */ /* 0x0041e80000100a00 */
[----:B0-----:R-:W2:Y:S04]  /*1a660*/  LDL.LU.64 R18, [R1+0x38] ;  /* 0x0000380001127983 */ /* 0x001ea80000300a00 */
[----:B--2---:R0:W-:Y:S04]  /*1a670*/  STL.64 [R1+0x11a0], R18 ;  /* 0x0011a01201007387 */ /* 0x0041e80000100a00 */
[----:B0-----:R-:W2:Y:S04]  /*1a680*/  LDL.LU.64 R18, [R1+0x58] ;  /* 0x0000580001127983 */ /* 0x001ea80000300a00 */
[----:B------:R-:W-:Y:S04]  /*1a690*/  STL.64 [R1+0x1158], R26 ;  /* 0x0011581a01007387 */ /* 0x000fe80000100a00 */
[----:B------:R0:W-:Y:S04]  /*1a6a0*/  STL.64 [R1+0x1150], R24 ;  /* 0x0011501801007387 */ /* 0x0001e80000100a00 */
[----:B0-----:R-:W2:Y:S04]  /*1a6b0*/  LDL.LU R24, [R1+0x1a0] ;  /* 0x0001a00001187983 */ /* 0x001ea80000300800 */
[----:B------:R-:W2:Y:S04]  /*1a6c0*/  LDL.LU R25, [R1+0x1a4] ;  /* 0x0001a40001197983 */ /* 0x000ea80000300800 */
[----:B------:R-:W2:Y:S01]  /*1a6d0*/  LDL.LU R26, [R1+0x1a8] ;  /* 0x0001a800011a7983 */ /* 0x000ea20000300800 */
[----:B------:R-:W-:-:S03]  /*1a6e0*/  IMAD.MOV.U32 R27, RZ, RZ, R3 ;  /* 0x000000ffff1b7224 */ /* 0x000fc600078e0003 */
[----:B------:R-:W3:Y:S04]  /*1a6f0*/  LDL.LU R3, [R1+0x11f0] ;  /* 0x0011f00001037983 */ /* 0x000ee80000300800 */
[----:B--2---:R-:W-:Y:S04]  /*1a700*/  STL.64 [R1+0x1168], R26 ;  /* 0x0011681a01007387 */ /* 0x004fe80000100a00 */
[----:B------:R4:W-:Y:S02]  /*1a710*/  STL.64 [R1+0x1160], R24 ;  /* 0x0011601801007387 */ /* 0x0009e40000100a00 */
[----:B----4-:R-:W-:-:S02]  /*1a720*/  IMAD.MOV.U32 R24, RZ, RZ, R28 ;  /* 0x000000ffff187224 */ /* 0x010fc400078e001c */
[----:B------:R-:W2:Y:S01]  /*1a730*/  LDL.LU R28, [R1+0x11ec] ;  /* 0x0011ec00011c7983 */ /* 0x000ea20000300800 */
[----:B------:R-:W-:-:S03]  /*1a740*/  IMAD.MOV.U32 R25, RZ, RZ, R2 ;  /* 0x000000ffff197224 */ /* 0x000fc600078e0002 */
[----:B------:R-:W4:Y:S04]  /*1a750*/  LDL.LU R2, [R1+0x11e8] ;  /* 0x0011e80001027983 */ /* 0x000f280000300800 */
[----:B------:R-:W2:Y:S01]  /*1a760*/  LDL.LU R26, [R1+0x1b8] ;  /* 0x0001b800011a7983 */ /* 0x000ea20000300800 */
[----:B------:R-:W-:-:S03]  /*1a770*/  IMAD.MOV.U32 R27, RZ, RZ, R0 ;  /* 0x000000ffff1b7224 */ /* 0x000fc600078e0000 */
[----:B------:R-:W3:Y:S04]  /*1a780*/  LDL.LU R0, [R1+0x11e4] ;  /* 0x0011e40001007983 */ /* 0x000ee80000300800 */
[----:B--2---:R4:W-:Y:S04]  /*1a790*/  STL.64 [R1+0x1180], R26 ;  /* 0x0011801a01007387 */ /* 0x0049e80000100a00 */
[----:B------:R3:W-:Y:S01]  /*1a7a0*/  STL.64 [R1+0x1178], R24 ;  /* 0x0011781801007387 */ /* 0x0007e20000100a00 */
[----:B----4-:R-:W-:Y:S02]  /*1a7b0*/  IMAD.MOV.U32 R26, RZ, RZ, R2 ;  /* 0x000000ffff1a7224 */ /* 0x010fe400078e0002 */
[----:B---3--:R-:W-:-:S02]  /*1a7c0*/  IMAD.MOV.U32 R24, RZ, RZ, R3 ;  /* 0x000000ffff187224 */ /* 0x008fc400078e0003 */
[----:B------:R-:W2:Y:S01]  /*1a7d0*/  LDL.LU R3, [R1+0x11e0] ;  /* 0x0011e00001037983 */ /* 0x000ea20000300800 */
[----:B------:R-:W-:-:S03]  /*1a7e0*/  IMAD.MOV.U32 R25, RZ, RZ, R28 ;  /* 0x000000ffff197224 */ /* 0x000fc600078e001c */
[----:B------:R-:W3:Y:S04]  /*1a7f0*/  LDL.LU R28, [R1+0x11dc] ;  /* 0x0011dc00011c7983 */ /* 0x000ee80000300800 */
[----:B------:R-:W4:Y:S04]  /*1a800*/  LDL.LU R2, [R1+0x11d8] ;  /* 0x0011d80001027983 */ /* 0x000f280000300800 */
[----:B------:R-:W2:Y:S01]  /*1a810*/  LDL.LU R27, [R1+0x1dc] ;  /* 0x0001dc00011b7983 */ /* 0x000ea20000300800 */
[----:B------:R-:W-:Y:S03]  /*1a820*/  HMMA.16816.F32 R4, R4, R22, R8 ;  /* 0x000000160404723c */ /* 0x000fe60000001808 */
[----:B--2---:R3:W-:Y:S04]  /*1a830*/  STL.64 [R1+0x1198], R26 ;  /* 0x0011981a01007387 */ /* 0x0047e80000100a00 */
[----:B------:R0:W-:Y:S01]  /*1a840*/  STL.64 [R1+0x1190], R24 ;  /* 0x0011901801007387 */ /* 0x0001e20000100a00 */
[----:B---3--:R-:W-:-:S02]  /*1a850*/  IMAD.MOV.U32 R26, RZ, RZ, R28 ;  /* 0x000000ffff1a7224 */ /* 0x008fc400078e001c */
[----:B----4-:R-:W-:Y:S02]  /*1a860*/  IMAD.MOV.U32 R27, RZ, RZ, R2 ;  /* 0x000000ffff1b7224 */ /* 0x010fe400078e0002 */
[----:B0-----:R-:W-:Y:S02]  /*1a870*/  IMAD.MOV.U32 R24, RZ, RZ, R0 ;  /* 0x000000ffff187224 */ /* 0x001fe400078e0000 */
[----:B------:R-:W2:Y:S01]  /*1a880*/  LDL.LU R0, [R1+0x11d4] ;  /* 0x0011d40001007983 */ /* 0x000ea20000300800 */
[----:B------:R-:W-:-:S03]  /*1a890*/  IMAD.MOV.U32 R25, RZ, RZ, R3 ;  /* 0x000000ffff197224 */ /* 0x000fc600078e0003 */
[----:B------:R-:W3:Y:S04]  /*1a8a0*/  LDL.LU R3, [R1+0x11d0] ;  /* 0x0011d00001037983 */ /* 0x000ee80000300800 */
[----:B------:R-:W4:Y:S04]  /*1a8b0*/  LDL.LU R28, [R1+0x11cc] ;  /* 0x0011cc00011c7983 */ /* 0x000f280000300800 */
[----:B------:R-:W4:Y:S04]  /*1a8c0*/  LDL.LU R2, [R1+0x11c8] ;  /* 0x0011c80001027983 */ /* 0x000f280000300800 */
[----:B------:R0:W-:Y:S04]  /*1a8d0*/  STL.64 [R1+0x11b0], R26 ;  /* 0x0011b01a01007387 */ /* 0x0001e80000100a00 */
[----:B------:R-:W-:Y:S04]  /*1a8e0*/  STL.64 [R1+0x11a8], R24 ;  /* 0x0011a81801007387 */ /* 0x000fe80000100a00 */
[----:B0-----:R-:W4:Y:S04]  /*1a8f0*/  LDL.LU.64 R26, [R1+0x48] ;  /* 0x00004800011a7983 */ /* 0x001f280000300a00 */
[----:B------:R-:W4:Y:S04]  /*1a900*/  LDL.LU.64 R10, [R1+0x11c0] ;  /* 0x0011c000010a7983 */ /* 0x000f280000300a00 */
[----:B------:R-:W4:Y:S04]  /*1a910*/  LDL.LU.64 R8, [R1+0x11b8] ;  /* 0x0011b80001087983 */ /* 0x000f280000300a00 */
[----:B------:R-:W-:Y:S04]  /*1a920*/  STL.64 [R1+0x2e0], R4 ;  /* 0x0002e00401007387 */ /* 0x000fe80000100a00 */
[----:B------:R2:W-:Y:S02]  /*1a930*/  STL.64 [R1+0x2e8], R6 ;  /* 0x0002e80601007387 */ /* 0x0005e40000100a00 */
[----:B--2---:R-:W-:-:S02]  /*1a940*/  IMAD.MOV.U32 R7, RZ, RZ, R0 ;  /* 0x000000ffff077224 */ /* 0x004fc400078e0000 */
[----:B---3--:R-:W-:Y:S02]  /*1a950*/  IMAD.MOV.U32 R5, RZ, RZ, R3 ;  /* 0x000000ffff057224 */ /* 0x008fe400078e0003 */
[----:B----4-:R-:W-:Y:S02]  /*1a960*/  IMAD.MOV.U32 R4, RZ, RZ, R28 ;  /* 0x000000ffff047224 */ /* 0x010fe400078e001c */
[----:B------:R-:W-:-:S07]  /*1a970*/  IMAD.MOV.U32 R6, RZ, RZ, R2 ;  /* 0x000000ffff067224 */ /* 0x000fce00078e0002 */
[C---:B------:R-:W-:Y:S11]  /*1a980*/  HMMA.16816.F32 R4, R8.reuse, R18, R4 ;  /* 0x000000120804723c */ /* 0x040ff60000001804 */
[----:B------:R-:W-:Y:S11]  /*1a990*/  @!UPT UIADD3 URZ, URZ, URZ, URZ ;  /* 0x0000003f3f3ff290 */ /* 0x000ff6000fffe03f */
[----:B------:R-:W-:Y:S01]  /*1a9a0*/  @!UPT UIADD3 URZ, URZ, URZ, URZ ;  /* 0x0000003f3f3ff290 */ /* 0x000fe2000fffe03f */
[----:B------:R0:W-:Y:S02]  /*1a9b0*/  STL.64 [R1+0xd0], R4 ;  /* 0x0000d00401007387 */ /* 0x0001e40000100a00 */
[----:B0-----:R-:W-:Y:S02]  /*1a9c0*/  IMAD.MOV.U32 R5, RZ, RZ, R18 ;  /* 0x000000ffff057224 */ /* 0x001fe400078e0012 */
[----:B------:R-:W-:Y:S02]  /*1a9d0*/  IMAD.MOV.U32 R4, RZ, RZ, R19 ;  /* 0x000000ffff047224 */ /* 0x000fe400078e0013 */
[----:B------:R-:W-:Y:S01]  /*1a9e0*/  HMMA.16816.F32 R16, R8, R26, R12 ;  /* 0x0000001a0810723c */ /* 0x000fe2000000180c */
[----:B------:R0:W-:Y:S06]  /*1a9f0*/  STL.64 [R1+0xd8], R6 ;  /* 0x0000d80601007387 */ /* 0x0001ec0000100a00 */
[----:B------:R-:W-:-:S02]  /*1aa00*/  IMAD.MOV.U32 R12, RZ, RZ, R26 ;  /* 0x000000ffff0c7224 */ /* 0x000fc400078e001a */
[----:B0-----:R-:W-:Y:S02]  /*1aa10*/  IMAD.MOV.U32 R7, RZ, RZ, R27 ;  /* 0x000000ffff077224 */ /* 0x001fe400078e001b */
[----:B------:R-:W2:Y:S04]  /*1aa20*/  LDL.LU.64 R26, [R1+0x11b0] ;  /* 0x0011b000011a7983 */ /* 0x000ea80000300a00 */
[----:B------:R-:W2:Y:S09]  /*1aa30*/  LDL.LU.64 R24, [R1+0x11a8] ;  /* 0x0011a80001187983 */ /* 0x000eb20000300a00 */
[----:B------:R-:W-:-:S02]  /*1aa40*/  IMAD.MOV.U32 R2, RZ, RZ, R18 ;  /* 0x000000ffff027224 */ /* 0x000fc400078e0012 */
[----:B------:R-:W-:Y:S02]  /*1aa50*/  IMAD.MOV.U32 R0, RZ, RZ, R19 ;  /* 0x000000ffff007224 */ /* 0x000fe400078e0013 */
[----:B------:R-:W2:Y:S01]  /*1aa60*/  LDL.LU.64 R18, [R1+0x11a0] ;  /* 0x0011a00001127983 */ /* 0x000ea20000300a00 */
[----:B------:R-:W-:Y:S02]  /*1aa70*/  IMAD.MOV.U32 R3, RZ, RZ, R17 ;  /* 0x000000ffff037224 */ /* 0x000fe400078e0011 */
[----:B------:R-:W-:Y:S01]  /*1aa80*/  IMAD.MOV.U32 R28, RZ, RZ, R16 ;  /* 0x000000ffff1c7224 */ /* 0x000fe200078e0010 */
[----:B------:R0:W-:Y:S04]  /*1aa90*/  STL [R1+0x1044], R2 ;  /* 0x0010440201007387 */ /* 0x0001e80000100800 */
[----:B------:R-:W-:Y:S04]  /*1aaa0*/  STL [R1+0x1040], R3 ;  /* 0x0010400301007387 */ /* 0x000fe80000100800 */
[----:B------:R-:W-:Y:S04]  /*1aab0*/  STL [R1+0x103c], R28 ;  /* 0x00103c1c01007387 */ /* 0x000fe80000100800 */
[----:B------:R1:W-:Y:S04]  /*1aac0*/  STL [R1+0x1038], R0 ;  /* 0x0010380001007387 */ /* 0x0003e80000100800 */
[----:B------:R-:W3:Y:S01]  /*1aad0*/  LDL R20, [R1+0x384] ;  /* 0x0003840001147983 */ /* 0x000ee20000100800 */
[----:B--2---:R-:W-:Y:S01]  /*1aae0*/  HMMA.16816.F32 R24, R8, R18, R24 ;  /* 0x000000120818723c */ /* 0x004fe20000001818 */
[----:B0-----:R-:W-:-:S02]  /*1aaf0*/  IMAD.MOV.U32 R2, RZ, RZ, R18 ;  /* 0x000000ffff027224 */ /* 0x001fc400078e0012 */
[----:B-1----:R-:W-:Y:S11]  /*1ab00*/  IMAD.MOV.U32 R0, RZ, RZ, R19 ;  /* 0x000000ffff007224 */ /* 0x002ff600078e0013 */
[----:B------:R-:W-:Y:S09]  /*1ab10*/  @!UPT UIADD3 URZ, URZ, URZ, URZ ;  /* 0x0000003f3f3ff290 */ /* 0x000ff2000fffe03f */
[----:B------:R-:W-:Y:S04]  /*1ab20*/  STL.64 [R1+0xb0], R24 ;  /* 0x0000b01801007387 */ /* 0x000fe80000100a00 */
[----:B------:R0:W-:Y:S04]  /*1ab30*/  STL.64 [R1+0xb8], R26 ;  /* 0x0000b81a01007387 */ /* 0x0001e80000100a00 */
[----:B0-----:R-:W2:Y:S04]  /*1ab40*/  LDL.LU.64 R26, [R1+0x1198] ;  /* 0x00119800011a7983 */ /* 0x001ea80000300a00 */
[----:B------:R-:W2:Y:S04]  /*1ab50*/  LDL.LU.64 R24, [R1+0x1190] ;  /* 0x0011900001187983 */ /* 0x000ea80000300a00 */
[----:B------:R-:W2:Y:S02]  /*1ab60*/  LDL.LU.64 R18, [R1+0x1188] ;  /* 0x0011880001127983 */ /* 0x000ea40000300a00 */
[----:B--2---:R-:W-:Y:S01]  /*1ab70*/  HMMA.16816.F32 R24, R8, R18, R24 ;  /* 0x000000120818723c */ /* 0x004fe20000001818 */
[----:B------:R-:W-:-:S02]  /*1ab80*/  IMAD.MOV.U32 R13, RZ, RZ, R18 ;  /* 0x000000ffff0d7224 */ /* 0x000fc400078e0012 */
[----:B------:R-:W-:Y:S11]  /*1ab90*/  IMAD.MOV.U32 R3, RZ, RZ, R19 ;  /* 0x000000ffff037224 */ /* 0x000ff600078e0013 */
[----:B------:R-:W-:Y:S09]  /*1aba0*/  @!UPT UIADD3 URZ, URZ, URZ, URZ ;  /* 0x0000003f3f3ff290 */ /* 0x000ff2000fffe03f */
[----:B------:R-:W-:Y:S04]  /*1abb0*/  STL.64 [R1+0xa0], R24 ;  /* 0x0000a01801007387 */ /* 0x000fe80000100a00 */
[----:B------:R0:W-:Y:S04]  /*1abc0*/  STL.64 [R1+0xa8], R26 ;  /* 0x0000a81a01007387 */ /* 0x0001e80000100a00 */
[----:B0-----:R-:W2:Y:S04]  /*1abd0*/  LDL.LU.64 R26, [R1+0x1180] ;  /* 0x00118000011a7983 */ /* 0x001ea80000300a00 */
[----:B------:R-:W2:Y:S04]  /*1abe0*/  LDL.LU.64 R24, [R1+0x1178] ;  /* 0x0011780001187983 */ /* 0x000ea80000300a00 */
[----:B------:R-:W2:Y:S02]  /*1abf0*/  LDL.LU.64 R18, [R1+0x1170] ;  /* 0x0011700001127983 */ /* 0x000ea40000300a00 */
[----:B--2---:R-:W-:Y:S01]  /*1ac00*/  HMMA.16816.F32 R24, R8, R18, R24 ;  /* 0x000000120818723c */ /* 0x004fe20000001818 */
[----:B------:R-:W-:Y:S11]  /*1ac10*/  IMAD.MOV.U32 R14, RZ, RZ, R19 ;  /* 0x000000ffff0e7224 */ /* 0x000ff600078e0013 */
[----:B------:R-:W-:Y:S11]  /*1ac20*/  @!UPT UIADD3 URZ, URZ, URZ, URZ ;  /* 0x0000003f3f3ff290 */ /* 0x000ff6000fffe03f */
[----:B------:R-:W-:Y:S04]  /*1ac30*/  STL.64 [R1+0x110], R24 ;  /* 0x0001101801007387 */ /* 0x000fe80000100a00 */
[----:B------:R0:W-:Y:S04]  /*1ac40*/  STL.64 [R1+0x118], R26 ;  /* 0x0001181a01007387 */ /* 0x0001e80000100a00 */
[----:B0-----:R-:W2:Y:S04]  /*1ac50*/  LDL.LU.64 R26, [R1+0x1168] ;  /* 0x00116800011a7983 */ /* 0x001ea80000300a00 */
[----:B------:R-:W2:Y:S04]  /*1ac60*/  LDL.LU.64 R24, [R1+0x1160] ;  /* 0x0011600001187983 */ /* 0x000ea80000300a00 */
[----:B------:R-:W4:Y:S01]  /*1ac70*/  LDL R19, [R1+0x394] ;  /* 0x0003940001137983 */ /* 0x000f220000100800 */
[----:B------:R-:W-:-:S03]  /*1ac80*/  IMAD.MOV.U32 R15, RZ, RZ, R18 ;  /* 0x000000ffff0f7224 */ /* 0x000fc600078e0012 */
[----:B----4-:R0:W-:Y:S04]  /*1ac90*/  STL [R1+0x10a4], R19 ;  /* 0x0010a41301007387 */ /* 0x0101e80000100800 */
[----:B0-----:R-:W2:Y:S02]  /*1aca0*/  LDL.LU.64 R18, [R1+0x8] ;  /* 0x0000080001127983 */ /* 0x001ea40000300a00 */
[----:B--2---:R-:W-:Y:S01]  /*1acb0*/  HMMA.16816.F32 R24, R8, R18, R24 ;  /* 0x000000120818723c */ /* 0x004fe20000001818 */
[----:B------:R-:W-:Y:S02]  /*1acc0*/  IMAD.MOV.U32 R28, RZ, RZ, R18 ;  /* 0x000000ffff1c7224 */ /* 0x000fe400078e0012 */
[----:B------:R-:W-:Y:S11]  /*1acd0*/  IMAD.MOV.U32 R6, RZ, RZ, R19 ;  /* 0x000000ffff067224 */ /* 0x000ff600078e0013 */
[----:B------:R-:W-:Y:S09]  /*1ace0*/  @!UPT UIADD3 URZ, URZ, URZ, URZ ;  /* 0x0000003f3f3ff290 */ /* 0x000ff2000fffe03f */
[----:B------:R-:W-:Y:S04]  /*1acf0*/  STL.64 [R1+0x100], R24 ;  /* 0x0001001801007387 */ /* 0x000fe80000100a00 */
[----:B------:R0:W-:Y:S04]  /*1ad00*/  STL.64 [R1+0x108], R26 ;  /* 0x0001081a01007387 */ /* 0x0001e80000100a00 */
[----:B0-----:R-:W2:Y:S04]  /*1ad10*/  LDL.LU.64 R26, [R1+0x1158] ;  /* 0x00115800011a7983 */ /* 0x001ea80000300a00 */
[----:B------:R-:W4:Y:S04]  /*1ad20*/  LDL.LU.64 R24, [R1+0x1150] ;  /* 0x0011500001187983 */ /* 0x000f280000300a00 */
[----:B------:R-:W2:Y:S04]  /*1ad30*/  LDL.LU R16, [R1+0x200] ;  /* 0x0002000001107983 */ /* 0x000ea80000300800 */
[----:B------:R-:W2:Y:S04]  /*1ad40*/  LDL.LU R17, [R1+0x204] ;  /* 0x0002040001117983 */ /* 0x000ea80000300800 */
[----:B------:R-:W2:Y:S04]  /*1ad50*/  LDL.LU R18, [R1+0x208] ;  /* 0x0002080001127983 */ /* 0x000ea80000300800 */
[----:B------:R-:W2:Y:S04]  /*1ad60*/  LDL.LU R19, [R1+0x20c] ;  /* 0x00020c0001137983 */ /* 0x000ea80000300800 */
[----:B--2---:R0:W-:Y:S04]  /*1ad70*/  STL.64 [R1+0x10b0], R18 ;  /* 0x0010b01201007387 */ /* 0x0041e80000100a00 */
[----:B------:R1:W-:Y:S01]  /*1ad80*/  STL.64 [R1+0x10a8], R16 ;  /* 0x0010a81001007387 */ /* 0x0003e20000100a00 */
[----:B0-----:R-:W-:-:S02]  /*1ad90*/  IMAD.MOV.U32 R18, RZ, RZ, R28 ;  /* 0x000000ffff127224 */ /* 0x001fc400078e001c */
[----:B------:R-:W-:-:S05]  /*1ada0*/  IMAD.MOV.U32 R19, RZ, RZ, R6 ;  /* 0x000000ffff137224 */ /* 0x000fca00078e0006 */
[----:B------:R0:W-:Y:S04]  /*1adb0*/  STL.64 [R1+0x10c8], R18 ;  /* 0x0010c81201007387 */ /* 0x0001e80000100a00 */
[----:B-1----:R-:W2:Y:S04]  /*1adc0*/  LDL.LU R16, [R1+0x190] ;  /* 0x0001900001107983 */ /* 0x002ea80000300800 */
[----:B------:R-:W2:Y:S04]  /*1add0*/  LDL.LU R17, [R1+0x194] ;  /* 0x0001940001117983 */ /* 0x000ea80000300800 */
[----:B0-----:R-:W2:Y:S04]  /*1ade0*/  LDL.LU R18, [R1+0x198] ;  /* 0x0001980001127983 */ /* 0x001ea80000300800 */
[----:B------:R-:W2:Y:S04]  /*1adf0*/  LDL.LU R19, [R1+0x19c] ;  /* 0x00019c0001137983 */ /* 0x000ea80000300800 */
[----:B------:R-:W3:Y:S01]  /*1ae00*/  LDL R6, [R1+0x3a0] ;  /* 0x0003a00001067983 */ /* 0x000ee20000100800 */
[----:B--2---:R-:W-:Y:S11]  /*1ae10*/  HMMA.16816.F32 R16, R8, R26, R16 ;  /* 0x0000001a0810723c */ /* 0x004ff60000001810 */
[----:B------:R-:W-:Y:S11]  /*1ae20*/  @!UPT UIADD3 URZ, URZ, URZ, URZ ;  /* 0x0000003f3f3ff290 */ /* 0x000ff6000fffe03f */
[----:B------:R-:W-:Y:S01]  /*1ae30*/  @!UPT UIADD3 URZ, URZ, URZ, URZ ;  /* 0x0000003f3f3ff290 */ /* 0x000fe2000fffe03f */
[----:B------:R-:W-:Y:S01]  /*1ae40*/  STL.64 [R1+0xf0], R16 ;  /* 0x0000f01001007387 */ /* 0x000fe20000100a00 */
[----:B------:R0:W-:Y:S02]  /*1ae50*/  STL.64 [R1+0xf8], R18 ;  /* 0x0000f81201007387 */ /* 0x0001e40000100a00 */
[----:B0-----:R-:W-:Y:S02]  /*1ae60*/  IMAD.MOV.U32 R18, RZ, RZ, R15 ;  /* 0x000000ffff127224 */ /* 0x001fe400078e000f */
[----:B------:R-:W-:-:S05]  /*1ae70*/  IMAD.MOV.U32 R19, RZ, RZ, R14 ;  /* 0x000000ffff137224 */ /* 0x000fca00078e000e */
[----:B------:R-:W-:Y:S01]  /*1ae80*/  STL.64 [R1+0x10e0], R18 ;  /* 0x0010e01201007387 */ /* 0x000fe20000100a00 */
[----:B------:R-:W-:Y:S02]  /*1ae90*/  STL.64 [R1+0x10c0], R26 ;  /* 0x0010c01a01007387 */ /* 0x000fe40000100a00 */
[----:B----4-:R0:W-:Y:S02]  /*1aea0*/  STL.64 [R1+0x10b8], R24 ;  /* 0x0010b81801007387 */ /* 0x0101e40000100a00 */
[----:B0-----:R-:W2:Y:S01]  /*1aeb0*/  LDL.LU R24, [R1+0x210] ;  /* 0x0002100001187983 */ /* 0x001ea20000300800 */
[----:B------:R-:W2:Y:S02]  /*1aec0*/  LDL.LU R25, [R1+0x214] ;  /* 0x0002140001197983 */ /* 0x000ea40000300800 */
[----:B------:R-:W4:Y:S02]  /*1aed0*/  LDL.LU R26, [R1+0x218] ;  /* 0x00021800011a7983 */ /* 0x000f240000300800 */
[----:B------:R-:W4:Y:S02]  /*1aee0*/  LDL.LU R27, [R1+0x21c] ;  /* 0x00021c00011b7983 */ /* 0x000f240000300800 */
[----:B------:R-:W-:-:S02]  /*1aef0*/  IMAD.MOV.U32 R18, RZ, RZ, R13 ;  /* 0x000000ffff127224 */ /* 0x000fc400078e000d */
[----:B------:R-:W-:-:S05]  /*1af00*/  IMAD.MOV.U32 R19, RZ, RZ, R3 ;  /* 0x000000ffff137224 */ /* 0x000fca00078e0003 */
[----:B------:R0:W-:Y:S02]  /*1af10*/  STL.64 [R1+0x10f8], R18 ;  /* 0x0010f81201007387 */ /* 0x0001e40000100a00 */
[----:B0-----:R-:W-:Y:S02]  /*1af20*/  IMAD.MOV.U32 R18, RZ, RZ, R2 ;  /* 0x000000ffff127224 */ /* 0x001fe400078e0002 */
[----:B------:R-:W-:-:S05]  /*1af30*/  IMAD.MOV.U32 R19, RZ, RZ, R0 ;  /* 0x000000ffff137224 */ /* 0x000fca00078e0000 */
[----:B------:R0:W-:Y:S02]  /*1af40*/  STL.64 [R1+0x1110], R18 ;  /* 0x0011101201007387 */ /* 0x0001e40000100a00 */
[----:B0-----:R-:W-:Y:S02]  /*1af50*/  IMAD.MOV.U32 R18, RZ, RZ, R12 ;  /* 0x000000ffff127224 */ /* 0x001fe400078e000c */
[----:B------:R-:W-:-:S05]  /*1af60*/  IMAD.MOV.U32 R19, RZ, RZ, R7 ;  /* 0x000000ffff137224 */ /* 0x000fca00078e0007 */
[----:B------:R-:W-:Y:S01]  /*1af70*/  STL.64 [R1+0x1128], R18 ;  /* 0x0011281201007387 */ /* 0x000fe20000100a00 */
[----:B------:R-:W3:Y:S02]  /*1af80*/  LDL.LU R12, [R1+0x170] ;  /* 0x00017000010c7983 */ /* 0x000ee40000300800 */
[----:B------:R-:W3:Y:S02]  /*1af90*/  LDL.LU R13, [R1+0x174] ;  /* 0x00017400010d7983 */ /* 0x000ee40000300800 */
[----:B------:R-:W3:Y:S01]  /*1afa0*/  LDL.LU R14, [R1+0x178] ;  /* 0x00017800010e7983 */ /* 0x000ee20000300800 */
[----:B------:R-:W3:Y:S04]  /*1afb0*/  LDL.LU R15, [R1+0x17c] ;  /* 0x00017c00010f7983 */ /* 0x000ee80000300800 */
[----:B----4-:R-:W-:Y:S01]  /*1afc0*/  STL.64 [R1+0x10d8], R26 ;  /* 0x0010d81a01007387 */ /* 0x010fe20000100a00 */
[----:B--2---:R0:W-:Y:S03]  /*1afd0*/  STL.64 [R1+0x10d0], R24 ;  /* 0x0010d01801007387 */ /* 0x0041e60000100a00 */
[----:B0-----:R-:W2:Y:S01]  /*1afe0*/  LDL.LU R24, [R1+0x220] ;  /* 0x0002200001187983 */ /* 0x001ea20000300800 */
[----:B------:R-:W2:Y:S02]  /*1aff0*/  LDL.LU R25, [R1+0x224] ;  /* 0x0002240001197983 */ /* 0x000ea40000300800 */
[----:B------:R-:W4:Y:S02]  /*1b000*/  LDL.LU R26, [R1+0x228] ;  /* 0x00022800011a7983 */ /* 0x000f240000300800 */
[----:B------:R-:W4:Y:S02]  /*1b010*/  LDL.LU R27, [R1+0x22c] ;  /* 0x00022c00011b7983 */ /* 0x000f240000300800 */
        /* <DEDUP_REMOVED lines=17> */
[----:B------:R-:W4:Y:S01]  /*1b130*/  LDL.LU R27, [R1+0x23c] ;  /* 0x00023c00011b7983 */ /* 0x000f220000300800 */
[----:B---3--:R-:W-:Y:S01]  /*1b140*/  HMMA.16816.F32 R8, R8, R22, R12 ;  /* 0x000000160808723c */ /* 0x008fe2000000180c */
[----:B----4-:R-:W-:Y:S01]  /*1b150*/  STL.64 [R1+0x1138], R26 ;  /* 0x0011381a01007387 */ /* 0x010fe20000100a00 */
[----:B--2---:R0:W-:Y:S03]  /*1b160*/  STL.64 [R1+0x1130], R24 ;  /* 0x0011301801007387 */ /* 0x0041e60000100a00 */
[----:B0-----:R-:W2:Y:S01]  /*1b170*/  LDL.LU R24, [R1+0x1f0] ;  /* 0x0001f00001187983 */ /* 0x001ea20000300800 */
[----:B------:R-:W2:Y:S02]  /*1b180*/  LDL.LU R25, [R1+0x1f4] ;  /* 0x0001f40001197983 */ /* 0x000ea40000300800 */
[----:B------:R-:W2:Y:S02]  /*1b190*/  LDL.LU R26, [R1+0x1f8] ;  /* 0x0001f800011a7983 */ /* 0x000ea40000300800 */
[----:B------:R-:W2:Y:S01]  /*1b1a0*/  LDL.LU R27, [R1+0x1fc] ;  /* 0x0001fc00011b7983 */ /* 0x000ea20000300800 */
[----:B------:R-:W2:Y:S01]  /*1b1b0*/  LDL.LU.64 R14, [R1+0x1148] ;  /* 0x00114800010e7983 */ /* 0x000ea20000300a00 */
[----:B------:R-:W2:Y:S02]  /*1b1c0*/  LDL.LU.64 R12, [R1+0x1140] ;  /* 0x00114000010c7983 */ /* 0x000ea40000300a00 */
[----:B------:R-:W-:-:S02]  /*1b1d0*/  IMAD.MOV.U32 R18, RZ, RZ, R5 ;  /* 0x000000ffff127224 */ /* 0x000fc400078e0005 */
[----:B------:R-:W-:-:S07]  /*1b1e0*/  IMAD.MOV.U32 R19, RZ, RZ, R4 ;  /* 0x000000ffff137224 */ /* 0x000fce00078e0004 */
[----:B------:R0:W-:Y:S01]  /*1b1f0*/  STL.64 [R1+0x2b0], R8 ;  /* 0x0002b00801007387 */ /* 0x0001e20000100a00 */
[----:B------:R1:W-:Y:S03]  /*1b200*/  STL.64 [R1+0x2b8], R10 ;  /* 0x0002b80a01007387 */ /* 0x0003e60000100a00 */
[----:B0-----:R-:W3:Y:S01]  /*1b210*/  LDL.LU R8, [R1+0x1e0] ;  /* 0x0001e00001087983 */ /* 0x001ee20000300800 */
[----:B------:R-:W3:Y:S02]  /*1b220*/  LDL.LU R9, [R1+0x1e4] ;  /* 0x0001e40001097983 */ /* 0x000ee40000300800 */
[----:B------:R-:W4:Y:S01]  /*1b230*/  LDL R7, [R1+0x39c] ;  /* 0x00039c0001077983 */ /* 0x000f220000100800 */
[C---:B--2---:R-:W-:Y:S01]  /*1b240*/  HMMA.16816.F32 R16, R12.reuse, R18, R24 ;  /* 0x000000120c10723c */ /* 0x044fe20000001818 */
[----:B------:R-:W2:Y:S01]  /*1b250*/  LDL.LU.64 R26, [R1+0x1138] ;  /* 0x00113800011a7983 */ /* 0x000ea20000300a00 */
[----:B------:R-:W2:Y:S11]  /*1b260*/  LDL.LU.64 R24, [R1+0x1130] ;  /* 0x0011300001187983 */ /* 0x000eb60000300a00 */
[----:B------:R-:W-:Y:S10]  /*1b270*/  @!UPT UIADD3 URZ, URZ, URZ, URZ ;  /* 0x0000003f3f3ff290 */ /* 0x000ff4000fffe03f */
[----:B------:R2:W-:Y:S01]  /*1b280*/  STL [R1+0x90], R16 ;  /* 0x0000901001007387 */ /* 0x0005e20000100800 */
[----:B------:R-:W-:Y:S02]  /*1b290*/  IMAD.MOV.U32 R3, RZ, RZ, R18 ;  /* 0x000000ffff037224 */ /* 0x000fe400078e0012 */
[----:B------:R-:W-:Y:S02]  /*1b2a0*/  IMAD.MOV.U32 R28, RZ, RZ, R19 ;  /* 0x000000ffff1c7224 */ /* 0x000fe400078e0013 */
[----:B------:R-:W2:Y:S01]  /*1b2b0*/  LDL.LU.64 R18, [R1+0x1128] ;  /* 0x0011280001127983 */ /* 0x000ea20000300a00 */
[----:B------:R-:W-:Y:S02]  /*1b2c0*/  IMAD.MOV.U32 R2, RZ, RZ, R17 ;  /* 0x000000ffff027224 */ /* 0x000fe400078e0011 */
[----:B------:R-:W-:Y:S02]  /*1b2d0*/  STL [R1+0x1050], R28 ;  /* 0x0010501c01007387 */ /* 0x000fe40000100800 */
[----:B------:R-:W-:Y:S01]  /*1b2e0*/  STL [R1+0x104c], R3 ;  /* 0x00104c0301007387 */ /* 0x000fe20000100800 */
[----:B------:R-:W-:Y:S01]  /*1b2f0*/  STL [R1+0x1048], R2 ;  /* 0x0010480201007387 */ /* 0x000fe20000100800 */
[----:B-1----:R-:W-:Y:S01]  /*1b300*/  IMAD.MOV.U32 R10, RZ, RZ, R29 ;  /* 0x000000ffff0a7224 */ /* 0x002fe200078e001d */
[C---:B--2---:R-:W-:Y:S02]  /*1b310*/  HMMA.16816.F32 R16, R12.reuse, R18, R24 ;  /* 0x000000120c10723c */ /* 0x044fe40000001818 */
[----:B------:R-:W2:Y:S01]  /*1b320*/  LDL.LU.64 R26, [R1+0x1120] ;  /* 0x00112000011a7983 */ /* 0x000ea20000300a00 */
[----:B------:R-:W2:Y:S11]  /*1b330*/  LDL.LU.64 R24, [R1+0x1118] ;  /* 0x0011180001187983 */ /* 0x000eb60000300a00 */
[----:B------:R-:W-:Y:S09]  /*1b340*/  @!UPT UIADD3 URZ, URZ, URZ, URZ ;  /* 0x0000003f3f3ff290 */ /* 0x000ff2000fffe03f */
[----:B------:R-:W-:Y:S01]  /*1b350*/  STL [R1+0x84], R17 ;  /* 0x0000841101007387 */ /* 0x000fe20000100800 */
[----:B------:R0:W-:Y:S02]  /*1b360*/  STL [R1+0x88], R18 ;  /* 0x0000881201007387 */ /* 0x0001e40000100800 */
[----:B------:R-:W-:Y:S02]  /*1b370*/  IMAD.MOV.U32 R29, RZ, RZ, R19 ;  /* 0x000000ffff1d7224 */ /* 0x000fe400078e0013 */
[----:B0-----:R-:W2:Y:S01]  /*1b380*/  LDL.LU.64 R18, [R1+0x1110] ;  /* 0x0011100001127983 */ /* 0x001ea20000300a00 */
[----:B------:R-:W-:Y:S02]  /*1b390*/  IMAD.MOV.U32 R0, RZ, RZ, R16 ;  /* 0x000000ffff007224 */ /* 0x000fe400078e0010 */
[----:B------:R-:W-:Y:S03]  /*1b3a0*/  STL [R1+0x1058], R29 ;  /* 0x0010581d01007387 */ /* 0x000fe60000100800 */
[----:B------:R-:W-:Y:S01]  /*1b3b0*/  STL [R1+0x1054], R0 ;  /* 0x0010540001007387 */ /* 0x000fe20000100800 */
[C---:B--2---:R-:W-:Y:S03]  /*1b3c0*/  HMMA.16816.F32 R16, R12.reuse, R18, R24 ;  /* 0x000000120c10723c */ /* 0x044fe60000001818 */
[----:B------:R-:W2:Y:S01]  /*1b3d0*/  LDL.LU.64 R26, [R1+0x1108] ;  /* 0x00110800011a7983 */ /* 0x000ea20000300a00 */
[----:B------:R-:W2:Y:S11]  /*1b3e0*/  LDL.LU.64 R24, [R1+0x1100] ;  /* 0x0011000001187983 */ /* 0x000eb60000300a00 */
[----:B------:R-:W-:Y:S08]  /*1b3f0*/  @!UPT UIADD3 URZ, URZ, URZ, URZ ;  /* 0x0000003f3f3ff290 */ /* 0x000ff0000fffe03f */
        /* <DEDUP_REMOVED lines=8> */
[----:B------:R-:W-:Y:S01]  /*1b480*/  IMAD.MOV.U32 R11, RZ, RZ, R21 ;  /* 0x000000ffff0b7224 */ /* 0x000fe200078e0015 */
[C---:B--2---:R-:W-:Y:S02]  /*1b490*/  HMMA.16816.F32 R16, R12.reuse, R18, R24 ;  /* 0x000000120c10723c */ /* 0x044fe40000001818 */
[----:B------:R-:W2:Y:S01]  /*1b4a0*/  LDL.LU.64 R26, [R1+0x10f0] ;  /* 0x0010f000011a7983 */ /* 0x000ea20000300a00 */
[----:B------:R-:W2:Y:S11]  /*1b4b0*/  LDL.LU.64 R24, [R1+0x10e8] ;  /* 0x0010e80001187983 */ /* 0x000eb60000300a00 */
[----:B------:R-:W-:Y:S09]  /*1b4c0*/  @!UPT UIADD3 URZ, URZ, URZ, URZ ;  /* 0x0000003f3f3ff290 */ /* 0x000ff2000fffe03f */
[----:B------:R-:W-:Y:S01]  /*1b4d0*/  STL.64 [R1+0x60], R16 ;  /* 0x0000601001007387 */ /* 0x000fe20000100a00 */
[----:B------:R0:W-:Y:S02]  /*1b4e0*/  STL [R1+0x68], R18 ;  /* 0x0000681201007387 */ /* 0x0001e40000100800 */
[----:B------:R-:W-:Y:S02]  /*1b4f0*/  IMAD.MOV.U32 R21, RZ, RZ, R19 ;  /* 0x000000ffff157224 */ /* 0x000fe400078e0013 */
[----:B0-----:R-:W2:Y:S02]  /*1b500*/  LDL.LU.64 R18, [R1+0x10e0] ;  /* 0x0010e00001127983 */ /* 0x001ea40000300a00 */
[C---:B--2---:R-:W-:Y:S02]  /*1b510*/  HMMA.16816.F32 R16, R12.reuse, R18, R24 ;  /* 0x000000120c10723c */ /* 0x044fe40000001818 */
[----:B------:R-:W2:Y:S01]  /*1b520*/  LDL.LU.64 R26, [R1+0x10d8] ;  /* 0x0010d800011a7983 */ /* 0x000ea20000300a00 */
[----:B------:R-:W2:Y:S11]  /*1b530*/  LDL.LU.64 R24, [R1+0x10d0] ;  /* 0x0010d00001187983 */ /* 0x000eb60000300a00 */
[----:B------:R-:W-:Y:S09]  /*1b540*/  @!UPT UIADD3 URZ, URZ, URZ, URZ ;  /* 0x0000003f3f3ff290 */ /* 0x000ff2000fffe03f */
[----:B------:R-:W-:Y:S01]  /*1b550*/  STL.64 [R1+0x290], R16 ;  /* 0x0002901001007387 */ /* 0x000fe20000100a00 */
[----:B------:R0:W-:Y:S03]  /*1b560*/  STL.64 [R1+0x298], R18 ;  /* 0x0002981201007387 */ /* 0x0001e60000100a00 */
[----:B0-----:R-:W2:Y:S02]  /*1b570*/  LDL.LU.64 R18, [R1+0x10c8] ;  /* 0x0010c80001127983 */ /* 0x001ea40000300a00 */
[C---:B--2---:R-:W-:Y:S02]  /*1b580*/  HMMA.16816.F32 R16, R12.reuse, R18, R24 ;  /* 0x000000120c10723c */ /* 0x044fe40000001818 */
[----:B------:R-:W2:Y:S01]  /*1b590*/  LDL.LU.64 R26, [R1+0x10c0] ;  /* 0x0010c000011a7983 */ /* 0x000ea20000300a00 */
[----:B------:R-:W2:Y:S11]  /*1b5a0*/  LDL.LU.64 R24, [R1+0x10b8] ;  /* 0x0010b80001187983 */ /* 0x000eb60000300a00 */
[----:B------:R-:W-:Y:S09]  /*1b5b0*/  @!UPT UIADD3 URZ, URZ, URZ, URZ ;  /* 0x0000003f3f3ff290 */ /* 0x000ff2000fffe03f */
[----:B------:R-:W-:Y:S01]  /*1b5c0*/  STL.64 [R1+0x280], R16 ;  /* 0x0002801001007387 */ /* 0x000fe20000100a00 */
[----:B------:R0:W-:Y:S03]  /*1b5d0*/  STL.64 [R1+0x288], R18 ;  /* 0x0002881201007387 */ /* 0x0001e60000100a00 */
[----:B0-----:R-:W2:Y:S01]  /*1b5e0*/  LDL.LU.64 R18, [R1+0x10b0] ;  /* 0x0010b00001127983 */ /* 0x001ea20000300a00 */
[----:B------:R-:W2:Y:S02]  /*1b5f0*/  LDL.LU.64 R16, [R1+0x10a8] ;  /* 0x0010a80001107983 */ /* 0x000ea40000300a00 */
[C---:B--2---:R-:W-:Y:S08]  /*1b600*/  HMMA.16816.F32 R16, R12.reuse, R26, R16 ;  /* 0x0000001a0c10723c */ /* 0x044ff00000001810 */
[----:B---3--:R-:W-:Y:S01]  /*1b610*/  HMMA.16816.F32 R12, R12, R22, R8 ;  /* 0x000000160c0c723c */ /* 0x008fe20000001808 */
[----:B------:R-:W-:Y:S11]  /*1b620*/  LDSM.16.M88.4 R8, [R20] ;  /* 0x000000001408783b */ /* 0x000ff60000000200 */
[----:B------:R-:W-:Y:S03]  /*1b630*/  @!UPT UIADD3 URZ, URZ, URZ, URZ ;  /* 0x0000003f3f3ff290 */ /* 0x000fe6000fffe03f */
[----:B------:R-:W-:Y:S01]  /*1b640*/  STL.64 [R1+0x260], R16 ;  /* 0x0002601001007387 */ /* 0x000fe20000100a00 */
[----:B------:R0:W-:Y:S03]  /*1b650*/  STL.64 [R1+0x268], R18 ;  /* 0x0002681201007387 */ /* 0x0001e60000100a00 */
[----:B0-----:R-:W2:Y:S04]  /*1b660*/  LDL.LU R19, [R1+0x10a4] ;  /* 0x0010a40001137983 */ /* 0x001ea80000300800 */
[----:B------:R-:W-:Y:S02]  /*1b670*/  STL.64 [R1+0x220], R12 ;  /* 0x0002200c01007387 */ /* 0x000fe40000100a00 */
[----:B------:R-:W-:Y:S02]  /*1b680*/  STL.64 [R1+0x228], R14 ;  /* 0x0002280e01007387 */ /* 0x000fe40000100a00 */
[----:B------:R-:W0:Y:S04]  /*1b690*/  LDSM.16.MT88.4 R12, [R6+0x9000] ;  /* 0x00900000060c783b */ /* 0x000e280000004200 */
[----:B0-----:R-:W-:Y:S01]  /*1b6a0*/  STL.64 [R1+0x1088], R14 ;  /* 0x0010880e01007387 */ /* 0x001fe20000100a00 */
[----:B------:R-:W-:Y:S02]  /*1b6b0*/  STL.64 [R1+0x50], R8 ;  /* 0x0000500801007387 */ /* 0x000fe40000100a00 */
[----:B------:R-:W-:Y:S02]  /*1b6c0*/  STL.64 [R1+0x58], R10 ;  /* 0x0000580a01007387 */ /* 0x000fe40000100a00 */
[----:B----4-:R-:W0:Y:S04]  /*1b6d0*/  LDSM.16.MT88.4 R8, [R7+0x9000] ;  /* 0x009000000708783b */ /* 0x010e280000004200 */
[----:B------:R1:W-:Y:S04]  /*1b6e0*/  STL.64 [R1+0x1080], R12 ;  /* 0x0010800c01007387 */ /* 0x0003e80000100a00 */
[----:B------:R-:W3:Y:S04]  /*1b6f0*/  LDSM.16.MT88.4 R4, [R25+0x9000] ;  /* 0x009000001904783b */ /* 0x000ee80000004200 */
[----:B-1----:R-:W4:Y:S04]  /*1b700*/  LDL.LU.64 R12, [R1+0x50] ;  /* 0x00005000010c7983 */ /* 0x002f280000300a00 */
[----:B0-----:R0:W-:Y:S01]  /*1b710*/  STL.64 [R1+0x1070], R10 ;  /* 0x0010700a01007387 */ /* 0x0011e20000100a00 */
[----:B------:R1:W-:Y:S02]  /*1b720*/  STL.64 [R1+0x1068], R8 ;  /* 0x0010680801007387 */ /* 0x0003e40000100a00 */
[----:B0-----:R-:W-:Y:S01]  /*1b730*/  IMAD.MOV.U32 R10, RZ, RZ, R24 ;  /* 0x000000ffff0a7224 */ /* 0x001fe200078e0018 */
[----:B-1----:R-:W3:Y:S01]  /*1b740*/  LDL.LU R8, [R1+0x160] ;  /* 0x0001600001087983 */ /* 0x002ee20000300800 */
[----:B------:R-:W3:Y:S02]  /*1b750*/  LDL.LU R9, [R1+0x164] ;  /* 0x0001640001097983 */ /* 0x000ee40000300800 */
[----:B------:R-:W3:Y:S02]  /*1b760*/  LDL.LU R24, [R1+0x10a0] ;  /* 0x0010a00001187983 */ /* 0x000ee40000300800 */
[----:B------:R-:W3:Y:S01]  /*1b770*/  LDL.LU R11, [R1+0x16c] ;  /* 0x00016c00010b7983 */ /* 0x000ee20000300800 */
[----:B--2---:R-:W-:Y:S04]  /*1b780*/  LDSM.16.MT88.4 R16, [R19+0x9000] ;  /* 0x009000001310783b */ /* 0x004fe80000004200 */
[----:B---3--:R-:W-:Y:S01]  /*1b790*/  STL.64 [R1+0x1098], R10 ;  /* 0x0010980a01007387 */ /* 0x008fe20000100a00 */
[----:B------:R0:W-:Y:S03]  /*1b7a0*/  STL.64 [R1+0x1090], R8 ;  /* 0x0010900801007387 */ /* 0x0001e60000100a00 */
[----:B0-----:R-:W2:Y:S01]  /*1b7b0*/  LDL.LU R8, [R1+0x270] ;  /* 0x0002700001087983 */ /* 0x001ea20000300800 */
[----:B------:R-:W2:Y:S02]  /*1b7c0*/  LDL.LU R9, [R1+0x274] ;  /* 0x0002740001097983 */ /* 0x000ea40000300800 */
[----:B------:R-:W2:Y:S02]  /*1b7d0*/  LDL.LU R10, [R1+0x278] ;  /* 0x00027800010a7983 */ /* 0x000ea40000300800 */
[----:B------:R-:W-:-:S02]  /*1b7e0*/  IMAD.MOV.U32 R11, RZ, RZ, R24 ;  /* 0x000000ffff0b7224 */ /* 0x000fc400078e0018 */
[----:B------:R-:W0:Y:S04]  /*1b7f0*/  LDSM.16.M88.4 R24, [R20+0x1000] ;  /* 0x001000001418783b */ /* 0x000e280000000200 */
[----:B------:R4:W-:Y:S01]  /*1b800*/  STL [R1+0x107c], R7 ;  /* 0x00107c0701007387 */ /* 0x0009e20000100800 */
[----:B0-----:R-:W-:-:S03]  /*1b810*/  IMAD.MOV.U32 R29, RZ, RZ, R24 ;  /* 0x000000ffff1d7224 */ /* 0x001fc600078e0018 */
[----:B------:R-:W-:Y:S01]  /*1b820*/  STL.64 [R1+0x48], R26 ;  /* 0x0000481a01007387 */ /* 0x000fe20000100a00 */
[----:B------:R-:W-:Y:S02]  /*1b830*/  IMAD.MOV.U32 R0, RZ, RZ, R25 ;  /* 0x000000ffff007224 */ /* 0x000fe400078e0019 */
[----:B------:R-:W0:Y:S04]  /*1b840*/  LDSM.16.M88.4 R24, [R20+0x2000] ;  /* 0x002000001418783b */ /* 0x000e280000000200 */
[----:B----4-:R-:W-:Y:S02]  /*1b850*/  IMAD.MOV.U32 R7, RZ, RZ, R12 ;  /* 0x000000ffff077224 */ /* 0x010fe400078e000c */
[----:B------:R-:W-:Y:S02]  /*1b860*/  IMAD.MOV.U32 R2, RZ, RZ, R13 ;  /* 0x000000ffff027224 */ /* 0x000fe400078e000d */
[----:B0-----:R-:W-:Y:S01]  /*1b870*/  IMAD.MOV.U32 R3, RZ, RZ, R24 ;  /* 0x000000ffff037224 */ /* 0x001fe200078e0018 */
[----:B------:R-:W-:Y:S01]  /*1b880*/  STL.64 [R1+0x38], R26 ;  /* 0x0000381a01007387 */ /* 0x000fe20000100a00 */
[----:B------:R-:W-:-:S02]  /*1b890*/  IMAD.MOV.U32 R28, RZ, RZ, R25 ;  /* 0x000000ffff1c7224 */ /* 0x000fc400078e0019 */
[----:B------:R-:W0:Y:S04]  /*1b8a0*/  LDSM.16.M88.4 R24, [R20+0x3000] ;  /* 0x003000001418783b */ /* 0x000e280000000200 */
[----:B------:R1:W-:Y:S02]  /*1b8b0*/  STL.64 [R1+0xf78], R20 ;  /* 0x000f781401007387 */ /* 0x0003e40000100a00 */
[----:B-1----:R-:W3:Y:S01]  /*1b8c0*/  LDL.LU R20, [R1+0xd0] ;  /* 0x0000d00001147983 */ /* 0x002ee20000300800 */
[----:B------:R-:W3:Y:S02]  /*1b8d0*/  LDL.LU R21, [R1+0xd4] ;  /* 0x0000d40001157983 */ /* 0x000ee40000300800 */
[----:B------:R-:W3:Y:S02]  /*1b8e0*/  LDL.LU R22, [R1+0xd8] ;  /* 0x0000d80001167983 */ /* 0x000ee40000300800 */
[----:B------:R-:W3:Y:S01]  /*1b8f0*/  LDL.LU R23, [R1+0xdc] ;  /* 0x0000dc0001177983 */ /* 0x000ee20000300800 */
[----:B--2---:R-:W-:Y:S11]  /*1b900*/  HMMA.16816.F32 R8, R16, R12, R8 ;  /* 0x0000000c1008723c */ /* 0x004ff60000001808 */
[----:B------:R-:W-:Y:S11]  /*1b910*/  @!UPT UIADD3 URZ, URZ, URZ, URZ ;  /* 0x0000003f3f3ff290 */ /* 0x000ff6000fffe03f */
[----:B------:R-:W-:Y:S01]  /*1b920*/  @!UPT UIADD3 URZ, URZ, URZ, URZ ;  /* 0x0000003f3f3ff290 */ /* 0x000fe2000fffe03f */
[----:B------:R-:W-:Y:S01]  /*1b930*/  STL.64 [R1+0x240], R8 ;  /* 0x0002400801007387 */ /* 0x000fe20000100a00 */
[----:B------:R1:W-:Y:S03]  /*1b940*/  STL.64 [R1+0x248], R10 ;  /* 0x0002480a01007387 */ /* 0x0003e60000100a00 */
[----:B-1----:R-:W2:Y:S01]  /*1b950*/  LDL.LU.64 R10, [R1+0x1098] ;  /* 0x00109800010a7983 */ /* 0x002ea20000300a00 */
[----:B------:R-:W2:Y:S02]  /*1b960*/  LDL.LU.64 R8, [R1+0x1090] ;  /* 0x0010900001087983 */ /* 0x000ea40000300a00 */
[----:B------:R-:W2:Y:S02]  /*1b970*/  LDL.LU.64 R14, [R1+0x1088] ;  /* 0x00108800010e7983 */ /* 0x000ea40000300a00 */
[----:B------:R-:W2:Y:S01]  /*1b980*/  LDL.LU.64 R12, [R1+0x1080] ;  /* 0x00108000010c7983 */ /* 0x000ea20000300a00 */
[----:B------:R-:W-:Y:S01]  /*1b990*/  STL.64 [R1+0x1028], R18 ;  /* 0x0010281201007387 */ /* 0x000fe20000100a00 */
[----:B------:R1:W-:Y:S02]  /*1b9a0*/  STL.64 [R1+0x1020], R16 ;  /* 0x0010201001007387 */ /* 0x0003e40000100a00 */
[----:B-1----:R-:W-:-:S02]  /*1b9b0*/  IMAD.MOV.U32 R16, RZ, RZ, R7 ;  /* 0x000000ffff107224 */ /* 0x002fc400078e0007 */
[----:B------:R-:W-:Y:S01]  /*1b9c0*/  IMAD.MOV.U32 R17, RZ, RZ, R2 ;  /* 0x000000ffff117224 */ /* 0x000fe200078e0002 */
[----:B------:R-:W4:Y:S01]  /*1b9d0*/  LDL.LU R7, [R1+0x107c] ;  /* 0x00107c0001077983 */ /* 0x000f220000300800 */
[----:B------:R-:W3:Y:S05]  /*1b9e0*/  LDL.LU R2, [R1+0x1078] ;  /* 0x0010780001027983 */ /* 0x000eea0000300800 */
[-C--:B--2---:R-:W-:Y:S11]  /*1b9f0*/  HMMA.16816.F32 R8, R12, R16.reuse, R8 ;  /* 0x000000100c08723c */ /* 0x084ff60000001808 */
[----:B------:R-:W-:Y:S11]  /*1ba00*/  @!UPT UIADD3 URZ, URZ, URZ, URZ ;  /* 0x0000003f3f3ff290 */ /* 0x000ff6000fffe03f */
[----:B------:R-:W-:Y:S01]  /*1ba10*/  @!UPT UIADD3 URZ, URZ, URZ, URZ ;  /* 0x0000003f3f3ff290 */ /* 0x000fe2000fffe03f */
[----:B------:R-:W-:Y:S01]  /*1ba20*/  STL.64 [R1+0x270], R8 ;  /* 0x0002700801007387 */ /* 0x000fe20000100a00 */
[----:B------:R1:W-:Y:S03]  /*1ba30*/  STL.64 [R1+0x278], R10 ;  /* 0x0002780a01007387 */ /* 0x0003e60000100a00 */
[----:B-1----:R-:W3:Y:S01]  /*1ba40*/  LDL.LU.64 R10, [R1+0x1070] ;  /* 0x00107000010a7983 */ /* 0x002ee20000300a00 */
[----:B------:R-:W3:Y:S02]  /*1ba50*/  LDL.LU.64 R8, [R1+0x1068] ;  /* 0x0010680001087983 */ /* 0x000ee40000300a00 */
[----:B------:R-:W-:Y:S02]  /*1ba60*/  STL.64 [R1+0x1018], R14 ;  /* 0x0010180e01007387 */ /* 0x000fe40000100a00 */
[----:B------:R3:W-:Y:S02]  /*1ba70*/  STL.64 [R1+0x1010], R12 ;  /* 0x0010100c01007387 */ /* 0x0007e40000100a00 */
[----:B---3--:R-:W-:Y:S01]  /*1ba80*/  HMMA.16816.F32 R12, R8, R16, R20 ;  /* 0x00000010080c723c */ /* 0x008fe20000001814 */
[----:B------:R-:W-:Y:S01]  /*1ba90*/  STL.64 [R1+0x1008], R10 ;  /* 0x0010080a01007387 */ /* 0x000fe20000100a00 */
[----:B------:R-:W-:Y:S11]  /*1baa0*/  STL.64 [R1+0x1000], R8 ;  /* 0x0010000801007387 */ /* 0x000ff60000100a00 */
[----:B------:R-:W-:Y:S10]  /*1bab0*/  @!UPT UIADD3 URZ, URZ, URZ, URZ ;  /* 0x0000003f3f3ff290 */ /* 0x000ff4000fffe03f */
[----:B------:R-:W-:Y:S01]  /*1bac0*/  STL.64 [R1+0x250], R12 ;  /* 0x0002500c01007387 */ /* 0x000fe20000100a00 */
[----:B------:R-:W-:Y:S02]  /*1bad0*/  STL.64 [R1+0x258], R14 ;  /* 0x0002580e01007387 */ /* 0x000fe40000100a00 */
[----:B------:R-:W2:Y:S02]  /*1bae0*/  LDL.LU R20, [R1+0x130] ;  /* 0x0001300001147983 */ /* 0x000ea40000300800 */
[----:B------:R-:W2:Y:S01]  /*1baf0*/  LDL.LU R21, [R1+0x134] ;  /* 0x0001340001157983 */ /* 0x000ea20000300800 */
[----:B------:R-:W3:Y:S01]  /*1bb00*/  LDL.LU R22, [R1+0x138] ;  /* 0x0001380001167983 */ /* 0x000ee20000300800 */
[----:B------:R-:W3:Y:S03]  /*1bb10*/  LDL.LU R23, [R1+0x13c] ;  /* 0x00013c0001177983 */ /* 0x000ee60000300800 */
[----:B---3--:R-:W-:Y:S01]  /*1bb20*/  STL.64 [R1+0xf88], R22 ;  /* 0x000f881601007387 */ /* 0x008fe20000100a00 */
[----:B--2---:R1:W-:Y:S03]  /*1bb30*/  STL.64 [R1+0xf80], R20 ;  /* 0x000f801401007387 */ /* 0x0043e60000100a00 */
[----:B-1----:R-:W2:Y:S01]  /*1bb40*/  LDL.LU R20, [R1+0x2d0] ;  /* 0x0002d00001147983 */ /* 0x002ea20000300800 */
[----:B------:R-:W2:Y:S02]  /*1bb50*/  LDL.LU R21, [R1+0x2d4] ;  /* 0x0002d40001157983 */ /* 0x000ea40000300800 */
[----:B------:R-:W3:Y:S02]  /*1bb60*/  LDL.LU R22, [R1+0x2d8] ;  /* 0x0002d80001167983 */ /* 0x000ee40000300800 */
[----:B------:R-:W3:Y:S02]  /*1bb70*/  LDL.LU R23, [R1+0x2dc] ;  /* 0x0002dc0001177983 */ /* 0x000ee40000300800 */
[----:B---3--:R-:W-:Y:S01]  /*1bb80*/  STL.64 [R1+0xf98], R22 ;  /* 0x000f981601007387 */ /* 0x008fe20000100a00 */
[----:B--2---:R1:W-:Y:S02]  /*1bb90*/  STL.64 [R1+0xf90], R20 ;  /* 0x000f901401007387 */ /* 0x0043e40000100a00 */
[----:B-1----:R-:W-:-:S02]  /*1bba0*/  IMAD.MOV.U32 R20, RZ, RZ, R3 ;  /* 0x000000ffff147224 */ /* 0x002fc400078e0003 */
[----:B------:R-:W-:Y:S01]  /*1bbb0*/  IMAD.MOV.U32 R21, RZ, RZ, R28 ;  /* 0x000000ffff157224 */ /* 0x000fe200078e001c */
[----:B------:R-:W2:Y:S01]  /*1bbc0*/  LDL.LU R3, [R1+0x1060] ;  /* 0x0010600001037983 */ /* 0x000ea20000300800 */
[----:B------:R-:W3:Y:S03]  /*1bbd0*/  LDL.LU R28, [R1+0x105c] ;  /* 0x00105c00011c7983 */ /* 0x000ee60000300800 */
[----:B------:R1:W-:Y:S02]  /*1bbe0*/  STL.64 [R1+0xfd8], R20 ;  /* 0x000fd81401007387 */ /* 0x0003e40000100a00 */
[----:B-1----:R-:W-:Y:S02]  /*1bbf0*/  IMAD.MOV.U32 R20, RZ, RZ, R29 ;  /* 0x000000ffff147224 */ /* 0x002fe400078e001d */
[----:B------:R-:W-:Y:S01]  /*1bc00*/  IMAD.MOV.U32 R21, RZ, RZ, R0 ;  /* 0x000000ffff157224 */ /* 0x000fe200078e0000 */
[----:B------:R-:W4:Y:S01]  /*1bc10*/  LDL.LU R29, [R1+0x1058] ;  /* 0x00105800011d7983 */ /* 0x000f220000300800 */
[----:B------:R-:W4:Y:S03]  /*1bc20*/  LDL.LU R0, [R1+0x1054] ;  /* 0x0010540001007983 */ /* 0x000f260000300800 */
[----:B------:R-:W-:Y:S01]  /*1bc30*/  STL.64 [R1+0x1030], R20 ;  /* 0x0010301401007387 */ /* 0x000fe20000100a00 */
[----:B0-----:R-:W-:Y:S02]  /*1bc40*/  STL.64 [R1+0x28], R26 ;  /* 0x0000281a01007387 */ /* 0x001fe40000100a00 */
[----:B------:R0:W-:Y:S02]  /*1bc50*/  STL.64 [R1+0xfa0], R24 ;  /* 0x000fa01801007387 */ /* 0x0001e40000100a00 */
[----:B0-----:R-:W4:Y:S01]  /*1bc60*/  LDL.LU R24, [R1+0x70] ;  /* 0x0000700001187983 */ /* 0x001f220000300800 */
[----:B------:R-:W-:-:S02]  /*1bc70*/  IMAD.MOV.U32 R27, RZ, RZ, R2 ;  /* 0x000000ffff1b7224 */ /* 0x000fc400078e0002 */
[----:B--2---:R-:W-:Y:S02]  /*1bc80*/  IMAD.MOV.U32 R26, RZ, RZ, R3 ;  /* 0x000000ffff1a7224 */ /* 0x004fe400078e0003 */
[----:B---3--:R-:W-:Y:S02]  /*1bc90*/  IMAD.MOV.U32 R25, RZ, RZ, R28 ;  /* 0x000000ffff197224 */ /* 0x008fe400078e001c */
[----:B------:R-:W2:Y:S01]  /*1bca0*/  LDL.LU R28, [R1+0x1050] ;  /* 0x00105000011c7983 */ /* 0x000ea20000300800 */
[----:B------:R-:W3:Y:S02]  /*1bcb0*/  LDL.LU R3, [R1+0x104c] ;  /* 0x00104c0001037983 */ /* 0x000ee40000300800 */
[----:B------:R-:W3:Y:S02]  /*1bcc0*/  LDL.LU R2, [R1+0x1048] ;  /* 0x0010480001027983 */ /* 0x000ee40000300800 */
[----:B------:R-:W-:Y:S01]  /*1bcd0*/  STL.64 [R1+0xfb0], R26 ;  /* 0x000fb01a01007387 */ /* 0x000fe20000100a00 */
[----:B----4-:R0:W-:Y:S04]  /*1bce0*/  STL.64 [R1+0xfa8], R24 ;  /* 0x000fa81801007387 */ /* 0x0101e80000100a00 */
[----:B0-----:R-:W4:Y:S01]  /*1bcf0*/  LDL.LU R24, [R1+0xb0] ;  /* 0x0000b00001187983 */ /* 0x001f220000300800 */
[----:B------:R-:W4:Y:S02]  /*1bd00*/  LDL.LU R25, [R1+0xb4] ;  /* 0x0000b40001197983 */ /* 0x000f240000300800 */
[----:B------:R-:W4:Y:S02]  /*1bd10*/  LDL.LU R26, [R1+0xb8] ;  /* 0x0000b800011a7983 */ /* 0x000f240000300800 */
[----:B------:R-:W4:Y:S01]  /*1bd20*/  LDL.LU R27, [R1+0xbc] ;  /* 0x0000bc00011b7983 */ /* 0x000f220000300800 */
[----:B------:R-:W4:Y:S01]  /*1bd30*/  LDL.LU R20, [R1+0x90] ;  /* 0x0000900001147983 */ /* 0x000f220000300800 */
[----:B--2---:R-:W-:-:S02]  /*1bd40*/  IMAD.MOV.U32 R23, RZ, RZ, R28 ;  /* 0x000000ffff177224 */ /* 0x004fc400078e001c */
[----:B---3--:R-:W-:Y:S02]  /*1bd50*/  IMAD.MOV.U32 R22, RZ, RZ, R3 ;  /* 0x000000ffff167224 */ /* 0x008fe400078e0003 */
[----:B------:R-:W-:Y:S02]  /*1bd60*/  IMAD.MOV.U32 R21, RZ, RZ, R2 ;  /* 0x000000ffff157224 */ /* 0x000fe400078e0002 */
[----:B------:R-:W2:Y:S01]  /*1bd70*/  LDL.LU R2, [R1+0x1044] ;  /* 0x0010440001027983 */ /* 0x000ea20000300800 */
[----:B------:R-:W3:Y:S02]  /*1bd80*/  LDL.LU R3, [R1+0x1040] ;  /* 0x0010400001037983 */ /* 0x000ee40000300800 */
[----:B------:R-:W2:Y:S02]  /*1bd90*/  LDL.LU R28, [R1+0x103c] ;  /* 0x00103c00011c7983 */ /* 0x000ea40000300800 */
[----:B------:R-:W2:Y:S01]  /*1bda0*/  LDL.LU R8, [R1+0x150] ;  /* 0x0001500001087983 */ /* 0x000ea20000300800 */
[----:B------:R-:W2:Y:S01]  /*1bdb0*/  LDL.LU R9, [R1+0x154] ;  /* 0x0001540001097983 */ /* 0x000ea20000300800 */
[----:B------:R-:W2:Y:S02]  /*1bdc0*/  LDL.LU R10, [R1+0x158] ;  /* 0x00015800010a7983 */ /* 0x000ea40000300800 */
[----:B------:R-:W2:Y:S02]  /*1bdd0*/  LDL.LU R11, [R1+0x15c] ;  /* 0x00015c00010b7983 */ /* 0x000ea40000300800 */
[----:B------:R-:W2:Y:S01]  /*1bde0*/  LDL.LU R12, [R1+0x2a0] ;  /* 0x0002a000010c7983 */ /* 0x000ea20000300800 */
[----:B------:R-:W2:Y:S01]  /*1bdf0*/  LDL.LU R13, [R1+0x2a4] ;  /* 0x0002a400010d7983 */ /* 0x000ea20000300800 */
[----:B------:R-:W2:Y:S02]  /*1be00*/  LDL.LU R14, [R1+0x2a8] ;  /* 0x0002a800010e7983 */ /* 0x000ea40000300800 */
[----:B------:R-:W2:Y:S01]  /*1be10*/  LDL.LU R15, [R1+0x2ac] ;  /* 0x0002ac00010f7983 */ /* 0x000ea20000300800 */
[----:B----4-:R-:W-:Y:S01]  /*1be20*/  STL.64 [R1+0xfc0], R26 ;  /* 0x000fc01a01007387 */ /* 0x010fe20000100a00 */
[----:B------:R0:W-:Y:S03]  /*1be30*/  STL.64 [R1+0xfb8], R24 ;  /* 0x000fb81801007387 */ /* 0x0001e60000100a00 */
[----:B0-----:R-:W4:Y:S01]  /*1be40*/  LDL.LU R24, [R1+0x140] ;  /* 0x0001400001187983 */ /* 0x001f220000300800 */
[----:B------:R-:W4:Y:S02]  /*1be50*/  LDL.LU R25, [R1+0x144] ;  /* 0x0001440001197983 */ /* 0x000f240000300800 */
[----:B------:R-:W2:Y:S02]  /*1be60*/  LDL.LU R26, [R1+0x148] ;  /* 0x00014800011a7983 */ /* 0x000ea40000300800 */
[----:B------:R-:W2:Y:S02]  /*1be70*/  LDL.LU R27, [R1+0x14c] ;  /* 0x00014c00011b7983 */ /* 0x000ea40000300800 */
[----:B--2---:R-:W-:Y:S01]  /*1be80*/  STL.64 [R1+0xfd0], R26 ;  /* 0x000fd01a01007387 */ /* 0x004fe20000100a00 */
[----:B----4-:R0:W-:Y:S03]  /*1be90*/  STL.64 [R1+0xfc8], R24 ;  /* 0x000fc81801007387 */ /* 0x0101e60000100a00 */
[----:B0-----:R-:W2:Y:S01]  /*1bea0*/  LDL.LU R24, [R1+0x2c0] ;  /* 0x0002c00001187983 */ /* 0x001ea20000300800 */
[----:B------:R-:W2:Y:S02]  /*1beb0*/  LDL.LU R25, [R1+0x2c4] ;  /* 0x0002c40001197983 */ /* 0x000ea40000300800 */
[----:B------:R-:W4:Y:S02]  /*1bec0*/  LDL.LU R26, [R1+0x2c8] ;  /* 0x0002c800011a7983 */ /* 0x000f240000300800 */
[----:B------:R-:W4:Y:S01]  /*1bed0*/  LDL.LU R27, [R1+0x2cc] ;  /* 0x0002cc00011b7983 */ /* 0x000f220000300800 */
[----:B------:R-:W-:Y:S01]  /*1bee0*/  HMMA.16816.F32 R16, R4, R16, R20 ;  /* 0x000000100410723c */ /* 0x000fe20000001814 */
[----:B----4-:R-:W-:Y:S01]  /*1bef0*/  STL.64 [R1+0xfe8], R26 ;  /* 0x000fe81a01007387 */ /* 0x010fe20000100a00 */
[----:B--2---:R0:W-:Y:S02]  /*1bf00*/  STL.64 [R1+0xfe0], R24 ;  /* 0x000fe01801007387 */ /* 0x0041e40000100a00 */
[----:B0-----:R-:W-:-:S02]  /*1bf10*/  IMAD.MOV.U32 R24, RZ, RZ, R0 ;  /* 0x000000ffff187224 */ /* 0x001fc400078e0000 */
[----:B------:R-:W2:Y:S01]  /*1bf20*/  LDL.LU R0, [R1+0x1038] ;  /* 0x0010380001007983 */ /* 0x000ea20000300800 */
[----:B------:R-:W4:Y:S02]  /*1bf30*/  LDL.LU R25, [R1+0x84] ;  /* 0x0000840001197983 */ /* 0x000f240000300800 */
[----:B------:R-:W2:Y:S02]  /*1bf40*/  LDL.LU R26, [R1+0x88] ;  /* 0x00008800011a7983 */ /* 0x000ea40000300800 */
[----:B------:R-:W-:Y:S11]  /*1bf50*/  IMAD.MOV.U32 R27, RZ, RZ, R29 ;  /* 0x000000ffff1b7224 */ /* 0x000ff600078e001d */
[----:B------:R-:W-:Y:S02]  /*1bf60*/  @!UPT UIADD3 URZ, URZ, URZ, URZ ;  /* 0x0000003f3f3ff290 */ /* 0x000fe4000fffe03f */
[----:B------:R-:W-:Y:S01]  /*1bf70*/  IMAD.MOV.U32 R29, RZ, RZ, R16 ;  /* 0x000000ffff1d7224 */ /* 0x000fe200078e0010 */
[----:B--2---:R0:W-:Y:S01]  /*1bf80*/  STL.64 [R1+0xff8], R26 ;  /* 0x000ff81a01007387 */ /* 0x0041e20000100a00 */
[----:B----4-:R1:W-:Y:S02]  /*1bf90*/  STL.64 [R1+0xff0], R24 ;  /* 0x000ff01801007387 */ /* 0x0103e40000100a00 */
[----:B------:R-:W2:Y:S02]  /*1bfa0*/  LDL.LU.64 R20, [R1+0x1030] ;  /* 0x0010300001147983 */ /* 0x000ea40000300a00 */
[----:B0-----:R-:W-:Y:S02]  /*1bfb0*/  IMAD.MOV.U32 R26, RZ, RZ, R2 ;  /* 0x000000ffff1a7224 */ /* 0x001fe400078e0002 */
[----:B-1----:R-:W-:Y:S02]  /*1bfc0*/  IMAD.MOV.U32 R24, RZ, RZ, R28 ;  /* 0x000000ffff187224 */ /* 0x002fe400078e001c */
[----:B---3--:R-:W-:-:S02]  /*1bfd0*/  IMAD.MOV.U32 R25, RZ, RZ, R3 ;  /* 0x000000ffff197224 */ /* 0x008fc400078e0003 */
[----:B------:R-:W-:Y:S02]  /*1bfe0*/  IMAD.MOV.U32 R3, RZ, RZ, R18 ;  /* 0x000000ffff037224 */ /* 0x000fe400078e0012 */
[----:B------:R-:W-:Y:S02]  /*1bff0*/  IMAD.MOV.U32 R28, RZ, RZ, R19 ;  /* 0x000000ffff1c7224 */ /* 0x000fe400078e0013 */
[----:B------:R-:W-:Y:S01]  /*1c000*/  IMAD.MOV.U32 R2, RZ, RZ, R17 ;  /* 0x000000ffff027224 */ /* 0x000fe200078e0011 */
[----:B------:R-:W2:Y:S01]  /*1c010*/  LDL.LU.64 R18, [R1+0x1028] ;  /* 0x0010280001127983 */ /* 0x000ea20000300a00 */
[----:B------:R-:W2:Y:S02]  /*1c020*/  LDL.LU.64 R16, [R1+0x1020] ;  /* 0x0010200001107983 */ /* 0x000ea40000300a00 */
[----:B------:R-:W-:Y:S01]  /*1c030*/  STL [R1+0xc88], R29 ;  /* 0x000c881d01007387 */ /* 0x000fe20000100800 */
[----:B------:R-:W-:Y:S01]  /*1c040*/  STL [R1+0xc84], R2 ;  /* 0x000c840201007387 */ /* 0x000fe20000100800 */
[----:B------:R-:W-:Y:S02]  /*1c050*/  STL [R1+0xc80], R3 ;  /* 0x000c800301007387 */ /* 0x000fe40000100800 */
[----:B------:R-:W-:Y:S01]  /*1c060*/  STL [R1+0xc7c], R28 ;  /* 0x000c7c1c01007387 */ /* 0x000fe20000100800 */
[-C--:B--2---:R-:W-:Y:S11]  /*1c070*/  HMMA.16816.F32 R12, R16, R20.reuse, R12 ;  /* 0x00000014100c723c */ /* 0x084ff6000000180c */
[----:B------:R-:W-:Y:S11]  /*1c080*/  @!UPT UIADD3 URZ, URZ, URZ, URZ ;  /* 0x0000003f3f3ff290 */ /* 0x000ff6000fffe03f */
[----:B------:R-:W-:Y:S01]  /*1c090*/  @!UPT UIADD3 URZ, URZ, URZ, URZ ;  /* 0x0000003f3f3ff290 */ /* 0x000fe2000fffe03f */
[----:B------:R-:W-:Y:S01]  /*1c0a0*/  STL.64 [R1+0x1f0], R12 ;  /* 0x0001f00c01007387 */ /* 0x000fe20000100a00 */
[----:B------:R0:W-:Y:S03]  /*1c0b0*/  STL.64 [R1+0x1f8], R14 ;  /* 0x0001f80e01007387 */ /* 0x0001e60000100a00 */
[----:B0-----:R-:W2:Y:S01]  /*1c0c0*/  LDL.LU.64 R14, [R1+0x1018] ;  /* 0x00101800010e7983 */ /* 0x001ea20000300a00 */
[----:B------:R-:W2:Y:S02]  /*1c0d0*/  LDL.LU.64 R12, [R1+0x1010] ;  /* 0x00101000010c7983 */ /* 0x000ea40000300a00 */
[----:B--2---:R-:W-:Y:S11]  /*1c0e0*/  HMMA.16816.F32 R8, R12, R20, R8 ;  /* 0x000000140c08723c */ /* 0x004ff60000001808 */
[----:B------:R-:W-:Y:S11]  /*1c0f0*/  @!UPT UIADD3 URZ, URZ, URZ, URZ ;  /* 0x0000003f3f3ff290 */ /* 0x000ff6000fffe03f */
[----:B------:R-:W-:Y:S01]  /*1c100*/  @!UPT UIADD3 URZ, URZ, URZ, URZ ;  /* 0x0000003f3f3ff290 */ /* 0x000fe2000fffe03f */
[----:B------:R-:W-:Y:S01]  /*1c110*/  STL.64 [R1+0x210], R8 ;  /* 0x0002100801007387 */ /* 0x000fe20000100a00 */
[----:B------:R0:W-:Y:S03]  /*1c120*/  STL.64 [R1+0x218], R10 ;  /* 0x0002180a01007387 */ /* 0x0001e60000100a00 */
[----:B0-----:R-:W2:Y:S01]  /*1c130*/  LDL.LU.64 R10, [R1+0x1008] ;  /* 0x00100800010a7983 */ /* 0x001ea20000300a00 */
[----:B------:R-:W2:Y:S02]  /*1c140*/  LDL.LU.64 R8, [R1+0x1000] ;  /* 0x0010000001087983 */ /* 0x000ea40000300a00 */
[----:B------:R-:W-:-:S07]  /*1c150*/  IMAD.MOV.U32 R27, RZ, RZ, R0 ;  /* 0x000000ffff1b7224 */ /* 0x000fce00078e0000 */
[-C--:B--2---:R-:W-:Y:S11]  /*1c160*/  HMMA.16816.F32 R24, R8, R20.reuse, R24 ;  /* 0x000000140818723c */ /* 0x084ff60000001818 */
[----:B------:R-:W-:Y:S11]  /*1c170*/  @!UPT UIADD3 URZ, URZ, URZ, URZ ;  /* 0x0000003f3f3ff290 */ /* 0x000ff6000fffe03f */
[----:B------:R-:W-:Y:S01]  /*1c180*/  @!UPT UIADD3 URZ, URZ, URZ, URZ ;  /* 0x0000003f3f3ff290 */ /* 0x000fe2000fffe03f */
[----:B------:R-:W-:Y:S01]  /*1c190*/  STL.64 [R1+0x200], R24 ;  /* 0x0002001801007387 */ /* 0x000fe20000100a00 */
[----:B------:R0:W-:Y:S03]  /*1c1a0*/  STL.64 [R1+0x208], R26 ;  /* 0x0002081a01007387 */ /* 0x0001e60000100a00 */
[----:B0-----:R-:W2:Y:S01]  /*1c1b0*/  LDL.LU.64 R26, [R1+0xff8] ;  /* 0x000ff800011a7983 */ /* 0x001ea20000300a00 */
[----:B------:R-:W2:Y:S02]  /*1c1c0*/  LDL.LU.64 R24, [R1+0xff0] ;  /* 0x000ff00001187983 */ /* 0x000ea40000300a00 */
[----:B--2---:R-:W-:Y:S01]  /*1c1d0*/  HMMA.16816.F32 R20, R4, R20, R24 ;  /* 0x000000140414723c */ /* 0x004fe20000001818 */
[----:B------:R-:W2:Y:S01]  /*1c1e0*/  LDL.LU.64 R26, [R1+0xfe8] ;  /* 0x000fe800011a7983 */ /* 0x000ea20000300a00 */
[----:B------:R-:W2:Y:S11]  /*1c1f0*/  LDL.LU.64 R24, [R1+0xfe0] ;  /* 0x000fe00001187983 */ /* 0x000eb60000300a00 */
[----:B------:R-:W-:Y:S11]  /*1c200*/  @!UPT UIADD3 URZ, URZ, URZ, URZ ;  /* 0x0000003f3f3ff290 */ /* 0x000ff6000fffe03f */
[----:B------:R-:W-:Y:S02]  /*1c210*/  IMAD.MOV.U32 R2, RZ, RZ, R20 ;  /* 0x000000ffff027224 */ /* 0x000fe400078e0014 */
[----:B------:R-:W-:Y:S02]  /*1c220*/  IMAD.MOV.U32 R3, RZ, RZ, R21 ;  /* 0x000000ffff037224 */ /* 0x000fe400078e0015 */
[----:B------:R-:W2:Y:S01]  /*1c230*/  LDL.LU.64 R20, [R1+0xfd8] ;  /* 0x000fd80001147983 */ /* 0x000ea20000300a00 */
[----:B------:R-:W-:Y:S02]  /*1c240*/  IMAD.MOV.U32 R28, RZ, RZ, R22 ;  /* 0x000000ffff1c7224 */ /* 0x000fe400078e0016 */
[----:B------:R-:W-:Y:S02]  /*1c250*/  IMAD.MOV.U32 R0, RZ, RZ, R23 ;  /* 0x000000ffff007224 */ /* 0x000fe400078e0017 */
        /* <DEDUP_REMOVED lines=26> */
[----:B------:R-:W2:Y:S11]  /*1c400*/  LDL.LU.64 R24, [R1+0xfa0] ;  /* 0x000fa00001187983 */ /* 0x000eb60000300a00 */
[----:B------:R-:W-:Y:S11]  /*1c410*/  @!UPT UIADD3 URZ, URZ, URZ, URZ ;  /* 0x0000003f3f3ff290 */ /* 0x000ff6000fffe03f */
[----:B------:R-:W-:Y:S01]  /*1c420*/  @!UPT UIADD3 URZ, URZ, URZ, URZ ;  /* 0x0000003f3f3ff290 */ /* 0x000fe2000fffe03f */
[----:B------:R-:W-:Y:S02]  /*1c430*/  IMAD.MOV.U32 R0, RZ, RZ, R22 ;  /* 0x000000ffff007224 */ /* 0x000fe400078e0016 */
        /* <DEDUP_REMOVED lines=19> */
[----:B------:R0:W-:Y:S01]  /*1c570*/  STL.64 [R1+0x1b0], R20 ;  /* 0x0001b01401007387 */ /* 0x0001e20000100a00 */
[----:B------:R-:W-:Y:S03]  /*1c580*/  STL.64 [R1+0x1b8], R22 ;  /* 0x0001b81601007387 */ /* 0x000fe60000100a00 */
[----:B0-----:R-:W2:Y:S01]  /*1c590*/  LDL.LU.64 R20, [R1+0xf78] ;  /* 0x000f780001147983 */ /* 0x001ea20000300a00 */
[----:B------:R-:W-:Y:S02]  /*1c5a0*/  STL.64 [R1+0xf40], R14 ;  /* 0x000f400e01007387 */ /* 0x000fe40000100a00 */
[----:B------:R0:W-:Y:S02]  /*1c5b0*/  STL.64 [R1+0xf38], R12 ;  /* 0x000f380c01007387 */ /* 0x0001e40000100a00 */
[----:B0-----:R-:W3:Y:S01]  /*1c5c0*/  LDL.LU R12, [R1+0xa0] ;  /* 0x0000a000010c7983 */ /* 0x001ee20000300800 */
[----:B------:R-:W3:Y:S02]  /*1c5d0*/  LDL.LU R13, [R1+0xa4] ;  /* 0x0000a400010d7983 */ /* 0x000ee40000300800 */
[----:B------:R-:W3:Y:S02]  /*1c5e0*/  LDL.LU R14, [R1+0xa8] ;  /* 0x0000a800010e7983 */ /* 0x000ee40000300800 */
[----:B------:R-:W3:Y:S02]  /*1c5f0*/  LDL.LU R15, [R1+0xac] ;  /* 0x0000ac00010f7983 */ /* 0x000ee40000300800 */
[-C--:B---3--:R-:W-:Y:S11]  /*1c600*/  HMMA.16816.F32 R12, R8, R24.reuse, R12 ;  /* 0x00000018080c723c */ /* 0x088ff6000000180c */
[----:B------:R-:W-:Y:S11]  /*1c610*/  @!UPT UIADD3 URZ, URZ, URZ, URZ ;  /* 0x0000003f3f3ff290 */ /* 0x000ff6000fffe03f */
[----:B------:R-:W-:Y:S01]  /*1c620*/  @!UPT UIADD3 URZ, URZ, URZ, URZ ;  /* 0x0000003f3f3ff290 */ /* 0x000fe2000fffe03f */
[----:B------:R0:W-:Y:S01]  /*1c630*/  STL.64 [R1+0x180], R12 ;  /* 0x0001800c01007387 */ /* 0x0001e20000100a00 */
[----:B------:R1:W-:Y:S03]  /*1c640*/  STL.64 [R1+0x188], R14 ;  /* 0x0001880e01007387 */ /* 0x0003e60000100a00 */
[----:B0-----:R-:W3:Y:S01]  /*1c650*/  LDL.LU R12, [R1+0x330] ;  /* 0x00033000010c7983 */ /* 0x001ee20000300800 */
[----:B------:R-:W3:Y:S02]  /*1c660*/  LDL.LU R13, [R1+0x334] ;  /* 0x00033400010d7983 */ /* 0x000ee40000300800 */
[----:B-1----:R-:W4:Y:S02]  /*1c670*/  LDL.LU R14, [R1+0x338] ;  /* 0x00033800010e7983 */ /* 0x002f240000300800 */
[----:B------:R-:W4:Y:S02]  /*1c680*/  LDL.LU R15, [R1+0x33c] ;  /* 0x00033c00010f7983 */ /* 0x000f240000300800 */
[----:B----4-:R-:W-:Y:S01]  /*1c690*/  STL.64 [R1+0xf50], R14 ;  /* 0x000f500e01007387 */ /* 0x010fe20000100a00 */
[----:B---3--:R0:W-:Y:S03]  /*1c6a0*/  STL.64 [R1+0xf48], R12 ;  /* 0x000f480c01007387 */ /* 0x0081e60000100a00 */
[----:B0-----:R-:W3:Y:S01]  /*1c6b0*/  LDL.LU R12, [R1+0x340] ;  /* 0x00034000010c7983 */ /* 0x001ee20000300800 */
[----:B------:R-:W3:Y:S02]  /*1c6c0*/  LDL.LU R13, [R1+0x344] ;  /* 0x00034400010d7983 */ /* 0x000ee40000300800 */
[----:B------:R-:W4:Y:S02]  /*1c6d0*/  LDL.LU R14, [R1+0x348] ;  /* 0x00034800010e7983 */ /* 0x000f240000300800 */
[----:B------:R-:W4:Y:S02]  /*1c6e0*/  LDL.LU R15, [R1+0x34c] ;  /* 0x00034c00010f7983 */ /* 0x000f240000300800 */
[----:B----4-:R-:W-:Y:S01]  /*1c6f0*/  STL.64 [R1+0xf70], R14 ;  /* 0x000f700e01007387 */ /* 0x010fe20000100a00 */
[----:B---3--:R0:W-:Y:S03]  /*1c700*/  STL.64 [R1+0xf68], R12 ;  /* 0x000f680c01007387 */ /* 0x0081e60000100a00 */
[----:B0-----:R-:W3:Y:S01]  /*1c710*/  LDL.LU R12, [R1+0x350] ;  /* 0x00035000010c7983 */ /* 0x001ee20000300800 */
[----:B------:R-:W3:Y:S02]  /*1c720*/  LDL.LU R13, [R1+0x354] ;  /* 0x00035400010d7983 */ /* 0x000ee40000300800 */
[----:B------:R-:W3:Y:S02]  /*1c730*/  LDL.LU R14, [R1+0x358] ;  /* 0x00035800010e7983 */ /* 0x000ee40000300800 */
[----:B------:R-:W3:Y:S01]  /*1c740*/  LDL.LU R15, [R1+0x35c] ;  /* 0x00035c00010f7983 */ /* 0x000ee20000300800 */
[----:B------:R-:W4:Y:S01]  /*1c750*/  LDL R3, [R1+0x394] ;  /* 0x0003940001037983 */ /* 0x000f220000100800 */
[----:B------:R-:W-:Y:S02]  /*1c760*/  STL.64 [R1+0xf00], R10 ;  /* 0x000f000a01007387 */ /* 0x000fe40000100a00 */
[----:B------:R0:W-:Y:S02]  /*1c770*/  STL.64 [R1+0xef8], R8 ;  /* 0x000ef80801007387 */ /* 0x0001e40000100a00 */
[----:B0-----:R-:W2:Y:S01]  /*1c780*/  LDL.LU R8, [R1+0x320] ;  /* 0x0003200001087983 */ /* 0x001ea20000300800 */
[----:B------:R-:W2:Y:S02]  /*1c790*/  LDL.LU R9, [R1+0x324] ;  /* 0x0003240001097983 */ /* 0x000ea40000300800 */
[----:B------:R-:W2:Y:S02]  /*1c7a0*/  LDL.LU R10, [R1+0x328] ;  /* 0x00032800010a7983 */ /* 0x000ea40000300800 */
[----:B------:R-:W2:Y:S02]  /*1c7b0*/  LDL.LU R11, [R1+0x32c] ;  /* 0x00032c00010b7983 */ /* 0x000ea40000300800 */
[----:B--2---:R-:W-:Y:S01]  /*1c7c0*/  STL.64 [R1+0xf60], R10 ;  /* 0x000f600a01007387 */ /* 0x004fe20000100a00 */
[----:B------:R0:W-:Y:S03]  /*1c7d0*/  STL.64 [R1+0xf58], R8 ;  /* 0x000f580801007387 */ /* 0x0001e60000100a00 */
[----:B0-----:R-:W2:Y:S01]  /*1c7e0*/  LDL.LU R8, [R1+0x60] ;  /* 0x0000600001087983 */ /* 0x001ea20000300800 */
[----:B------:R-:W2:Y:S02]  /*1c7f0*/  LDL.LU R9, [R1+0x64] ;  /* 0x0000640001097983 */ /* 0x000ea40000300800 */
[----:B------:R-:W2:Y:S02]  /*1c800*/  LDL.LU R10, [R1+0x68] ;  /* 0x00006800010a7983 */ /* 0x000ea40000300800 */
[----:B------:R-:W-:Y:S01]  /*1c810*/  IMAD.MOV.U32 R11, RZ, RZ, R21 ;  /* 0x000000ffff0b7224 */ /* 0x000fe200078e0015 */
[----:B------:R-:W-:Y:S01]  /*1c820*/  STL.64 [R1+0xec0], R6 ;  /* 0x000ec00601007387 */ /* 0x000fe20000100a00 */
[----:B------:R-:W-:Y:S05]  /*1c830*/  STL.64 [R1+0xeb8], R4 ;  /* 0x000eb80401007387 */ /* 0x000fea0000100a00 */
[----:B--2---:R-:W-:Y:S01]  /*1c840*/  HMMA.16816.F32 R24, R4, R24, R8 ;  /* 0x000000180418723c */ /* 0x004fe20000001808 */
[----:B------:R-:W3:Y:S04]  /*1c850*/  LDSM.16.M88.4 R4, [R20+0x4000] ;  /* 0x004000001404783b */ /* 0x000ee80000000200 */
[----:B------:R-:W-:Y:S11]  /*1c860*/  LDSM.16.M88.4 R8, [R20+0x5000] ;  /* 0x005000001408783b */ /* 0x000ff60000000200 */
[----:B------:R-:W-:Y:S08]  /*1c870*/  @!UPT UIADD3 URZ, URZ, URZ, URZ ;  /* 0x0000003f3f3ff290 */ /* 0x000ff0000fffe03f */
[----:B------:R-:W-:Y:S02]  /*1c880*/  IMAD.MOV.U32 R28, RZ, RZ, R24 ;  /* 0x000000ffff1c7224 */ /* 0x000fe400078e0018 */
[----:B------:R-:W-:Y:S02]  /*1c890*/  IMAD.MOV.U32 R0, RZ, RZ, R25 ;  /* 0x000000ffff007224 */ /* 0x000fe400078e0019 */
[----:B------:R-:W-:Y:S02]  /*1c8a0*/  IMAD.MOV.U32 R29, RZ, RZ, R26 ;  /* 0x000000ffff1d7224 */ /* 0x000fe400078e001a */
[----:B------:R-:W-:Y:S02]  /*1c8b0*/  IMAD.MOV.U32 R2, RZ, RZ, R27 ;  /* 0x000000ffff027224 */ /* 0x000fe400078e001b */
[----:B------:R-:W0:Y:S01]  /*1c8c0*/  LDSM.16.M88.4 R24, [R20+0x6000] ;  /* 0x006000001418783b */ /* 0x000e220000000200 */
[----:B---3--:R-:W-:Y:S03]  /*1c8d0*/  HMMA.16816.F32 R12, R16, R4, R12 ;  /* 0x00000004100c723c */ /* 0x008fe6000000180c */
[----:B------:R-:W-:Y:S01]  /*1c8e0*/  STL [R1+0xcb8], R28 ;  /* 0x000cb81c01007387 */ /* 0x000fe20000100800 */
[----:B------:R-:W-:Y:S02]  /*1c8f0*/  STL [R1+0xcb4], R0 ;  /* 0x000cb40001007387 */ /* 0x000fe40000100800 */
[----:B------:R-:W-:Y:S02]  /*1c900*/  STL [R1+0xcb0], R29 ;  /* 0x000cb01d01007387 */ /* 0x000fe40000100800 */
[----:B------:R-:W-:Y:S01]  /*1c910*/  STL [R1+0xcac], R2 ;  /* 0x000cac0201007387 */ /* 0x000fe20000100800 */
[----:B------:R-:W1:Y:S04]  /*1c920*/  LDSM.16.M88.4 R20, [R20+0x7000] ;  /* 0x007000001414783b */ /* 0x000e680000000200 */
[----:B0-----:R-:W-:Y:S01]  /*1c930*/  STL [R1+0xe44], R26 ;  /* 0x000e441a01007387 */ /* 0x001fe20000100800 */
[----:B------:R-:W-:Y:S02]  /*1c940*/  STL.64 [R1+0x18], R6 ;  /* 0x0000180601007387 */ /* 0x000fe40000100a00 */
[----:B------:R-:W-:Y:S02]  /*1c950*/  STL.64 [R1+0x8], R10 ;  /* 0x0000080a01007387 */ /* 0x000fe40000100a00 */
[----:B------:R-:W-:Y:S05]  /*1c960*/  STL [R1+0xe40], R27 ;  /* 0x000e401b01007387 */ /* 0x000fea0000100800 */
[----:B------:R-:W-:Y:S01]  /*1c970*/  STL.64 [R1+0xe0], R12 ;  /* 0x0000e00c01007387 */ /* 0x000fe20000100a00 */
[----:B------:R0:W-:Y:S03]  /*1c980*/  STL.64 [R1+0xe8], R14 ;  /* 0x0000e80e01007387 */ /* 0x0001e60000100a00 */
[----:B0-----:R-:W2:Y:S01]  /*1c990*/  LDL.LU.64 R14, [R1+0xf70] ;  /* 0x000f7000010e7983 */ /* 0x001ea20000300a00 */
[----:B------:R-:W2:Y:S02]  /*1c9a0*/  LDL.LU.64 R12, [R1+0xf68] ;  /* 0x000f6800010c7983 */ /* 0x000ea40000300a00 */
[----:B------:R-:W-:-:S02]  /*1c9b0*/  IMAD.MOV.U32 R2, RZ, RZ, R8 ;  /* 0x000000ffff027224 */ /* 0x000fc400078e0008 */
[----:B------:R-:W-:Y:S01]  /*1c9c0*/  IMAD.MOV.U32 R0, RZ, RZ, R9 ;  /* 0x000000ffff007224 */ /* 0x000fe200078e0009 */
[----:B------:R-:W1:Y:S01]  /*1c9d0*/  LDL.LU.64 R10, [R1+0xf60] ;  /* 0x000f6000010a7983 */ /* 0x000e620000300a00 */
[C---:B--2---:R-:W-:Y:S03]  /*1c9e0*/  HMMA.16816.F32 R12, R16.reuse, R8, R12 ;  /* 0x00000008100c723c */ /* 0x044fe6000000180c */
[----:B------:R-:W1:Y:S11]  /*1c9f0*/  LDL.LU.64 R8, [R1+0xf58] ;  /* 0x000f580001087983 */ /* 0x000e760000300a00 */
[----:B------:R-:W-:Y:S09]  /*1ca00*/  @!UPT UIADD3 URZ, URZ, URZ, URZ ;  /* 0x0000003f3f3ff290 */ /* 0x000ff2000fffe03f */
[----:B------:R0:W-:Y:S01]  /*1ca10*/  STL.64 [R1+0xd0], R12 ;  /* 0x0000d00c01007387 */ /* 0x0001e20000100a00 */
[----:B------:R-:W-:Y:S02]  /*1ca20*/  IMAD.MOV.U32 R26, RZ, RZ, R14 ;  /* 0x000000ffff1a7224 */ /* 0x000fe400078e000e */
[----:B------:R-:W-:Y:S02]  /*1ca30*/  IMAD.MOV.U32 R27, RZ, RZ, R15 ;  /* 0x000000ffff1b7224 */ /* 0x000fe400078e000f */
[----:B------:R-:W2:Y:S04]  /*1ca40*/  LDL.LU.64 R14, [R1+0xf50] ;  /* 0x000f5000010e7983 */ /* 0x000ea80000300a00 */
[----:B0-----:R-:W2:Y:S01]  /*1ca50*/  LDL.LU.64 R12, [R1+0xf48] ;  /* 0x000f4800010c7983 */ /* 0x001ea20000300a00 */
[C---:B-1----:R-:W-:Y:S08]  /*1ca60*/  HMMA.16816.F32 R8, R16.reuse, R20, R8 ;  /* 0x000000141008723c */ /* 0x042ff00000001808 */
[----:B--2---:R-:W-:Y:S01]  /*1ca70*/  HMMA.16816.F32 R12, R16, R24, R12 ;  /* 0x00000018100c723c */ /* 0x004fe2000000180c */
[----:B----4-:R-:W0:Y:S11]  /*1ca80*/  LDSM.16.MT88.4 R16, [R3+0x9800] ;  /* 0x009800000310783b */ /* 0x010e360000004200 */
[----:B------:R-:W-:Y:S11]  /*1ca90*/  @!UPT UIADD3 URZ, URZ, URZ, URZ ;  /* 0x0000003f3f3ff290 */ /* 0x000ff6000fffe03f */
[----:B------:R-:W-:Y:S01]  /*1caa0*/  STL.64 [R1+0xc0], R12 ;  /* 0x0000c00c01007387 */ /* 0x000fe20000100a00 */
[----:B------:R1:W-:Y:S03]  /*1cab0*/  STL.64 [R1+0xc8], R14 ;  /* 0x0000c80e01007387 */ /* 0x0003e60000100a00 */
[----:B-1----:R-:W2:Y:S01]  /*1cac0*/  LDL.LU.64 R14, [R1+0xf40] ;  /* 0x000f4000010e7983 */ /* 0x002ea20000300a00 */
[----:B------:R-:W2:Y:S02]  /*1cad0*/  LDL.LU.64 R12, [R1+0xf38] ;  /* 0x000f3800010c7983 */ /* 0x000ea40000300a00 */
[----:B------:R-:W-:Y:S02]  /*1cae0*/  STL.64 [R1+0xf20], R26 ;  /* 0x000f201a01007387 */ /* 0x000fe40000100a00 */
[----:B------:R-:W-:Y:S01]  /*1caf0*/  STL.64 [R1+0xf18], R24 ;  /* 0x000f181801007387 */ /* 0x000fe20000100a00 */
[----:B------:R-:W-:Y:S01]  /*1cb00*/  STL.64 [R1+0xf10], R22 ;  /* 0x000f101601007387 */ /* 0x000fe20000100a00 */
[----:B------:R-:W-:Y:S02]  /*1cb10*/  STL.64 [R1+0xf08], R20 ;  /* 0x000f081401007387 */ /* 0x000fe40000100a00 */
[----:B------:R1:W-:Y:S02]  /*1cb20*/  STL.64 [R1+0x70], R8 ;  /* 0x0000700801007387 */ /* 0x0003e40000100a00 */
[----:B------:R3:W-:Y:S01]  /*1cb30*/  STL.64 [R1+0x78], R10 ;  /* 0x0000780a01007387 */ /* 0x0007e20000100a00 */
[----:B-1----:R-:W4:Y:S01]  /*1cb40*/  LDL.LU R8, [R1+0x2e0] ;  /* 0x0002e00001087983 */ /* 0x002f220000300800 */
[----:B------:R-:W4:Y:S02]  /*1cb50*/  LDL.LU R9, [R1+0x2e4] ;  /* 0x0002e40001097983 */ /* 0x000f240000300800 */
[----:B---3--:R-:W3:Y:S02]  /*1cb60*/  LDL.LU R10, [R1+0x2e8] ;  /* 0x0002e800010a7983 */ /* 0x008ee40000300800 */
[----:B------:R-:W3:Y:S02]  /*1cb70*/  LDL.LU R11, [R1+0x2ec] ;  /* 0x0002ec00010b7983 */ /* 0x000ee40000300800 */
[----:B---3--:R-:W-:Y:S01]  /*1cb80*/  STL.64 [R1+0xf30], R10 ;  /* 0x000f300a01007387 */ /* 0x008fe20000100a00 */
[----:B----4-:R1:W-:Y:S03]  /*1cb90*/  STL.64 [R1+0xf28], R8 ;  /* 0x000f280801007387 */ /* 0x0103e60000100a00 */
[----:B-1----:R-:W2:Y:S01]  /*1cba0*/  LDL.LU R8, [R1+0x310] ;  /* 0x0003100001087983 */ /* 0x002ea20000300800 */
[----:B------:R-:W2:Y:S02]  /*1cbb0*/  LDL.LU R9, [R1+0x314] ;  /* 0x0003140001097983 */ /* 0x000ea40000300800 */
[----:B------:R-:W2:Y:S02]  /*1cbc0*/  LDL.LU R10, [R1+0x318] ;  /* 0x00031800010a7983 */ /* 0x000ea40000300800 */
[----:B------:R-:W2:Y:S01]  /*1cbd0*/  LDL.LU R11, [R1+0x31c] ;  /* 0x00031c00010b7983 */ /* 0x000ea20000300800 */
[----:B------:R-:W3:Y:S01]  /*1cbe0*/  LDL.LU R24, [R1+0x300] ;  /* 0x0003000001187983 */ /* 0x000ee20000300800 */
[----:B------:R-:W3:Y:S02]  /*1cbf0*/  LDL.LU R25, [R1+0x304] ;  /* 0x0003040001197983 */ /* 0x000ee40000300800 */
[----:B------:R-:W3:Y:S02]  /*1cc00*/  LDL.LU R26, [R1+0x308] ;  /* 0x00030800011a7983 */ /* 0x000ee40000300800 */
[----:B------:R-:W3:Y:S01]  /*1cc10*/  LDL.LU R27, [R1+0x30c] ;  /* 0x00030c00011b7983 */ /* 0x000ee20000300800 */
[----:B------:R-:W4:Y:S01]  /*1cc20*/  LDL.LU R20, [R1+0x2f0] ;  /* 0x0002f00001147983 */ /* 0x000f220000300800 */
[----:B------:R-:W4:Y:S02]  /*1cc30*/  LDL.LU R21, [R1+0x2f4] ;  /* 0x0002f40001157983 */ /* 0x000f240000300800 */
[----:B------:R-:W4:Y:S02]  /*1cc40*/  LDL.LU R22, [R1+0x2f8] ;  /* 0x0002f80001167983 */ /* 0x000f240000300800 */
[----:B------:R-:W4:Y:S01]  /*1cc50*/  LDL.LU R23, [R1+0x2fc] ;  /* 0x0002fc0001177983 */ /* 0x000f220000300800 */
[----:B0-----:R-:W-:Y:S01]  /*1cc60*/  STL.64 [R1+0xe88], R18 ;  /* 0x000e881201007387 */ /* 0x001fe20000100a00 */
[----:B------:R0:W-:Y:S02]  /*1cc70*/  STL.64 [R1+0xe80], R16 ;  /* 0x000e801001007387 */ /* 0x0001e40000100a00 */
[----:B0-----:R-:W-:-:S02]  /*1cc80*/  IMAD.MOV.U32 R16, RZ, RZ, R2 ;  /* 0x000000ffff107224 */ /* 0x001fc400078e0002 */
[----:B------:R-:W-:Y:S02]  /*1cc90*/  IMAD.MOV.U32 R17, RZ, RZ, R0 ;  /* 0x000000ffff117224 */ /* 0x000fe400078e0000 */
[----:B------:R-:W-:Y:S02]  /*1cca0*/  IMAD.MOV.U32 R2, RZ, RZ, R4 ;  /* 0x000000ffff027224 */ /* 0x000fe400078e0004 */
[----:B------:R-:W-:Y:S01]  /*1ccb0*/  IMAD.MOV.U32 R0, RZ, RZ, R5 ;  /* 0x000000ffff007224 */ /* 0x000fe200078e0005 */
[C---:B--2---:R-:W-:Y:S11]  /*1ccc0*/  HMMA.16816.F32 R8, R12.reuse, R4, R8 ;  /* 0x000000040c08723c */ /* 0x044ff60000001808 */
[----:B------:R-:W-:Y:S11]  /*1ccd0*/  @!UPT UIADD3 URZ, URZ, URZ, URZ ;  /* 0x0000003f3f3ff290 */ /* 0x000ff6000fffe03f */
[----:B------:R-:W-:Y:S01]  /*1cce0*/  @!UPT UIADD3 URZ, URZ, URZ, URZ ;  /* 0x0000003f3f3ff290 */ /* 0x000fe2000fffe03f */
[----:B------:R-:W-:Y:S01]  /*1ccf0*/  STL.64 [R1+0x150], R8 ;  /* 0x0001500801007387 */ /* 0x000fe20000100a00 */
[----:B------:R0:W-:Y:S03]  /*1cd00*/  STL.64 [R1+0x158], R10 ;  /* 0x0001580a01007387 */ /* 0x0001e60000100a00 */
[----:B0-----:R-:W2:Y:S01]  /*1cd10*/  LDL.LU.64 R10, [R1+0xf30] ;  /* 0x000f3000010a7983 */ /* 0x001ea20000300a00 */
[----:B------:R-:W2:Y:S02]  /*1cd20*/  LDL.LU.64 R8, [R1+0xf28] ;  /* 0x000f280001087983 */ /* 0x000ea40000300a00 */
[----:B------:R-:W2:Y:S02]  /*1cd30*/  LDL.LU R4, [R1+0x2b0] ;  /* 0x0002b00001047983 */ /* 0x000ea40000300800 */
[----:B------:R-:W2:Y:S01]  /*1cd40*/  LDL.LU R5, [R1+0x2b4] ;  /* 0x0002b40001057983 */ /* 0x000ea20000300800 */
[----:B------:R-:W2:Y:S01]  /*1cd50*/  LDL.LU R6, [R1+0x2b8] ;  /* 0x0002b80001067983 */ /* 0x000ea20000300800 */
[----:B------:R-:W2:Y:S03]  /*1cd60*/  LDL.LU R7, [R1+0x2bc] ;  /* 0x0002bc0001077983 */ /* 0x000ea60000300800 */
[----:B--2---:R-:W-:Y:S01]  /*1cd70*/  STL.64 [R1+0xed0], R6 ;  /* 0x000ed00601007387 */ /* 0x004fe20000100a00 */
[----:B------:R0:W-:Y:S03]  /*1cd80*/  STL.64 [R1+0xec8], R4 ;  /* 0x000ec80401007387 */ /* 0x0001e60000100a00 */
[----:B0-----:R-:W2:Y:S01]  /*1cd90*/  LDL.LU R4, [R1+0xf0] ;  /* 0x0000f00001047983 */ /* 0x001ea20000300800 */
[----:B------:R-:W2:Y:S02]  /*1cda0*/  LDL.LU R5, [R1+0xf4] ;  /* 0x0000f40001057983 */ /* 0x000ea40000300800 */
[----:B------:R-:W2:Y:S02]  /*1cdb0*/  LDL.LU R6, [R1+0xf8] ;  /* 0x0000f80001067983 */ /* 0x000ea40000300800 */
[----:B------:R-:W2:Y:S01]  /*1cdc0*/  LDL.LU R7, [R1+0xfc] ;  /* 0x0000fc0001077983 */ /* 0x000ea20000300800 */
[C---:B---3--:R-:W-:Y:S01]  /*1cdd0*/  HMMA.16816.F32 R24, R12.reuse, R16, R24 ;  /* 0x000000100c18723c */ /* 0x048fe20000001818 */
[----:B--2---:R-:W-:Y:S01]  /*1cde0*/  STL.64 [R1+0xee0], R6 ;  /* 0x000ee00601007387 */ /* 0x004fe20000100a00 */
[----:B------:R0:W-:Y:S03]  /*1cdf0*/  STL.64 [R1+0xed8], R4 ;  /* 0x000ed80401007387 */ /* 0x0001e60000100a00 */
[----:B0-----:R-:W2:Y:S01]  /*1ce00*/  LDL.LU R4, [R1+0x100] ;  /* 0x0001000001047983 */ /* 0x001ea20000300800 */
[----:B------:R-:W2:Y:S02]  /*1ce10*/  LDL.LU R5, [R1+0x104] ;  /* 0x0001040001057983 */ /* 0x000ea40000300800 */
[----:B------:R-:W3:Y:S02]  /*1ce20*/  LDL.LU R6, [R1+0x108] ;  /* 0x0001080001067983 */ /* 0x000ee40000300800 */
[----:B------:R-:W3:Y:S02]  /*1ce30*/  LDL.LU R7, [R1+0x10c] ;  /* 0x00010c0001077983 */ /* 0x000ee40000300800 */
[----:B---3--:R-:W-:Y:S01]  /*1ce40*/  STL.64 [R1+0xef0], R6 ;  /* 0x000ef00601007387 */ /* 0x008fe20000100a00 */
[----:B--2---:R0:W-:Y:S03]  /*1ce50*/  STL.64 [R1+0xee8], R4 ;  /* 0x000ee80401007387 */ /* 0x0041e60000100a00 */
[----:B0-----:R-:W2:Y:S01]  /*1ce60*/  LDL.LU R4, [R1+0x110] ;  /* 0x0001100001047983 */ /* 0x001ea20000300800 */
[----:B------:R-:W2:Y:S02]  /*1ce70*/  LDL.LU R5, [R1+0x114] ;  /* 0x0001140001057983 */ /* 0x000ea40000300800 */
[----:B------:R-:W2:Y:S02]  /*1ce80*/  LDL.LU R6, [R1+0x118] ;  /* 0x0001180001067983 */ /* 0x000ea40000300800 */
[----:B------:R-:W2:Y:S02]  /*1ce90*/  LDL.LU R7, [R1+0x11c] ;  /* 0x00011c0001077983 */ /* 0x000ea40000300800 */
[----:B------:R-:W-:Y:S01]  /*1cea0*/  STL.64 [R1+0x140], R24 ;  /* 0x0001401801007387 */ /* 0x000fe20000100a00 */
[----:B------:R0:W-:Y:S03]  /*1ceb0*/  STL.64 [R1+0x148], R26 ;  /* 0x0001481a01007387 */ /* 0x0001e60000100a00 */
[----:B0-----:R-:W3:Y:S01]  /*1cec0*/  LDL.LU.64 R26, [R1+0xf20] ;  /* 0x000f2000011a7983 */ /* 0x001ee20000300a00 */
[----:B------:R-:W4:Y:S02]  /*1ced0*/  LDL.LU.64 R24, [R1+0xf18] ;  /* 0x000f180001187983 */ /* 0x000f240000300a00 */
[C---:B----4-:R-:W-:Y:S11]  /*1cee0*/  HMMA.16816.F32 R20, R12.reuse, R24, R20 ;  /* 0x000000180c14723c */ /* 0x050ff60000001814 */
[----:B------:R-:W-:Y:S11]  /*1cef0*/  @!UPT UIADD3 URZ, URZ, URZ, URZ ;  /* 0x0000003f3f3ff290 */ /* 0x000ff6000fffe03f */
[----:B------:R-:W-:Y:S01]  /*1cf00*/  @!UPT UIADD3 URZ, URZ, URZ, URZ ;  /* 0x0000003f3f3ff290 */ /* 0x000fe2000fffe03f */
[----:B------:R-:W-:Y:S01]  /*1cf10*/  STL.64 [R1+0x130], R20 ;  /* 0x0001301401007387 */ /* 0x000fe20000100a00 */
[----:B------:R0:W-:Y:S03]  /*1cf20*/  STL.64 [R1+0x138], R22 ;  /* 0x0001381601007387 */ /* 0x0001e60000100a00 */
[----:B0-----:R-:W4:Y:S01]  /*1cf30*/  LDL.LU.64 R22, [R1+0xf10] ;  /* 0x000f100001167983 */ /* 0x001f220000300a00 */
[----:B------:R-:W2:Y:S02]  /*1cf40*/  LDL.LU.64 R20, [R1+0xf08] ;  /* 0x000f080001147983 */ /* 0x000ea40000300a00 */
[----:B--2---:R-:W-:Y:S11]  /*1cf50*/  HMMA.16816.F32 R8, R12, R20, R8 ;  /* 0x000000140c08723c */ /* 0x004ff60000001808 */
[----:B------:R-:W-:Y:S11]  /*1cf60*/  @!UPT UIADD3 URZ, URZ, URZ, URZ ;  /* 0x0000003f3f3ff290 */ /* 0x000ff6000fffe03f */
[----:B------:R-:W-:Y:S02]  /*1cf70*/  @!UPT UIADD3 URZ, URZ, URZ, URZ ;  /* 0x0000003f3f3ff290 */ /* 0x000fe4000fffe03f */
[----:B------:R-:W-:Y:S02]  /*1cf80*/  IMAD.MOV.U32 R14, RZ, RZ, R9 ;  /* 0x000000ffff0e7224 */ /* 0x000fe400078e0009 */
[----:B------:R-:W-:Y:S02]  /*1cf90*/  IMAD.MOV.U32 R13, RZ, RZ, R10 ;  /* 0x000000ffff0d7224 */ /* 0x000fe400078e000a */
[----:B------:R-:W-:Y:S01]  /*1cfa0*/  IMAD.MOV.U32 R12, RZ, RZ, R11 ;  /* 0x000000ffff0c7224 */ /* 0x000fe200078e000b */
[----:B------:R0:W-:Y:S01]  /*1cfb0*/  STL [R1+0x120], R8 ;  /* 0x0001200801007387 */ /* 0x0001e20000100800 */
[----:B------:R-:W2:Y:S03]  /*1cfc0*/  LDL.LU.64 R10, [R1+0xf00] ;  /* 0x000f0000010a7983 */ /* 0x000ea60000300a00 */
[----:B0-----:R-:W2:Y:S01]  /*1cfd0*/  LDL.LU.64 R8, [R1+0xef8] ;  /* 0x000ef80001087983 */ /* 0x001ea20000300a00 */
[----:B------:R-:W-:Y:S02]  /*1cfe0*/  STL [R1+0xe30], R14 ;  /* 0x000e300e01007387 */ /* 0x000fe40000100800 */
        /* <DEDUP_REMOVED lines=10> */
[----:B------:R-:W2:Y:S02]  /*1d090*/  LDL.LU R15, [R1+0x28c] ;  /* 0x00028c00010f7983 */ /* 0x000ea40000300800 */
[----:B--2---:R-:W-:Y:S01]  /*1d0a0*/  STL.64 [R1+0xea8], R14 ;  /* 0x000ea80e01007387 */ /* 0x004fe20000100a00 */
[----:B------:R0:W-:Y:S02]  /*1d0b0*/  STL.64 [R1+0xea0], R12 ;  /* 0x000ea00c01007387 */ /* 0x0001e40000100a00 */
[----:B0-----:R-:W-:-:S02]  /*1d0c0*/  IMAD.MOV.U32 R12, RZ, RZ, R2 ;  /* 0x000000ffff0c7224 */ /* 0x001fc400078e0002 */
[----:B------:R-:W-:-:S07]  /*1d0d0*/  IMAD.MOV.U32 R13, RZ, RZ, R0 ;  /* 0x000000ffff0d7224 */ /* 0x000fce00078e0000 */
[C---:B------:R-:W-:Y:S11]  /*1d0e0*/  HMMA.16816.F32 R4, R8.reuse, R12, R4 ;  /* 0x0000000c0804723c */ /* 0x040ff60000001804 */
[----:B------:R-:W-:Y:S11]  /*1d0f0*/  @!UPT UIADD3 URZ, URZ, URZ, URZ ;  /* 0x0000003f3f3ff290 */ /* 0x000ff6000fffe03f */
[----:B------:R-:W-:Y:S01]  /*1d100*/  @!UPT UIADD3 URZ, URZ, URZ, URZ ;  /* 0x0000003f3f3ff290 */ /* 0x000fe2000fffe03f */
[----:B------:R-:W-:Y:S01]  /*1d110*/  STL.64 [R1+0x110], R4 ;  /* 0x0001100401007387 */ /* 0x000fe20000100a00 */
[----:B------:R0:W-:Y:S03]  /*1d120*/  STL.64 [R1+0x118], R6 ;  /* 0x0001180601007387 */ /* 0x0001e60000100a00 */
[----:B0-----:R-:W2:Y:S01]  /*1d130*/  LDL.LU.64 R6, [R1+0xef0] ;  /* 0x000ef00001067983 */ /* 0x001ea20000300a00 */
[----:B------:R-:W2:Y:S02]  /*1d140*/  LDL.LU.64 R4, [R1+0xee8] ;  /* 0x000ee80001047983 */ /* 0x000ea40000300a00 */
[C---:B--2---:R-:W-:Y:S11]  /*1d150*/  HMMA.16816.F32 R4, R8.reuse, R16, R4 ;  /* 0x000000100804723c */ /* 0x044ff60000001804 */
[----:B------:R-:W-:Y:S11]  /*1d160*/  @!UPT UIADD3 URZ, URZ, URZ, URZ ;  /* 0x0000003f3f3ff290 */ /* 0x000ff6000fffe03f */
[----:B------:R-:W-:Y:S01]  /*1d170*/  @!UPT UIADD3 URZ, URZ, URZ, URZ ;  /* 0x0000003f3f3ff290 */ /* 0x000fe2000fffe03f */
[----:B------:R-:W-:Y:S01]  /*1d180*/  STL.64 [R1+0x100], R4 ;  /* 0x0001000401007387 */ /* 0x000fe20000100a00 */
[----:B------:R0:W-:Y:S03]  /*1d190*/  STL.64 [R1+0x108], R6 ;  /* 0x0001080601007387 */ /* 0x0001e60000100a00 */
[----:B0-----:R-:W2:Y:S01]  /*1d1a0*/  LDL.LU.64 R6, [R1+0xee0] ;  /* 0x000ee00001067983 */ /* 0x001ea20000300a00 */
[----:B------:R-:W2:Y:S02]  /*1d1b0*/  LDL.LU.64 R4, [R1+0xed8] ;  /* 0x000ed80001047983 */ /* 0x000ea40000300a00 */
[----:B------:R0:W-:Y:S02]  /*1d1c0*/  STL.64 [R1+0xeb0], R16 ;  /* 0x000eb01001007387 */ /* 0x0001e40000100a00 */
[----:B0-----:R-:W3:Y:S01]  /*1d1d0*/  LDL.LU R16, [R1+0x290] ;  /* 0x0002900001107983 */ /* 0x001ee20000300800 */
[----:B------:R-:W3:Y:S02]  /*1d1e0*/  LDL.LU R17, [R1+0x294] ;  /* 0x0002940001117983 */ /* 0x000ee40000300800 */
[----:B------:R-:W3:Y:S02]  /*1d1f0*/  LDL.LU R18, [R1+0x298] ;  /* 0x0002980001127983 */ /* 0x000ee40000300800 */
[----:B------:R-:W3:Y:S01]  /*1d200*/  LDL.LU R19, [R1+0x29c] ;  /* 0x00029c0001137983 */ /* 0x000ee20000300800 */
[C---:B--2---:R-:W-:Y:S11]  /*1d210*/  HMMA.16816.F32 R4, R8.reuse, R24, R4 ;  /* 0x000000180804723c */ /* 0x044ff60000001804 */
[----:B------:R-:W-:Y:S11]  /*1d220*/  @!UPT UIADD3 URZ, URZ, URZ, URZ ;  /* 0x0000003f3f3ff290 */ /* 0x000ff6000fffe03f */
[----:B------:R-:W-:Y:S01]  /*1d230*/  @!UPT UIADD3 URZ, URZ, URZ, URZ ;  /* 0x0000003f3f3ff290 */ /* 0x000fe2000fffe03f */
[----:B------:R-:W-:Y:S01]  /*1d240*/  STL.64 [R1+0xf0], R4 ;  /* 0x0000f00401007387 */ /* 0x000fe20000100a00 */
[----:B------:R0:W-:Y:S03]  /*1d250*/  STL.64 [R1+0xf8], R6 ;  /* 0x0000f80601007387 */ /* 0x0001e60000100a00 */
[----:B0-----:R-:W2:Y:S01]  /*1d260*/  LDL.LU.64 R6, [R1+0xed0] ;  /* 0x000ed00001067983 */ /* 0x001ea20000300a00 */
[----:B------:R-:W2:Y:S02]  /*1d270*/  LDL.LU.64 R4, [R1+0xec8] ;  /* 0x000ec80001047983 */ /* 0x000ea40000300a00 */
[----:B--2---:R-:W-:Y:S01]  /*1d280*/  HMMA.16816.F32 R8, R8, R20, R4 ;  /* 0x000000140808723c */ /* 0x004fe20000001804 */
[----:B------:R-:W3:Y:S01]  /*1d290*/  LDL.LU.64 R6, [R1+0xec0] ;  /* 0x000ec00001067983 */ /* 0x000ee20000300a00 */
[----:B------:R-:W3:Y:S11]  /*1d2a0*/  LDL.LU.64 R4, [R1+0xeb8] ;  /* 0x000eb80001047983 */ /* 0x000ef60000300a00 */
[----:B------:R-:W-:Y:S10]  /*1d2b0*/  @!UPT UIADD3 URZ, URZ, URZ, URZ ;  /* 0x0000003f3f3ff290 */ /* 0x000ff4000fffe03f */
[----:B------:R0:W-:Y:S01]  /*1d2c0*/  STL.64 [R1+0xb0], R8 ;  /* 0x0000b00801007387 */ /* 0x0001e20000100a00 */
[----:B------:R1:W-:Y:S02]  /*1d2d0*/  STL [R1+0xb8], R10 ;  /* 0x0000b80a01007387 */ /* 0x0003e40000100800 */
[----:B------:R-:W-:Y:S01]  /*1d2e0*/  IMAD.MOV.U32 R28, RZ, RZ, R11 ;  /* 0x000000ffff1c7224 */ /* 0x000fe200078e000b */
[----:B0-----:R-:W2:Y:S01]  /*1d2f0*/  LDL.LU R8, [R1+0x260] ;  /* 0x0002600001087983 */ /* 0x001ea20000300800 */
[----:B------:R-:W2:Y:S02]  /*1d300*/  LDL.LU R9, [R1+0x264] ;  /* 0x0002640001097983 */ /* 0x000ea40000300800 */
[----:B-1----:R-:W2:Y:S02]  /*1d310*/  LDL.LU R10, [R1+0x268] ;  /* 0x00026800010a7983 */ /* 0x002ea40000300800 */
[----:B------:R-:W2:Y:S01]  /*1d320*/  LDL.LU R11, [R1+0x26c] ;  /* 0x00026c00010b7983 */ /* 0x000ea20000300800 */
[----:B------:R-:W-:Y:S01]  /*1d330*/  STL [R1+0xd08], R28 ;  /* 0x000d081c01007387 */ /* 0x000fe20000100800 */
[C---:B---3--:R-:W-:Y:S03]  /*1d340*/  HMMA.16816.F32 R12, R4.reuse, R12, R16 ;  /* 0x0000000c040c723c */ /* 0x048fe60000001810 */
[----:B------:R-:W3:Y:S11]  /*1d350*/  LDL.LU.64 R16, [R1+0xeb0] ;  /* 0x000eb00001107983 */ /* 0x000ef60000300a00 */
[----:B------:R-:W-:Y:S10]  /*1d360*/  @!UPT UIADD3 URZ, URZ, URZ, URZ ;  /* 0x0000003f3f3ff290 */ /* 0x000ff4000fffe03f */
[----:B------:R-:W-:Y:S02]  /*1d370*/  IMAD.MOV.U32 R2, RZ, RZ, R14 ;  /* 0x000000ffff027224 */ /* 0x000fe400078e000e */
[----:B------:R-:W-:Y:S02]  /*1d380*/  IMAD.MOV.U32 R3, RZ, RZ, R15 ;  /* 0x000000ffff037224 */ /* 0x000fe400078e000f */
[----:B------:R-:W-:Y:S02]  /*1d390*/  IMAD.MOV.U32 R0, RZ, RZ, R12 ;  /* 0x000000ffff007224 */ /* 0x000fe400078e000c */
[----:B------:R-:W-:Y:S01]  /*1d3a0*/  IMAD.MOV.U32 R29, RZ, RZ, R13 ;  /* 0x000000ffff1d7224 */ /* 0x000fe200078e000d */
[----:B------:R-:W3:Y:S01]  /*1d3b0*/  LDL.LU.64 R14, [R1+0xea8] ;  /* 0x000ea800010e7983 */ /* 0x000ee20000300a00 */
[----:B------:R-:W3:Y:S02]  /*1d3c0*/  LDL.LU.64 R12, [R1+0xea0] ;  /* 0x000ea000010c7983 */ /* 0x000ee40000300a00 */
[----:B------:R-:W-:Y:S02]  /*1d3d0*/  STL [R1+0xd18], R3 ;  /* 0x000d180301007387 */ /* 0x000fe40000100800 */
[----:B------:R-:W-:Y:S01]  /*1d3e0*/  STL [R1+0xd14], R2 ;  /* 0x000d140201007387 */ /* 0x000fe20000100800 */
[----:B------:R0:W-:Y:S04]  /*1d3f0*/  STL [R1+0xd10], R29 ;  /* 0x000d101d01007387 */ /* 0x0001e80000100800 */
[----:B0-----:R-:W4:Y:S01]  /*1d400*/  LDL R29, [R1+0x3a0] ;  /* 0x0003a000011d7983 */ /* 0x001f220000100800 */
[----:B------:R-:W-:Y:S01]  /*1d410*/  STL [R1+0xd0c], R0 ;  /* 0x000d0c0001007387 */ /* 0x000fe20000100800 */
[C---:B--2---:R-:W-:Y:S08]  /*1d420*/  HMMA.16816.F32 R8, R4.reuse, R24, R8 ;  /* 0x000000180408723c */ /* 0x044ff00000001808 */
[----:B---3--:R-:W-:Y:S01]  /*1d430*/  HMMA.16816.F32 R16, R4, R16, R12 ;  /* 0x000000100410723c */ /* 0x008fe2000000180c */
[----:B------:R-:W2:Y:S01]  /*1d440*/  LDL.LU.64 R14, [R1+0xe98] ;  /* 0x000e9800010e7983 */ /* 0x000ea20000300a00 */
[----:B------:R-:W2:Y:S11]  /*1d450*/  LDL.LU.64 R12, [R1+0xe90] ;  /* 0x000e9000010c7983 */ /* 0x000eb60000300a00 */
[----:B------:R-:W-:Y:S03]  /*1d460*/  @!UPT UIADD3 URZ, URZ, URZ, URZ ;  /* 0x0000003f3f3ff290 */ /* 0x000fe6000fffe03f */
[----:B------:R-:W-:-:S07]  /*1d470*/  IMAD.MOV.U32 R3, RZ, RZ, R11 ;  /* 0x000000ffff037224 */ /* 0x000fce00078e000b */
[----:B------:R-:W-:Y:S01]  /*1d480*/  STL.64 [R1+0x90], R16 ;  /* 0x0000901001007387 */ /* 0x000fe20000100a00 */
[----:B------:R0:W-:Y:S03]  /*1d490*/  STL.64 [R1+0x98], R18 ;  /* 0x0000981201007387 */ /* 0x0001e60000100a00 */
[----:B0-----:R-:W3:Y:S01]  /*1d4a0*/  LDL.LU.64 R18, [R1+0xe88] ;  /* 0x000e880001127983 */ /* 0x001ee20000300a00 */
[----:B------:R-:W3:Y:S02]  /*1d4b0*/  LDL.LU.64 R16, [R1+0xe80] ;  /* 0x000e800001107983 */ /* 0x000ee40000300a00 */
[----:B------:R-:W-:Y:S02]  /*1d4c0*/  STL.64 [R1+0x80], R8 ;  /* 0x0000800801007387 */ /* 0x000fe40000100a00 */
[----:B------:R2:W-:Y:S01]  /*1d4d0*/  STL [R1+0x88], R10 ;  /* 0x0000880a01007387 */ /* 0x0005e20000100800 */
[----:B------:R-:W-:Y:S01]  /*1d4e0*/  STL.64 [R1+0xe70], R26 ;  /* 0x000e701a01007387 */ /* 0x000fe20000100a00 */
[----:B----4-:R-:W-:Y:S01]  /*1d4f0*/  STL.64 [R1+0xe78], R22 ;  /* 0x000e781601007387 */ /* 0x010fe20000100a00 */
[----:B--2---:R-:W-:Y:S02]  /*1d500*/  HMMA.16816.F32 R8, R4, R20, R12 ;  /* 0x000000140408723c */ /* 0x004fe4000000180c */
[----:B------:R-:W2:Y:S11]  /*1d510*/  LDL.LU R4, [R1+0x70] ;  /* 0x0000700001047983 */ /* 0x000eb60000300800 */
[----:B------:R-:W-:Y:S10]  /*1d520*/  @!UPT UIADD3 URZ, URZ, URZ, URZ ;  /* 0x0000003f3f3ff290 */ /* 0x000ff4000fffe03f */
[----:B------:R0:W-:Y:S01]  /*1d530*/  STL.64 [R1+0x60], R8 ;  /* 0x0000600801007387 */ /* 0x0001e20000100a00 */
[----:B------:R1:W-:Y:S02]  /*1d540*/  STL.64 [R1+0x68], R10 ;  /* 0x0000680a01007387 */ /* 0x0003e40000100a00 */
[----:B------:R-:W2:Y:S02]  /*1d550*/  LDL.LU R5, [R1+0x74] ;  /* 0x0000740001057983 */ /* 0x000ea40000300800 */
[----:B------:R-:W4:Y:S01]  /*1d560*/  LDL.LU R6, [R1+0x78] ;  /* 0x0000780001067983 */ /* 0x000f220000300800 */
[----:B------:R-:W4:Y:S04]  /*1d570*/  LDL.LU R7, [R1+0x7c] ;  /* 0x00007c0001077983 */ /* 0x000f280000300800 */
[----:B0-----:R-:W3:Y:S01]  /*1d580*/  LDL.LU R8, [R1+0x1f0] ;  /* 0x0001f00001087983 */ /* 0x001ee20000300800 */
[----:B------:R-:W3:Y:S02]  /*1d590*/  LDL.LU R9, [R1+0x1f4] ;  /* 0x0001f40001097983 */ /* 0x000ee40000300800 */
[----:B-1----:R-:W3:Y:S02]  /*1d5a0*/  LDL.LU R10, [R1+0x1f8] ;  /* 0x0001f800010a7983 */ /* 0x002ee40000300800 */
[----:B------:R-:W3:Y:S01]  /*1d5b0*/  LDL.LU R11, [R1+0x1fc] ;  /* 0x0001fc00010b7983 */ /* 0x000ee20000300800 */
[----:B------:R-:W3:Y:S01]  /*1d5c0*/  LDL.LU R24, [R1+0x240] ;  /* 0x0002400001187983 */ /* 0x000ee20000300800 */
[----:B------:R-:W3:Y:S02]  /*1d5d0*/  LDL.LU R25, [R1+0x244] ;  /* 0x0002440001197983 */ /* 0x000ee40000300800 */
[----:B------:R-:W3:Y:S02]  /*1d5e0*/  LDL.LU R26, [R1+0x248] ;  /* 0x00024800011a7983 */ /* 0x000ee40000300800 */
[----:B------:R-:W3:Y:S01]  /*1d5f0*/  LDL.LU R27, [R1+0x24c] ;  /* 0x00024c00011b7983 */ /* 0x000ee20000300800 */
[----:B------:R-:W3:Y:S04]  /*1d600*/  LDL.64 R22, [R1+0x58] ;  /* 0x0000580001167983 */ /* 0x000ee80000100a00 */
[----:B----4-:R-:W-:Y:S01]  /*1d610*/  STL.64 [R1+0xde8], R6 ;  /* 0x000de80601007387 */ /* 0x010fe20000100a00 */
[----:B--2---:R0:W-:Y:S03]  /*1d620*/  STL.64 [R1+0xde0], R4 ;  /* 0x000de00401007387 */ /* 0x0041e60000100a00 */
[----:B0-----:R-:W2:Y:S01]  /*1d630*/  LDL.LU R4, [R1+0xc0] ;  /* 0x0000c00001047983 */ /* 0x001ea20000300800 */
[----:B------:R-:W2:Y:S02]  /*1d640*/  LDL.LU R5, [R1+0xc4] ;  /* 0x0000c40001057983 */ /* 0x000ea40000300800 */
[----:B------:R-:W4:Y:S02]  /*1d650*/  LDL.LU R6, [R1+0xc8] ;  /* 0x0000c80001067983 */ /* 0x000f240000300800 */
[----:B------:R-:W4:Y:S01]  /*1d660*/  LDL.LU R7, [R1+0xcc] ;  /* 0x0000cc0001077983 */ /* 0x000f220000300800 */
[----:B------:R-:W2:Y:S04]  /*1d670*/  LDL.64 R14, [R1+0x28] ;  /* 0x00002800010e7983 */ /* 0x000ea80000100a00 */
[----:B--2---:R0:W-:Y:S01]  /*1d680*/  STL.64 [R1+0xe48], R14 ;  /* 0x000e480e01007387 */ /* 0x0041e20000100a00 */
[----:B------:R-:W2:Y:S02]  /*1d690*/  LDL.LU R12, [R1+0x190] ;  /* 0x00019000010c7983 */ /* 0x000ea40000300800 */
[----:B------:R-:W2:Y:S01]  /*1d6a0*/  LDL.LU R13, [R1+0x194] ;  /* 0x00019400010d7983 */ /* 0x000ea20000300800 */
[----:B0-----:R-:W2:Y:S01]  /*1d6b0*/  LDL.LU R14, [R1+0x198] ;  /* 0x00019800010e7983 */ /* 0x001ea20000300800 */
[----:B------:R-:W2:Y:S03]  /*1d6c0*/  LDL.LU R15, [R1+0x19c] ;  /* 0x00019c00010f7983 */ /* 0x000ea60000300800 */
[----:B--2---:R0:W-:Y:S01]  /*1d6d0*/  STL.64 [R1+0xe68], R14 ;  /* 0x000e680e01007387 */ /* 0x0041e20000100a00 */
[----:B------:R-:W-:Y:S03]  /*1d6e0*/  STL.64 [R1+0xe60], R12 ;  /* 0x000e600c01007387 */ /* 0x000fe60000100a00 */
[----:B0-----:R-:W2:Y:S01]  /*1d6f0*/  LDL.64 R14, [R1+0x48] ;  /* 0x00004800010e7983 */ /* 0x001ea20000100a00 */
[----:B----4-:R0:W-:Y:S02]  /*1d700*/  STL.64 [R1+0xdf8], R6 ;  /* 0x000df80601007387 */ /* 0x0101e40000100a00 */
[----:B------:R-:W-:Y:S01]  /*1d710*/  STL.64 [R1+0xdf0], R4 ;  /* 0x000df00401007387 */ /* 0x000fe20000100a00 */
[----:B0-----:R-:W4:Y:S04]  /*1d720*/  LDL R6, [R1+0x8] ;  /* 0x0000080001067983 */ /* 0x001f280000100800 */
[----:B------:R-:W4:Y:S04]  /*1d730*/  LDL R7, [R1+0xc] ;  /* 0x00000c0001077983 */ /* 0x000f280000100800 */
[----:B----4-:R0:W-:Y:S04]  /*1d740*/  STL.64 [R1+0xe10], R6 ;  /* 0x000e100601007387 */ /* 0x0101e80000100a00 */
[----:B0-----:R-:W4:Y:S04]  /*1d750*/  LDL R6, [R1+0x18] ;  /* 0x0000180001067983 */ /* 0x001f280000100800 */
[----:B------:R-:W4:Y:S01]  /*1d760*/  LDL R7, [R1+0x1c] ;  /* 0x00001c0001077983 */ /* 0x000f220000100800 */
[C---:B---3--:R-:W-:Y:S08]  /*1d770*/  HMMA.16816.F32 R24, R16.reuse, R22, R24 ;  /* 0x000000161018723c */ /* 0x048ff00000001818 */
[----:B--2---:R-:W-:Y:S01]  /*1d780*/  HMMA.16816.F32 R8, R16, R14, R8 ;  /* 0x0000000e1008723c */ /* 0x004fe20000001808 */
[----:B----4-:R0:W-:Y:S01]  /*1d790*/  STL.64 [R1+0xe38], R6 ;  /* 0x000e380601007387 */ /* 0x0101e20000100a00 */
[----:B------:R-:W2:Y:S02]  /*1d7a0*/  LDL.LU R4, [R1+0x160] ;  /* 0x0001600001047983 */ /* 0x000ea40000300800 */
[----:B------:R-:W2:Y:S01]  /*1d7b0*/  LDL.LU R5, [R1+0x164] ;  /* 0x0001640001057983 */ /* 0x000ea20000300800 */
[----:B0-----:R-:W3:Y:S01]  /*1d7c0*/  LDL.LU R6, [R1+0x168] ;  /* 0x0001680001067983 */ /* 0x001ee20000300800 */
[----:B------:R-:W3:Y:S02]  /*1d7d0*/  LDL.LU R7, [R1+0x16c] ;  /* 0x00016c0001077983 */ /* 0x000ee40000300800 */
[----:B------:R-:W-:-:S02]  /*1d7e0*/  IMAD.MOV.U32 R2, RZ, RZ, R22 ;  /* 0x000000ffff027224 */ /* 0x000fc400078e0016 */
[----:B------:R-:W-:Y:S01]  /*1d7f0*/  IMAD.MOV.U32 R0, RZ, RZ, R23 ;  /* 0x000000ffff007224 */ /* 0x000fe200078e0017 */
[----:B---3--:R0:W-:Y:S01]  /*1d800*/  STL.64 [R1+0xe58], R6 ;  /* 0x000e580601007387 */ /* 0x0081e20000100a00 */
[----:B--2---:R-:W-:Y:S03]  /*1d810*/  STL.64 [R1+0xe50], R4 ;  /* 0x000e500401007387 */ /* 0x004fe60000100a00 */
[----:B0-----:R-:W2:Y:S01]  /*1d820*/  LDL.64 R6, [R1+0x38] ;  /* 0x0000380001067983 */ /* 0x001ea20000100a00 */
[----:B------:R-:W3:Y:S02]  /*1d830*/  LDL.LU.64 R22, [R1+0xe78] ;  /* 0x000e780001167983 */ /* 0x000ee40000300a00 */
[----:B------:R-:W-:Y:S02]  /*1d840*/  STL.64 [R1+0x2c0], R24 ;  /* 0x0002c01801007387 */ /* 0x000fe40000100a00 */
[----:B------:R0:W-:Y:S02]  /*1d850*/  STL.64 [R1+0x2c8], R26 ;  /* 0x0002c81a01007387 */ /* 0x0001e40000100a00 */
[----:B0-----:R-:W4:Y:S01]  /*1d860*/  LDL.LU.64 R26, [R1+0xe70] ;  /* 0x000e7000011a7983 */ /* 0x001f220000300a00 */
[----:B------:R0:W-:Y:S02]  /*1d870*/  STL.64 [R1+0x2d0], R8 ;  /* 0x0002d00801007387 */ /* 0x0001e40000100a00 */
[----:B------:R2:W-:Y:S02]  /*1d880*/  STL.64 [R1+0x2d8], R10 ;  /* 0x0002d80a01007387 */ /* 0x0005e40000100a00 */
[----:B0-----:R-:W-:-:S02]  /*1d890*/  IMAD.MOV.U32 R9, RZ, RZ, R14 ;  /* 0x000000ffff097224 */ /* 0x001fc400078e000e */
[----:B------:R-:W-:Y:S02]  /*1d8a0*/  IMAD.MOV.U32 R8, RZ, RZ, R15 ;  /* 0x000000ffff087224 */ /* 0x000fe400078e000f */
[----:B------:R-:W3:Y:S01]  /*1d8b0*/  LDL.LU.64 R14, [R1+0xe68] ;  /* 0x000e6800010e7983 */ /* 0x000ee20000300a00 */
[----:B------:R-:W3:Y:S02]  /*1d8c0*/  LDL.LU.64 R12, [R1+0xe60] ;  /* 0x000e6000010c7983 */ /* 0x000ee40000300a00 */
[----:B--2---:R-:W-:Y:S02]  /*1d8d0*/  IMAD.MOV.U32 R11, RZ, RZ, R6 ;  /* 0x000000ffff0b7224 */ /* 0x004fe400078e0006 */
[----:B------:R-:W-:Y:S01]  /*1d8e0*/  IMAD.MOV.U32 R10, RZ, RZ, R7 ;  /* 0x000000ffff0a7224 */ /* 0x000fe200078e0007 */
[----:B---3--:R-:W-:Y:S01]  /*1d8f0*/  HMMA.16816.F32 R12, R16, R6, R12 ;  /* 0x00000006100c723c */ /* 0x008fe2000000180c */
[----:B------:R-:W2:Y:S01]  /*1d900*/  LDL.LU.64 R6, [R1+0xe58] ;  /* 0x000e580001067983 */ /* 0x000ea20000300a00 */
[----:B------:R-:W2:Y:S11]  /*1d910*/  LDL.LU.64 R4, [R1+0xe50] ;  /* 0x000e500001047983 */ /* 0x000eb60000300a00 */
[----:B------:R-:W-:Y:S10]  /*1d920*/  @!UPT UIADD3 URZ, URZ, URZ, URZ ;  /* 0x0000003f3f3ff290 */ /* 0x000ff4000fffe03f */
[----:B------:R-:W-:Y:S01]  /*1d930*/  STL.64 [R1+0x2e0], R12 ;  /* 0x0002e00c01007387 */ /* 0x000fe20000100a00 */
[----:B------:R0:W-:Y:S03]  /*1d940*/  STL.64 [R1+0x2e8], R14 ;  /* 0x0002e80e01007387 */ /* 0x0001e60000100a00 */
[----:B0-----:R-:W2:Y:S01]  /*1d950*/  LDL.LU.64 R14, [R1+0xe48] ;  /* 0x000e4800010e7983 */ /* 0x001ea20000300a00 */
[----:B------:R-:W-:Y:S02]  /*1d960*/  IMAD.MOV.U32 R20, RZ, RZ, R25 ;  /* 0x000000ffff147224 */ /* 0x000fe400078e0019 */
[----:B------:R-:W-:Y:S02]  /*1d970*/  IMAD.MOV.U32 R21, RZ, RZ, R13 ;  /* 0x000000ffff157224 */ /* 0x000fe400078e000d */
[----:B------:R-:W-:Y:S03]  /*1d980*/  STL.64 [R1+0xe20], R22 ;  /* 0x000e201601007387 */ /* 0x000fe60000100a00 */
[----:B------:R0:W-:Y:S04]  /*1d990*/  STL.64 [R1+0xe18], R20 ;  /* 0x000e181401007387 */ /* 0x0001e80000100a00 */
[----:B0-----:R-:W3:Y:S01]  /*1d9a0*/  LDL.LU R20, [R1+0xe0] ;  /* 0x0000e00001147983 */ /* 0x001ee20000300800 */
[----:B------:R-:W3:Y:S02]  /*1d9b0*/  LDL.LU R21, [R1+0xe4] ;  /* 0x0000e40001157983 */ /* 0x000ee40000300800 */
[----:B------:R-:W3:Y:S02]  /*1d9c0*/  LDL.LU R22, [R1+0xe8] ;  /* 0x0000e80001167983 */ /* 0x000ee40000300800 */
[----:B------:R-:W3:Y:S01]  /*1d9d0*/  LDL.LU R23, [R1+0xec] ;  /* 0x0000ec0001177983 */ /* 0x000ee20000300800 */
[----:B------:R4:W-:Y:S01]  /*1d9e0*/  STL.64 [R1+0xe08], R10 ;  /* 0x000e080a01007387 */ /* 0x0009e20000100a00 */
[----:B------:R0:W-:Y:S02]  /*1d9f0*/  STL.64 [R1+0xe00], R8 ;  /* 0x000e000801007387 */ /* 0x0001e40000100a00 */
[----:B----4-:R-:W-:Y:S01]  /*1da00*/  IMAD.MOV.U32 R10, RZ, RZ, R26 ;  /* 0x000000ffff0a7224 */ /* 0x010fe200078e001a */
[----:B0-----:R-:W4:Y:S01]  /*1da10*/  LDL.LU R8, [R1+0xd0] ;  /* 0x0000d00001087983 */ /* 0x001f220000300800 */
[----:B------:R-:W4:Y:S02]  /*1da20*/  LDL.LU R9, [R1+0xd4] ;  /* 0x0000d40001097983 */ /* 0x000f240000300800 */
[----:B------:R-:W3:Y:S02]  /*1da30*/  LDL.LU R26, [R1+0xe44] ;  /* 0x000e4400011a7983 */ /* 0x000ee40000300800 */
[----:B------:R-:W-:-:S02]  /*1da40*/  IMAD.MOV.U32 R11, RZ, RZ, R27 ;  /* 0x000000ffff0b7224 */ /* 0x000fc400078e001b */
[----:B------:R-:W3:Y:S01]  /*1da50*/  LDL.LU R27, [R1+0xe40] ;  /* 0x000e4000011b7983 */ /* 0x000ee20000300800 */
[C---:B--2---:R-:W-:Y:S11]  /*1da60*/  HMMA.16816.F32 R4, R16.reuse, R14, R4 ;  /* 0x0000000e1004723c */ /* 0x044ff60000001804 */
[----:B------:R-:W-:Y:S11]  /*1da70*/  @!UPT UIADD3 URZ, URZ, URZ, URZ ;  /* 0x0000003f3f3ff290 */ /* 0x000ff6000fffe03f */
[----:B------:R-:W-:Y:S01]  /*1da80*/  @!UPT UIADD3 URZ, URZ, URZ, URZ ;  /* 0x0000003f3f3ff290 */ /* 0x000fe2000fffe03f */
[----:B------:R-:W-:Y:S01]  /*1da90*/  STL.64 [R1+0x330], R4 ;  /* 0x0003300401007387 */ /* 0x000fe20000100a00 */
[----:B------:R0:W-:Y:S03]  /*1daa0*/  STL.64 [R1+0x338], R6 ;  /* 0x0003380601007387 */ /* 0x0001e60000100a00 */
[----:B0-----:R-:W3:Y:S01]  /*1dab0*/  LDL.LU.64 R6, [R1+0xe38] ;  /* 0x000e380001067983 */ /* 0x001ee20000300a00 */
[----:B------:R-:W-:Y:S02]  /*1dac0*/  IMAD.MOV.U32 R28, RZ, RZ, R14 ;  /* 0x000000ffff1c7224 */ /* 0x000fe400078e000e */
[----:B------:R-:W-:Y:S02]  /*1dad0*/  IMAD.MOV.U32 R25, RZ, RZ, R12 ;  /* 0x000000ffff197224 */ /* 0x000fe400078e000c */
[----:B------:R-:W2:Y:S01]  /*1dae0*/  LDL.LU R14, [R1+0xe30] ;  /* 0x000e3000010e7983 */ /* 0x000ea20000300800 */
[----:B------:R-:W2:Y:S01]  /*1daf0*/  LDL.LU.64 R12, [R1+0xe28] ;  /* 0x000e2800010c7983 */ /* 0x000ea20000300a00 */
[C---:B---3--:R-:W-:Y:S03]  /*1db00*/  HMMA.16816.F32 R4, R16.reuse, R6, R20 ;  /* 0x000000061004723c */ /* 0x048fe60000001814 */
[----:B------:R-:W3:Y:S01]  /*1db10*/  LDL.LU.64 R22, [R1+0xe20] ;  /* 0x000e200001167983 */ /* 0x000ee20000300a00 */
[----:B------:R-:W2:Y:S11]  /*1db20*/  LDL.LU.64 R20, [R1+0xe18] ;  /* 0x000e180001147983 */ /* 0x000eb60000300a00 */
[----:B------:R-:W-:Y:S08]  /*1db30*/  @!UPT UIADD3 URZ, URZ, URZ, URZ ;  /* 0x0000003f3f3ff290 */ /* 0x000ff0000fffe03f */
[----:B------:R-:W-:Y:S01]  /*1db40*/  STL.64 [R1+0x370], R4 ;  /* 0x0003700401007387 */ /* 0x000fe20000100a00 */
[----:B------:R0:W-:Y:S03]  /*1db50*/  STL.64 [R1+0x378], R6 ;  /* 0x0003780601007387 */ /* 0x0001e60000100a00 */
[----:B0-----:R-:W4:Y:S02]  /*1db60*/  LDL.LU.64 R6, [R1+0xe10] ;  /* 0x000e100001067983 */ /* 0x001f240000300a00 */
[C---:B----4-:R-:W-:Y:S02]  /*1db70*/  HMMA.16816.F32 R4, R16.reuse, R6, R8 ;  /* 0x000000061004723c */ /* 0x050fe40000001808 */
[----:B------:R-:W4:Y:S01]  /*1db80*/  LDL.LU.64 R10, [R1+0xe08] ;  /* 0x000e0800010a7983 */ /* 0x000f220000300a00 */
[----:B------:R-:W2:Y:S11]  /*1db90*/  LDL.LU.64 R8, [R1+0xe00] ;  /* 0x000e000001087983 */ /* 0x000eb60000300a00 */
[----:B------:R-:W-:Y:S09]  /*1dba0*/  @!UPT UIADD3 URZ, URZ, URZ, URZ ;  /* 0x0000003f3f3ff290 */ /* 0x000ff2000fffe03f */
        /* <DEDUP_REMOVED lines=11> */
[----:B------:R-:W-:Y:S02]  /*1dc60*/  STL.64 [R1+0xd50], R26 ;  /* 0x000d501a01007387 */ /* 0x000fe40000100a00 */
[----:B------:R-:W-:Y:S01]  /*1dc70*/  STL.64 [R1+0xd48], R24 ;  /* 0x000d481801007387 */ /* 0x000fe20000100a00 */
[----:B---3--:R-:W-:Y:S01]  /*1dc80*/  STL.64 [R1+0xd60], R22 ;  /* 0x000d601601007387 */ /* 0x008fe20000100a00 */
[----:B------:R0:W-:Y:S01]  /*1dc90*/  STL.64 [R1+0xd58], R20 ;  /* 0x000d581401007387 */ /* 0x0001e20000100a00 */
[----:B--2---:R-:W-:Y:S11]  /*1dca0*/  HMMA.16816.F32 R4, R16, R22, R4 ;  /* 0x000000161004723c */ /* 0x004ff60000001804 */
[----:B------:R-:W-:Y:S11]  /*1dcb0*/  @!UPT UIADD3 URZ, URZ, URZ, URZ ;  /* 0x0000003f3f3ff290 */ /* 0x000ff6000fffe03f */
[----:B------:R-:W-:Y:S01]  /*1dcc0*/  @!UPT UIADD3 URZ, URZ, URZ, URZ ;  /* 0x0000003f3f3ff290 */ /* 0x000fe2000fffe03f */
[----:B------:R-:W-:Y:S01]  /*1dcd0*/  STL.64 [R1+0x340], R4 ;  /* 0x0003400401007387 */ /* 0x000fe20000100a00 */
[----:B------:R-:W-:Y:S02]  /*1dce0*/  STL.64 [R1+0x348], R6 ;  /* 0x0003480601007387 */ /* 0x000fe40000100a00 */
[----:B0-----:R-:W2:Y:S02]  /*1dcf0*/  LDL.LU R20, [R1+0x140] ;  /* 0x0001400001147983 */ /* 0x001ea40000300800 */
[----:B------:R-:W2:Y:S01]  /*1dd00*/  LDL.LU R21, [R1+0x144] ;  /* 0x0001440001157983 */ /* 0x000ea20000300800 */
[----:B------:R-:W3:Y:S01]  /*1dd10*/  LDL.LU R22, [R1+0x148] ;  /* 0x0001480001167983 */ /* 0x000ee20000300800 */
[----:B------:R-:W3:Y:S03]  /*1dd20*/  LDL.LU R23, [R1+0x14c] ;  /* 0x00014c0001177983 */ /* 0x000ee60000300800 */
[----:B------:R-:W-:Y:S04]  /*1dd30*/  LDSM.16.MT88.4 R4, [R29+0x9800] ;  /* 0x009800001d04783b */ /* 0x000fe80000004200 */
[----:B---3--:R0:W-:Y:S01]  /*1dd40*/  STL.64 [R1+0xd70], R22 ;  /* 0x000d701601007387 */ /* 0x0081e20000100a00 */
[----:B--2---:R-:W-:Y:S03]  /*1dd50*/  STL.64 [R1+0xd68], R20 ;  /* 0x000d681401007387 */ /* 0x004fe60000100a00 */
[----:B0-----:R-:W2:Y:S04]  /*1dd60*/  LDL.LU.64 R22, [R1+0x18] ;  /* 0x0000180001167983 */ /* 0x001ea80000300a00 */
[----:B--2---:R0:W-:Y:S02]  /*1dd70*/  STL.64 [R1+0xd80], R22 ;  /* 0x000d801601007387 */ /* 0x0041e40000100a00 */
[----:B0-----:R-:W-:-:S02]  /*1dd80*/  IMAD.MOV.U32 R22, RZ, RZ, R28 ;  /* 0x000000ffff167224 */ /* 0x001fc400078e001c */
[----:B------:R-:W-:-:S05]  /*1dd90*/  IMAD.MOV.U32 R23, RZ, RZ, R15 ;  /* 0x000000ffff177224 */ /* 0x000fca00078e000f */
[----:B------:R-:W-:Y:S01]  /*1dda0*/  STL.64 [R1+0xd98], R22 ;  /* 0x000d981601007387 */ /* 0x000fe20000100a00 */
[----:B------:R-:W2:Y:S03]  /*1ddb0*/  LDL.LU.64 R26, [R1+0x8] ;  /* 0x00000800011a7983 */ /* 0x000ea60000300a00 */
[----:B--2---:R0:W-:Y:S01]  /*1ddc0*/  STL.64 [R1+0xd78], R26 ;  /* 0x000d781a01007387 */ /* 0x0041e20000100a00 */
[----:B------:R-:W2:Y:S02]  /*1ddd0*/  LDL.LU R24, [R1+0x150] ;  /* 0x0001500001187983 */ /* 0x000ea40000300800 */
[----:B------:R-:W2:Y:S01]  /*1dde0*/  LDL.LU R25, [R1+0x154] ;  /* 0x0001540001197983 */ /* 0x000ea20000300800 */
[----:B0-----:R-:W3:Y:S01]  /*1ddf0*/  LDL.LU R26, [R1+0x158] ;  /* 0x00015800011a7983 */ /* 0x001ee20000300800 */
[----:B------:R-:W3:Y:S02]  /*1de00*/  LDL.LU R27, [R1+0x15c] ;  /* 0x00015c00011b7983 */ /* 0x000ee40000300800 */
[----:B----4-:R-:W-:-:S02]  /*1de10*/  IMAD.MOV.U32 R22, RZ, RZ, R11 ;  /* 0x000000ffff167224 */ /* 0x010fc400078e000b */
[----:B------:R-:W-:Y:S01]  /*1de20*/  IMAD.MOV.U32 R23, RZ, RZ, R10 ;  /* 0x000000ffff177224 */ /* 0x000fe200078e000a */
[----:B------:R-:W4:Y:S04]  /*1de30*/  LDL R11, [R1+0x39c] ;  /* 0x00039c00010b7983 */ /* 0x000f280000100800 */
[----:B------:R-:W-:Y:S04]  /*1de40*/  STL.64 [R1+0xdb0], R22 ;  /* 0x000db01601007387 */ /* 0x000fe80000100a00 */
[----:B---3--:R-:W-:Y:S01]  /*1de50*/  STL.64 [R1+0xd90], R26 ;  /* 0x000d901a01007387 */ /* 0x008fe20000100a00 */
[----:B--2---:R0:W-:Y:S03]  /*1de60*/  STL.64 [R1+0xd88], R24 ;  /* 0x000d881801007387 */ /* 0x0041e60000100a00 */
[----:B0-----:R-:W2:Y:S01]  /*1de70*/  LDL.LU R24, [R1+0x1b0] ;  /* 0x0001b00001187983 */ /* 0x001ea20000300800 */
[----:B------:R-:W2:Y:S02]  /*1de80*/  LDL.LU R25, [R1+0x1b4] ;  /* 0x0001b40001197983 */ /* 0x000ea40000300800 */
[----:B------:R-:W3:Y:S02]  /*1de90*/  LDL.LU R26, [R1+0x1b8] ;  /* 0x0001b800011a7983 */ /* 0x000ee40000300800 */
[----:B------:R-:W3:Y:S02]  /*1dea0*/  LDL.LU R27, [R1+0x1bc] ;  /* 0x0001bc00011b7983 */ /* 0x000ee40000300800 */
[----:B------:R-:W-:-:S02]  /*1deb0*/  IMAD.MOV.U32 R22, RZ, RZ, R9 ;  /* 0x000000ffff167224 */ /* 0x000fc400078e0009 */
[----:B------:R-:W-:Y:S01]  /*1dec0*/  IMAD.MOV.U32 R23, RZ, RZ, R8 ;  /* 0x000000ffff177224 */ /* 0x000fe200078e0008 */
[----:B------:R-:W2:Y:S04]  /*1ded0*/  LDL R15, [R1+0x398] ;  /* 0x00039800010f7983 */ /* 0x000ea80000100800 */
[----:B----4-:R-:W0:Y:S04]  /*1dee0*/  LDSM.16.MT88.4 R8, [R11+0x9800] ;  /* 0x009800000b08783b */ /* 0x010e280000004200 */
[----:B------:R-:W-:Y:S04]  /*1def0*/  STL.64 [R1+0xdc8], R22 ;  /* 0x000dc81601007387 */ /* 0x000fe80000100a00 */
[----:B---3--:R-:W-:Y:S01]  /*1df00*/  STL.64 [R1+0xda8], R26 ;  /* 0x000da81a01007387 */ /* 0x008fe20000100a00 */
[----:B--2---:R1:W-:Y:S03]  /*1df10*/  STL.64 [R1+0xda0], R24 ;  /* 0x000da01801007387 */ /* 0x0043e60000100a00 */
[----:B-1----:R-:W2:Y:S01]  /*1df20*/  LDL.LU R24, [R1+0x1e0] ;  /* 0x0001e00001187983 */ /* 0x002ea20000300800 */
[----:B------:R-:W2:Y:S02]  /*1df30*/  LDL.LU R25, [R1+0x1e4] ;  /* 0x0001e40001197983 */ /* 0x000ea40000300800 */
[----:B------:R-:W3:Y:S02]  /*1df40*/  LDL.LU R26, [R1+0x1e8] ;  /* 0x0001e800011a7983 */ /* 0x000ee40000300800 */
[----:B------:R-:W3:Y:S02]  /*1df50*/  LDL.LU R27, [R1+0x1ec] ;  /* 0x0001ec00011b7983 */ /* 0x000ee40000300800 */
        /* <DEDUP_REMOVED lines=16> */
[----:B0-----:R0:W-:Y:S01]  /*1e060*/  STL.64 [R1+0xd40], R10 ;  /* 0x000d400a01007387 */ /* 0x0011e20000100a00 */
[----:B------:R1:W-:Y:S02]  /*1e070*/  STL.64 [R1+0xd38], R8 ;  /* 0x000d380801007387 */ /* 0x0003e40000100a00 */
[----:B0-----:R-:W-:-:S02]  /*1e080*/  IMAD.MOV.U32 R10, RZ, RZ, R13 ;  /* 0x000000ffff0a7224 */ /* 0x001fc400078e000d */
[----:B-1----:R-:W-:Y:S02]  /*1e090*/  IMAD.MOV.U32 R9, RZ, RZ, R14 ;  /* 0x000000ffff097224 */ /* 0x002fe400078e000e */
[----:B------:R-:W-:Y:S01]  /*1e0a0*/  IMAD.MOV.U32 R11, RZ, RZ, R12 ;  /* 0x000000ffff0b7224 */ /* 0x000fe200078e000c */
[----:B------:R-:W4:Y:S04]  /*1e0b0*/  LDL.LU R8, [R1+0x120] ;  /* 0x0001200001087983 */ /* 0x000f280000300800 */
[----:B------:R-:W0:Y:S04]  /*1e0c0*/  LDSM.16.MT88.4 R12, [R15+0x9800] ;  /* 0x009800000f0c783b */ /* 0x000e280000004200 */
[----:B0-----:R-:W-:Y:S01]  /*1e0d0*/  STL.64 [R1+0xc50], R14 ;  /* 0x000c500e01007387 */ /* 0x001fe20000100a00 */
[----:B------:R0:W-:Y:S03]  /*1e0e0*/  STL.64 [R1+0xc48], R12 ;  /* 0x000c480c01007387 */ /* 0x0001e60000100a00 */
[----:B0-----:R-:W3:Y:S01]  /*1e0f0*/  LDL.LU R12, [R1+0x200] ;  /* 0x00020000010c7983 */ /* 0x001ee20000300800 */
[----:B------:R-:W3:Y:S02]  /*1e100*/  LDL.LU R13, [R1+0x204] ;  /* 0x00020400010d7983 */ /* 0x000ee40000300800 */
[----:B------:R-:W3:Y:S02]  /*1e110*/  LDL.LU R14, [R1+0x208] ;  /* 0x00020800010e7983 */ /* 0x000ee40000300800 */
[----:B------:R-:W3:Y:S02]  /*1e120*/  LDL.LU R15, [R1+0x20c] ;  /* 0x00020c00010f7983 */ /* 0x000ee40000300800 */
[----:B------:R-:W-:-:S02]  /*1e130*/  IMAD.MOV.U32 R22, RZ, RZ, R2 ;  /* 0x000000ffff167224 */ /* 0x000fc400078e0002 */
[----:B------:R-:W-:-:S07]  /*1e140*/  IMAD.MOV.U32 R23, RZ, RZ, R0 ;  /* 0x000000ffff177224 */ /* 0x000fce00078e0000 */
[C---:B--2---:R-:W-:Y:S01]  /*1e150*/  HMMA.16816.F32 R20, R4.reuse, R22, R24 ;  /* 0x000000160414723c */ /* 0x044fe20000001818 */
[----:B---3--:R-:W-:Y:S01]  /*1e160*/  STL.64 [R1+0xd28], R14 ;  /* 0x000d280e01007387 */ /* 0x008fe20000100a00 */
[----:B------:R0:W-:Y:S03]  /*1e170*/  STL.64 [R1+0xd20], R12 ;  /* 0x000d200c01007387 */ /* 0x0001e60000100a00 */
[----:B0-----:R-:W2:Y:S01]  /*1e180*/  LDL.LU R12, [R1+0x250] ;  /* 0x00025000010c7983 */ /* 0x001ea20000300800 */
[----:B------:R-:W2:Y:S02]  /*1e190*/  LDL.LU R13, [R1+0x254] ;  /* 0x00025400010d7983 */ /* 0x000ea40000300800 */
[----:B------:R-:W2:Y:S02]  /*1e1a0*/  LDL.LU R14, [R1+0x258] ;  /* 0x00025800010e7983 */ /* 0x000ea40000300800 */
[----:B------:R-:W2:Y:S01]  /*1e1b0*/  LDL.LU R15, [R1+0x25c] ;  /* 0x00025c00010f7983 */ /* 0x000ea20000300800 */
[----:B------:R-:W3:Y:S01]  /*1e1c0*/  LDL.LU.64 R26, [R1+0xdd8] ;  /* 0x000dd800011a7983 */ /* 0x000ee20000300a00 */
[----:B------:R-:W3:Y:S11]  /*1e1d0*/  LDL.LU.64 R24, [R1+0xdd0] ;  /* 0x000dd00001187983 */ /* 0x000ef60000300a00 */
[----:B------:R-:W-:Y:S02]  /*1e1e0*/  STL.64 [R1+0x160], R20 ;  /* 0x0001601401007387 */ /* 0x000fe40000100a00 */
[----:B------:R0:W-:Y:S02]  /*1e1f0*/  STL.64 [R1+0x168], R22 ;  /* 0x0001681601007387 */ /* 0x0001e40000100a00 */
[----:B0-----:R-:W3:Y:S02]  /*1e200*/  LDL.LU.64 R22, [R1+0xdc8] ;  /* 0x000dc80001167983 */ /* 0x001ee40000300a00 */
[C---:B---3--:R-:W-:Y:S02]  /*1e210*/  HMMA.16816.F32 R20, R4.reuse, R22, R24 ;  /* 0x000000160414723c */ /* 0x048fe40000001818 */
[----:B------:R-:W3:Y:S01]  /*1e220*/  LDL.LU.64 R26, [R1+0xdc0] ;  /* 0x000dc000011a7983 */ /* 0x000ee20000300a00 */
[----:B------:R-:W3:Y:S11]  /*1e230*/  LDL.LU.64 R24, [R1+0xdb8] ;  /* 0x000db80001187983 */ /* 0x000ef60000300a00 */
[----:B------:R-:W-:Y:S09]  /*1e240*/  @!UPT UIADD3 URZ, URZ, URZ, URZ ;  /* 0x0000003f3f3ff290 */ /* 0x000ff2000fffe03f */
[----:B------:R-:W-:Y:S01]  /*1e250*/  STL.64 [R1+0x240], R20 ;  /* 0x0002401401007387 */ /* 0x000fe20000100a00 */
[----:B------:R0:W-:Y:S03]  /*1e260*/  STL.64 [R1+0x248], R22 ;  /* 0x0002481601007387 */ /* 0x0001e60000100a00 */
        /* <DEDUP_REMOVED lines=15> */
[C---:B---3--:R-:W-:Y:S01]  /*1e360*/  HMMA.16816.F32 R24, R4.reuse, R22, R24 ;  /* 0x000000160418723c */ /* 0x048fe20000001818 */
[----:B------:R-:W-:Y:S02]  /*1e370*/  IMAD.MOV.U32 R0, RZ, RZ, R22 ;  /* 0x000000ffff007224 */ /* 0x000fe400078e0016 */
[----:B------:R-:W-:Y:S11]  /*1e380*/  IMAD.MOV.U32 R28, RZ, RZ, R23 ;  /* 0x000000ffff1c7224 */ /* 0x000ff600078e0017 */
[----:B------:R-:W-:Y:S09]  /*1e390*/  @!UPT UIADD3 URZ, URZ, URZ, URZ ;  /* 0x0000003f3f3ff290 */ /* 0x000ff2000fffe03f */
[----:B------:R-:W-:Y:S01]  /*1e3a0*/  STL.64 [R1+0x320], R24 ;  /* 0x0003201801007387 */ /* 0x000fe20000100a00 */
[----:B------:R0:W-:Y:S03]  /*1e3b0*/  STL.64 [R1+0x328], R26 ;  /* 0x0003281a01007387 */ /* 0x0001e60000100a00 */
[----:B0-----:R-:W3:Y:S01]  /*1e3c0*/  LDL.LU.64 R26, [R1+0xd78] ;  /* 0x000d7800011a7983 */ /* 0x001ee20000300a00 */
[----:B------:R-:W3:Y:S02]  /*1e3d0*/  LDL.LU.64 R22, [R1+0xd70] ;  /* 0x000d700001167983 */ /* 0x000ee40000300a00 */
[----:B------:R-:W3:Y:S02]  /*1e3e0*/  LDL.LU.64 R20, [R1+0xd68] ;  /* 0x000d680001147983 */ /* 0x000ee40000300a00 */
[----:B---3--:R-:W-:Y:S01]  /*1e3f0*/  HMMA.16816.F32 R20, R4, R26, R20 ;  /* 0x0000001a0414723c */ /* 0x008fe20000001814 */
[----:B------:R-:W-:-:S02]  /*1e400*/  IMAD.MOV.U32 R2, RZ, RZ, R26 ;  /* 0x000000ffff027224 */ /* 0x000fc400078e001a */
[----:B------:R-:W-:Y:S11]  /*1e410*/  IMAD.MOV.U32 R29, RZ, RZ, R27 ;  /* 0x000000ffff1d7224 */ /* 0x000ff600078e001b */
[----:B------:R-:W-:Y:S09]  /*1e420*/  @!UPT UIADD3 URZ, URZ, URZ, URZ ;  /* 0x0000003f3f3ff290 */ /* 0x000ff2000fffe03f */
[----:B------:R-:W-:Y:S01]  /*1e430*/  STL.64 [R1+0x310], R20 ;  /* 0x0003101401007387 */ /* 0x000fe20000100a00 */
[----:B------:R0:W-:Y:S03]  /*1e440*/  STL.64 [R1+0x318], R22 ;  /* 0x0003181601007387 */ /* 0x0001e60000100a00 */
[----:B0-----:R-:W4:Y:S01]  /*1e450*/  LDL.LU.64 R22, [R1+0xd60] ;  /* 0x000d600001167983 */ /* 0x001f220000300a00 */
[----:B------:R-:W3:Y:S02]  /*1e460*/  LDL.LU.64 R20, [R1+0xd58] ;  /* 0x000d580001147983 */ /* 0x000ee40000300a00 */
[----:B------:R-:W2:Y:S02]  /*1e470*/  LDL.LU.64 R26, [R1+0xd50] ;  /* 0x000d5000011a7983 */ /* 0x000ea40000300a00 */
[----:B------:R-:W3:Y:S01]  /*1e480*/  LDL.LU.64 R24, [R1+0xd48] ;  /* 0x000d480001187983 */ /* 0x000ee20000300a00 */
[C---:B--2---:R-:W-:Y:S11]  /*1e490*/  HMMA.16816.F32 R16, R4.reuse, R26, R16 ;  /* 0x0000001a0410723c */ /* 0x044ff60000001810 */
[----:B------:R-:W-:Y:S11]  /*1e4a0*/  @!UPT UIADD3 URZ, URZ, URZ, URZ ;  /* 0x0000003f3f3ff290 */ /* 0x000ff6000fffe03f */
[----:B------:R-:W-:Y:S01]  /*1e4b0*/  @!UPT UIADD3 URZ, URZ, URZ, URZ ;  /* 0x0000003f3f3ff290 */ /* 0x000fe2000fffe03f */
[----:B------:R-:W-:Y:S01]  /*1e4c0*/  STL.64 [R1+0x300], R16 ;  /* 0x0003001001007387 */ /* 0x000fe20000100a00 */
[----:B------:R-:W-:Y:S02]  /*1e4d0*/  STL.64 [R1+0x308], R18 ;  /* 0x0003081201007387 */ /* 0x000fe40000100a00 */
[----:B------:R0:W-:Y:S02]  /*1e4e0*/  STL.64 [R1+0xcc8], R26 ;  /* 0x000cc81a01007387 */ /* 0x0001e40000100a00 */
[----:B---3--:R-:W-:Y:S01]  /*1e4f0*/  STL.64 [R1+0xcc0], R24 ;  /* 0x000cc01801007387 */ /* 0x008fe20000100a00 */
[----:B0-----:R-:W2:Y:S01]  /*1e500*/  LDL.LU.64 R26, [R1+0x48] ;  /* 0x00004800011a7983 */ /* 0x001ea20000300a00 */
[----:B----4-:R-:W-:Y:S03]  /*1e510*/  HMMA.16816.F32 R4, R4, R22, R8 ;  /* 0x000000160404723c */ /* 0x010fe60000001808 */
[----:B--2---:R0:W-:Y:S04]  /*1e520*/  STL.64 [R1+0xd30], R26 ;  /* 0x000d301a01007387 */ /* 0x0041e80000100a00 */
[----:B0-----:R-:W2:Y:S01]  /*1e530*/  LDL.LU.64 R26, [R1+0x58] ;  /* 0x00005800011a7983 */ /* 0x001ea20000300a00 */
[----:B------:R-:W2:Y:S02]  /*1e540*/  LDL.LU.64 R10, [R1+0xd40] ;  /* 0x000d4000010a7983 */ /* 0x000ea40000300a00 */
[----:B------:R-:W2:Y:S11]  /*1e550*/  LDL.LU.64 R8, [R1+0xd38] ;  /* 0x000d380001087983 */ /* 0x000eb60000300a00 */
[----:B------:R-:W-:Y:S02]  /*1e560*/  @!UPT UIADD3 URZ, URZ, URZ, URZ ;  /* 0x0000003f3f3ff290 */ /* 0x000fe4000fffe03f */
[----:B------:R0:W-:Y:S01]  /*1e570*/  STL.64 [R1+0x2f0], R4 ;  /* 0x0002f00401007387 */ /* 0x0001e20000100a00 */
[----:B------:R-:W-:Y:S01]  /*1e580*/  STL.64 [R1+0x2f8], R6 ;  /* 0x0002f80601007387 */ /* 0x000fe20000100a00 */
[----:B------:R-:W-:Y:S02]  /*1e590*/  STL.64 [R1+0xc60], R22 ;  /* 0x000c601601007387 */ /* 0x000fe40000100a00 */
[----:B------:R1:W-:Y:S01]  /*1e5a0*/  STL.64 [R1+0xc58], R20 ;  /* 0x000c581401007387 */ /* 0x0003e20000100a00 */
[----:B0-----:R-:W3:Y:S01]  /*1e5b0*/  LDL.LU R4, [R1+0x5a0] ;  /* 0x0005a00001047983 */ /* 0x001ee20000300800 */
[----:B------:R-:W3:Y:S01]  /*1e5c0*/  LDL.LU R5, [R1+0x7a0] ;  /* 0x0007a00001057983 */ /* 0x000ee20000300800 */
[----:B--2---:R-:W-:Y:S01]  /*1e5d0*/  HMMA.16816.F32 R12, R8, R26, R12 ;  /* 0x0000001a080c723c */ /* 0x004fe2000000180c */
[----:B-1----:R-:W-:Y:S02]  /*1e5e0*/  IMAD.MOV.U32 R21, RZ, RZ, R26 ;  /* 0x000000ffff157224 */ /* 0x002fe400078e001a */
[----:B------:R-:W-:-:S02]  /*1e5f0*/  IMAD.MOV.U32 R20, RZ, RZ, R27 ;  /* 0x000000ffff147224 */ /* 0x000fc400078e001b */
[----:B------:R-:W2:Y:S11]  /*1e600*/  LDL.LU.64 R26, [R1+0xd30] ;  /* 0x000d3000011a7983 */ /* 0x000eb60000300a00 */
[----:B------:R-:W-:Y:S07]  /*1e610*/  @!UPT UIADD3 URZ, URZ, URZ, URZ ;  /* 0x0000003f3f3ff290 */ /* 0x000fee000fffe03f */
[----:B------:R-:W-:Y:S01]  /*1e620*/  STL.64 [R1+0xc0], R12 ;  /* 0x0000c00c01007387 */ /* 0x000fe20000100a00 */
[----:B------:R0:W-:Y:S02]  /*1e630*/  STL.64 [R1+0xc8], R14 ;  /* 0x0000c80e01007387 */ /* 0x0001e40000100a00 */
[----:B------:R-:W-:Y:S01]  /*1e640*/  IMAD.MOV.U32 R18, RZ, RZ, R12 ;  /* 0x000000ffff127224 */ /* 0x000fe200078e000c */
[----:B0-----:R-:W4:Y:S01]  /*1e650*/  LDL.LU.64 R14, [R1+0xd28] ;  /* 0x000d2800010e7983 */ /* 0x001f220000300a00 */
[----:B------:R-:W4:Y:S02]  /*1e660*/  LDL.LU.64 R12, [R1+0xd20] ;  /* 0x000d2000010c7983 */ /* 0x000f240000300a00 */
[----:B------:R-:W-:Y:S02]  /*1e670*/  IMAD.MOV.U32 R17, RZ, RZ, R19 ;  /* 0x000000ffff117224 */ /* 0x000fe400078e0013 */
[----:B------:R-:W-:Y:S02]  /*1e680*/  IMAD.MOV.U32 R16, RZ, RZ, R7 ;  /* 0x000000ffff107224 */ /* 0x000fe400078e0007 */
[----:B--2---:R-:W-:-:S02]  /*1e690*/  IMAD.MOV.U32 R23, RZ, RZ, R26 ;  /* 0x000000ffff177224 */ /* 0x004fc400078e001a */
[----:B------:R-:W-:Y:S01]  /*1e6a0*/  IMAD.MOV.U32 R22, RZ, RZ, R27 ;  /* 0x000000ffff167224 */ /* 0x000fe200078e001b */
[----:B----4-:R-:W-:Y:S11]  /*1e6b0*/  HMMA.16816.F32 R12, R8, R26, R12 ;  /* 0x0000001a080c723c */ /* 0x010ff6000000180c */
[----:B------:R-:W-:Y:S11]  /*1e6c0*/  @!UPT UIADD3 URZ, URZ, URZ, URZ ;  /* 0x0000003f3f3ff290 */ /* 0x000ff6000fffe03f */
[----:B------:R-:W-:Y:S01]  /*1e6d0*/  @!UPT UIADD3 URZ, URZ, URZ, URZ ;  /* 0x0000003f3f3ff290 */ /* 0x000fe2000fffe03f */
[----:B------:R-:W-:Y:S01]  /*1e6e0*/  STL.64 [R1+0x130], R12 ;  /* 0x0001300c01007387 */ /* 0x000fe20000100a00 */
[----:B------:R-:W-:Y:S02]  /*1e6f0*/  IMAD.MOV.U32 R19, RZ, RZ, R12 ;  /* 0x000000ffff137224 */ /* 0x000fe400078e000c */
[----:B------:R-:W-:Y:S02]  /*1e700*/  STL.64 [R1+0x138], R14 ;  /* 0x0001380e01007387 */ /* 0x000fe40000100a00 */
[----:B------:R-:W-:Y:S01]  /*1e710*/  STL.64 [R1+0xcd8], R22 ;  /* 0x000cd81601007387 */ /* 0x000fe20000100a00 */
[----:B------:R-:W-:Y:S01]  /*1e720*/  STL.64 [R1+0xcd0], R20 ;  /* 0x000cd01401007387 */ /* 0x000fe20000100a00 */
[----:B------:R-:W-:Y:S02]  /*1e730*/  STL.64 [R1+0xb98], R18 ;  /* 0x000b981201007387 */ /* 0x000fe40000100a00 */
[----:B------:R0:W-:Y:S02]  /*1e740*/  STL.64 [R1+0xb90], R16 ;  /* 0x000b901001007387 */ /* 0x0001e40000100a00 */
[----:B0-----:R-:W2:Y:S01]  /*1e750*/  LDL.LU R16, [R1+0x60] ;  /* 0x0000600001107983 */ /* 0x001ea20000300800 */
[----:B------:R-:W2:Y:S02]  /*1e760*/  LDL.LU R17, [R1+0x64] ;  /* 0x0000640001117983 */ /* 0x000ea40000300800 */
[----:B------:R-:W4:Y:S02]  /*1e770*/  LDL.LU R18, [R1+0x68] ;  /* 0x0000680001127983 */ /* 0x000f240000300800 */
[----:B------:R-:W4:Y:S01]  /*1e780*/  LDL.LU R19, [R1+0x6c] ;  /* 0x00006c0001137983 */ /* 0x000f220000300800 */
[----:B------:R-:W2:Y:S04]  /*1e790*/  LDL.LU.64 R22, [R1+0x28] ;  /* 0x0000280001167983 */ /* 0x000ea80000300a00 */
[----:B--2---:R0:W-:Y:S01]  /*1e7a0*/  STL.64 [R1+0xcf0], R22 ;  /* 0x000cf01601007387 */ /* 0x0041e20000100a00 */
[----:B------:R-:W2:Y:S02]  /*1e7b0*/  LDL.LU R24, [R1+0x110] ;  /* 0x0001100001187983 */ /* 0x000ea40000300800 */
[----:B------:R-:W2:Y:S02]  /*1e7c0*/  LDL.LU R25, [R1+0x114] ;  /* 0x0001140001197983 */ /* 0x000ea40000300800 */
[----:B------:R-:W2:Y:S01]  /*1e7d0*/  LDL.LU R26, [R1+0x118] ;  /* 0x00011800011a7983 */ /* 0x000ea20000300800 */
[----:B------:R-:W2:Y:S04]  /*1e7e0*/  LDL.LU R27, [R1+0x11c] ;  /* 0x00011c00011b7983 */ /* 0x000ea80000300800 */
[----:B0-----:R-:W3:Y:S04]  /*1e7f0*/  LDL.LU.64 R22, [R1+0x38] ;  /* 0x0000380001167983 */ /* 0x001ee80000300a00 */
[----:B--2---:R-:W-:Y:S01]  /*1e800*/  STL.64 [R1+0xce8], R26 ;  /* 0x000ce81a01007387 */ /* 0x004fe20000100a00 */
[----:B------:R0:W-:Y:S03]  /*1e810*/  STL.64 [R1+0xce0], R24 ;  /* 0x000ce01801007387 */ /* 0x0001e60000100a00 */
[----:B0-----:R-:W2:Y:S01]  /*1e820*/  LDL.LU R24, [R1+0x180] ;  /* 0x0001800001187983 */ /* 0x001ea20000300800 */
[----:B------:R-:W2:Y:S02]  /*1e830*/  LDL.LU R25, [R1+0x184] ;  /* 0x0001840001197983 */ /* 0x000ea40000300800 */
[----:B------:R-:W2:Y:S02]  /*1e840*/  LDL.LU R26, [R1+0x188] ;  /* 0x00018800011a7983 */ /* 0x000ea40000300800 */
[----:B------:R-:W2:Y:S02]  /*1e850*/  LDL.LU R27, [R1+0x18c] ;  /* 0x00018c00011b7983 */ /* 0x000ea40000300800 */
[----:B--2---:R-:W-:Y:S01]  /*1e860*/  STL.64 [R1+0xd00], R26 ;  /* 0x000d001a01007387 */ /* 0x004fe20000100a00 */
[----:B------:R0:W-:Y:S03]  /*1e870*/  STL.64 [R1+0xcf8], R24 ;  /* 0x000cf81801007387 */ /* 0x0001e60000100a00 */
[----:B0-----:R-:W3:Y:S01]  /*1e880*/  LDL.LU R24, [R1+0x1c0] ;  /* 0x0001c00001187983 */ /* 0x001ee20000300800 */
[----:B------:R-:W3:Y:S02]  /*1e890*/  LDL.LU R25, [R1+0x1c4] ;  /* 0x0001c40001197983 */ /* 0x000ee40000300800 */
[----:B------:R-:W3:Y:S02]  /*1e8a0*/  LDL.LU R26, [R1+0x1c8] ;  /* 0x0001c800011a7983 */ /* 0x000ee40000300800 */
[----:B------:R-:W3:Y:S01]  /*1e8b0*/  LDL.LU R27, [R1+0x1cc] ;  /* 0x0001cc00011b7983 */ /* 0x000ee20000300800 */
[----:B----4-:R-:W-:Y:S01]  /*1e8c0*/  STL.64 [R1+0xba8], R18 ;  /* 0x000ba81201007387 */ /* 0x010fe20000100a00 */
[----:B------:R0:W-:Y:S03]  /*1e8d0*/  STL.64 [R1+0xba0], R16 ;  /* 0x000ba01001007387 */ /* 0x0001e60000100a00 */
[----:B0-----:R-:W2:Y:S01]  /*1e8e0*/  LDL.LU R16, [R1+0x80] ;  /* 0x0000800001107983 */ /* 0x001ea20000300800 */
[----:B------:R-:W2:Y:S02]  /*1e8f0*/  LDL.LU R17, [R1+0x84] ;  /* 0x0000840001117983 */ /* 0x000ea40000300800 */
[----:B------:R-:W4:Y:S02]  /*1e900*/  LDL.LU R18, [R1+0x88] ;  /* 0x0000880001127983 */ /* 0x000f240000300800 */
[----:B------:R-:W-:-:S02]  /*1e910*/  IMAD.MOV.U32 R19, RZ, RZ, R3 ;  /* 0x000000ffff137224 */ /* 0x000fc400078e0003 */
[----:B------:R-:W3:Y:S01]  /*1e920*/  LDL.LU R3, [R1+0xd18] ;  /* 0x000d180001037983 */ /* 0x000ee20000300800 */
[----:B------:R-:W3:Y:S02]  /*1e930*/  LDL.LU R12, [R1+0x100] ;  /* 0x00010000010c7983 */ /* 0x000ee40000300800 */
[----:B------:R-:W3:Y:S02]  /*1e940*/  LDL.LU R13, [R1+0x104] ;  /* 0x00010400010d7983 */ /* 0x000ee40000300800 */
[----:B------:R-:W3:Y:S01]  /*1e950*/  LDL.LU R14, [R1+0x108] ;  /* 0x00010800010e7983 */ /* 0x000ee20000300800 */
[----:B------:R-:W3:Y:S04]  /*1e960*/  LDL.LU R15, [R1+0x10c] ;  /* 0x00010c00010f7983 */ /* 0x000ee80000300800 */
[----:B----4-:R0:W-:Y:S01]  /*1e970*/  STL.64 [R1+0xbb8], R18 ;  /* 0x000bb81201007387 */ /* 0x0101e20000100a00 */
[----:B--2---:R-:W-:Y:S02]  /*1e980*/  STL.64 [R1+0xbb0], R16 ;  /* 0x000bb01001007387 */ /* 0x004fe40000100a00 */
[----:B0-----:R-:W-:-:S02]  /*1e990*/  IMAD.MOV.U32 R18, RZ, RZ, R2 ;  /* 0x000000ffff127224 */ /* 0x001fc400078e0002 */
[----:B------:R-:W-:Y:S01]  /*1e9a0*/  IMAD.MOV.U32 R19, RZ, RZ, R29 ;  /* 0x000000ffff137224 */ /* 0x000fe200078e001d */
[----:B------:R-:W2:Y:S01]  /*1e9b0*/  LDL.LU R2, [R1+0xd14] ;  /* 0x000d140001027983 */ /* 0x000ea20000300800 */
[----:B------:R-:W4:Y:S02]  /*1e9c0*/  LDL.LU R29, [R1+0xd10] ;  /* 0x000d1000011d7983 */ /* 0x000f240000300800 */
[----:B------:R-:W2:Y:S02]  /*1e9d0*/  LDL.LU R6, [R1+0x454] ;  /* 0x0004540001067983 */ /* 0x000ea40000300800 */
[----:B------:R-:W2:Y:S01]  /*1e9e0*/  LDL.LU R7, [R1+0x5a4] ;  /* 0x0005a40001077983 */ /* 0x000ea20000300800 */
[----:B---3--:R-:W-:Y:S01]  /*1e9f0*/  HMMA.16816.F32 R24, R8, R22, R24 ;  /* 0x000000160818723c */ /* 0x008fe20000001818 */
[----:B--2---:R-:W-:Y:S01]  /*1ea00*/  STL.64 [R1+0xbc8], R6 ;  /* 0x000bc80601007387 */ /* 0x004fe20000100a00 */
[----:B------:R0:W-:Y:S03]  /*1ea10*/  STL.64 [R1+0xbc0], R4 ;  /* 0x000bc00401007387 */ /* 0x0001e60000100a00 */
[----:B0-----:R-:W2:Y:S01]  /*1ea20*/  LDL.LU R4, [R1+0x90] ;  /* 0x0000900001047983 */ /* 0x001ea20000300800 */
[----:B------:R-:W2:Y:S02]  /*1ea30*/  LDL.LU R5, [R1+0x94] ;  /* 0x0000940001057983 */ /* 0x000ea40000300800 */
[----:B------:R-:W3:Y:S02]  /*1ea40*/  LDL.LU R6, [R1+0x98] ;  /* 0x0000980001067983 */ /* 0x000ee40000300800 */
[----:B------:R-:W3:Y:S02]  /*1ea50*/  LDL.LU R7, [R1+0x9c] ;  /* 0x00009c0001077983 */ /* 0x000ee40000300800 */
[----:B---3--:R0:W-:Y:S01]  /*1ea60*/  STL.64 [R1+0xbd8], R6 ;  /* 0x000bd80601007387 */ /* 0x0081e20000100a00 */
[----:B--2---:R1:W-:Y:S02]  /*1ea70*/  STL.64 [R1+0xbd0], R4 ;  /* 0x000bd00401007387 */ /* 0x0043e40000100a00 */
[----:B0-----:R-:W-:-:S02]  /*1ea80*/  IMAD.MOV.U32 R6, RZ, RZ, R0 ;  /* 0x000000ffff067224 */ /* 0x001fc400078e0000 */
[----:B------:R-:W-:Y:S01]  /*1ea90*/  IMAD.MOV.U32 R7, RZ, RZ, R28 ;  /* 0x000000ffff077224 */ /* 0x000fe200078e001c */
[----:B------:R-:W2:Y:S01]  /*1eaa0*/  LDL.LU R0, [R1+0xd0c] ;  /* 0x000d0c0001007983 */ /* 0x000ea20000300800 */
[----:B------:R-:W3:Y:S04]  /*1eab0*/  LDL.LU R28, [R1+0xd08] ;  /* 0x000d0800011c7983 */ /* 0x000ee80000300800 */
[----:B------:R-:W-:Y:S02]  /*1eac0*/  STL.64 [R1+0x190], R24 ;  /* 0x0001901801007387 */ /* 0x000fe40000100a00 */
[----:B------:R0:W-:Y:S02]  /*1ead0*/  STL.64 [R1+0x198], R26 ;  /* 0x0001981a01007387 */ /* 0x0001e40000100a00 */
[----:B-1----:R-:W-:-:S02]  /*1eae0*/  IMAD.MOV.U32 R5, RZ, RZ, R22 ;  /* 0x000000ffff057224 */ /* 0x002fc400078e0016 */
[----:B------:R-:W-:Y:S01]  /*1eaf0*/  IMAD.MOV.U32 R4, RZ, RZ, R23 ;  /* 0x000000ffff047224 */ /* 0x000fe200078e0017 */
[----:B0-----:R-:W2:Y:S01]  /*1eb00*/  LDL.LU.64 R26, [R1+0xd00] ;  /* 0x000d0000011a7983 */ /* 0x001ea20000300a00 */
[----:B------:R-:W2:Y:S02]  /*1eb10*/  LDL.LU.64 R24, [R1+0xcf8] ;  /* 0x000cf80001187983 */ /* 0x000ea40000300a00 */
        /* <DEDUP_REMOVED lines=8> */
[----:B------:R-:W-:Y:S02]  /*1eba0*/  IMAD.MOV.U32 R17, RZ, RZ, R22 ;  /* 0x000000ffff117224 */ /* 0x000fe400078e0016 */
[----:B------:R-:W-:Y:S02]  /*1ebb0*/  IMAD.MOV.U32 R16, RZ, RZ, R23 ;  /* 0x000000ffff107224 */ /* 0x000fe400078e0017 */
[----:B------:R-:W3:Y:S01]  /*1ebc0*/  LDL.LU.64 R22, [R1+0xcd8] ;  /* 0x000cd80001167983 */ /* 0x000ee20000300a00 */
[----:B------:R-:W3:Y:S01]  /*1ebd0*/  LDL.LU.64 R20, [R1+0xcd0] ;  /* 0x000cd00001147983 */ /* 0x000ee20000300a00 */
[C---:B------:R-:W-:Y:S08]  /*1ebe0*/  HMMA.16816.F32 R12, R8.reuse, R18, R12 ;  /* 0x00000012080c723c */ /* 0x040ff0000000180c */
[----:B--2---:R-:W-:Y:S11]  /*1ebf0*/  HMMA.16816.F32 R24, R8, R6, R24 ;  /* 0x000000060818723c */ /* 0x004ff60000001818 */
[----:B------:R-:W-:Y:S11]  /*1ec00*/  @!UPT UIADD3 URZ, URZ, URZ, URZ ;  /* 0x0000003f3f3ff290 */ /* 0x000ff6000fffe03f */
[----:B------:R-:W-:Y:S01]  /*1ec10*/  @!UPT UIADD3 URZ, URZ, URZ, URZ ;  /* 0x0000003f3f3ff290 */ /* 0x000fe2000fffe03f */
[----:B------:R-:W-:Y:S01]  /*1ec20*/  STL.64 [R1+0x2b0], R24 ;  /* 0x0002b01801007387 */ /* 0x000fe20000100a00 */
[----:B------:R0:W-:Y:S03]  /*1ec30*/  STL.64 [R1+0x2b8], R26 ;  /* 0x0002b81a01007387 */ /* 0x0001e60000100a00 */
[----:B0-----:R-:W2:Y:S01]  /*1ec40*/  LDL.LU.64 R26, [R1+0xcc8] ;  /* 0x000cc800011a7983 */ /* 0x001ea20000300a00 */
[----:B------:R0:W5:Y:S02]  /*1ec50*/  LDL.LU.64 R24, [R1+0xcc0] ;  /* 0x000cc00001187983 */ /* 0x0001640000300a00 */
[----:B------:R1:W-:Y:S02]  /*1ec60*/  STL.64 [R1+0xbe8], R6 ;  /* 0x000be80601007387 */ /* 0x0003e40000100a00 */
[----:B-1----:R-:W-:Y:S02]  /*1ec70*/  IMAD.MOV.U32 R6, RZ, RZ, R17 ;  /* 0x000000ffff067224 */ /* 0x002fe400078e0011 */
[----:B------:R-:W-:-:S05]  /*1ec80*/  IMAD.MOV.U32 R7, RZ, RZ, R16 ;  /* 0x000000ffff077224 */ /* 0x000fca00078e0010 */
[----:B------:R1:W-:Y:S02]  /*1ec90*/  STL.64 [R1+0xc00], R6 ;  /* 0x000c000601007387 */ /* 0x0003e40000100a00 */
[----:B-1----:R-:W-:Y:S02]  /*1eca0*/  IMAD.MOV.U32 R6, RZ, RZ, R5 ;  /* 0x000000ffff067224 */ /* 0x002fe400078e0005 */
[----:B------:R-:W-:-:S05]  /*1ecb0*/  IMAD.MOV.U32 R7, RZ, RZ, R4 ;  /* 0x000000ffff077224 */ /* 0x000fca00078e0004 */
[----:B------:R3:W-:Y:S02]  /*1ecc0*/  STL.64 [R1+0xc18], R6 ;  /* 0x000c180601007387 */ /* 0x0007e40000100a00 */
[----:B---3--:R-:W-:Y:S02]  /*1ecd0*/  IMAD.MOV.U32 R6, RZ, RZ, R23 ;  /* 0x000000ffff067224 */ /* 0x008fe400078e0017 */
[----:B------:R-:W-:-:S05]  /*1ece0*/  IMAD.MOV.U32 R7, RZ, RZ, R22 ;  /* 0x000000ffff077224 */ /* 0x000fca00078e0016 */
[----:B------:R1:W-:Y:S02]  /*1ecf0*/  STL.64 [R1+0xc30], R6 ;  /* 0x000c300601007387 */ /* 0x0003e40000100a00 */
[----:B-1----:R-:W-:Y:S02]  /*1ed00*/  IMAD.MOV.U32 R7, RZ, RZ, R20 ;  /* 0x000000ffff077224 */ /* 0x002fe400078e0014 */
[----:B------:R-:W2:Y:S01]  /*1ed10*/  LDL.LU R20, [R1+0xf0] ;  /* 0x0000f00001147983 */ /* 0x000ea20000300800 */
[----:B------:R1:W-:Y:S02]  /*1ed20*/  STL.64 [R1+0x2a0], R12 ;  /* 0x0002a00c01007387 */ /* 0x0003e40000100a00 */
[----:B------:R-:W-:Y:S02]  /*1ed30*/  IMAD.MOV.U32 R6, RZ, RZ, R21 ;  /* 0x000000ffff067224 */ /* 0x000fe400078e0015 */
[----:B------:R3:W-:Y:S01]  /*1ed40*/  STL.64 [R1+0x2a8], R14 ;  /* 0x0002a80e01007387 */ /* 0x0007e20000100a00 */
[----:B------:R-:W2:Y:S01]  /*1ed50*/  LDL.LU R21, [R1+0xf4] ;  /* 0x0000f40001157983 */ /* 0x000ea20000300800 */
[----:B------:R-:W2:Y:S02]  /*1ed60*/  LDL.LU R22, [R1+0xf8] ;  /* 0x0000f80001167983 */ /* 0x000ea40000300800 */
[----:B------:R-:W2:Y:S01]  /*1ed70*/  LDL.LU R23, [R1+0xfc] ;  /* 0x0000fc0001177983 */ /* 0x000ea20000300800 */
[----:B-1----:R-:W2:Y:S01]  /*1ed80*/  LDL.LU R12, [R1+0xb0] ;  /* 0x0000b000010c7983 */ /* 0x002ea20000300800 */
[----:B------:R-:W2:Y:S02]  /*1ed90*/  LDL.LU R13, [R1+0xb4] ;  /* 0x0000b400010d7983 */ /* 0x000ea40000300800 */
[----:B---3--:R-:W3:Y:S02]  /*1eda0*/  LDL.LU R14, [R1+0xb8] ;  /* 0x0000b800010e7983 */ /* 0x008ee40000300800 */
[----:B------:R-:W-:-:S02]  /*1edb0*/  IMAD.MOV.U32 R15, RZ, RZ, R28 ;  /* 0x000000ffff0f7224 */ /* 0x000fc400078e001c */
[----:B------:R-:W2:Y:S01]  /*1edc0*/  LDL.LU R28, [R1+0xcb8] ;  /* 0x000cb800011c7983 */ /* 0x000ea20000300800 */
[----:B------:R1:W-:Y:S02]  /*1edd0*/  STL.64 [R1+0xbe0], R18 ;  /* 0x000be01201007387 */ /* 0x0003e40000100a00 */
[----:B------:R-:W-:Y:S02]  /*1ede0*/  IMAD.MOV.U32 R16, RZ, RZ, R0 ;  /* 0x000000ffff107224 */ /* 0x000fe400078e0000 */
[----:B----4-:R-:W-:Y:S01]  /*1edf0*/  IMAD.MOV.U32 R17, RZ, RZ, R29 ;  /* 0x000000ffff117224 */ /* 0x010fe200078e001d */
[----:B------:R-:W4:Y:S01]  /*1ee00*/  LDL.LU R0, [R1+0xcb4] ;  /* 0x000cb40001007983 */ /* 0x000f220000300800 */
[----:B------:R-:W3:Y:S02]  /*1ee10*/  LDL.LU R29, [R1+0xcb0] ;  /* 0x000cb000011d7983 */ /* 0x000ee40000300800 */
[----:B-1----:R-:W-:Y:S02]  /*1ee20*/  IMAD.MOV.U32 R18, RZ, RZ, R2 ;  /* 0x000000ffff127224 */ /* 0x002fe400078e0002 */
[----:B------:R-:W-:Y:S01]  /*1ee30*/  IMAD.MOV.U32 R19, RZ, RZ, R3 ;  /* 0x000000ffff137224 */ /* 0x000fe200078e0003 */
[----:B------:R-:W3:Y:S01]  /*1ee40*/  LDL.LU R2, [R1+0xcac] ;  /* 0x000cac0001027983 */ /* 0x000ee20000300800 */
[----:B------:R-:W3:Y:S03]  /*1ee50*/  LDL.LU R3, [R1+0xca8] ;  /* 0x000ca80001037983 */ /* 0x000ee60000300800 */
[----:B------:R-:W-:Y:S01]  /*1ee60*/  STL.64 [R1+0xbf8], R18 ;  /* 0x000bf81201007387 */ /* 0x000fe20000100a00 */
[----:B------:R2:W-:Y:S02]  /*1ee70*/  STL.64 [R1+0xbf0], R16 ;  /* 0x000bf01001007387 */ /* 0x0005e40000100a00 */
[----:B--2---:R-:W-:-:S02]  /*1ee80*/  IMAD.MOV.U32 R16, RZ, RZ, R28 ;  /* 0x000000ffff107224 */ /* 0x004fc400078e001c */
[----:B------:R-:W2:Y:S01]  /*1ee90*/  LDL.LU R28, [R1+0xca4] ;  /* 0x000ca400011c7983 */ /* 0x000ea20000300800 */
[----:B----4-:R-:W-:Y:S02]  /*1eea0*/  IMAD.MOV.U32 R17, RZ, RZ, R0 ;  /* 0x000000ffff117224 */ /* 0x010fe400078e0000 */
[----:B---3--:R-:W-:Y:S01]  /*1eeb0*/  IMAD.MOV.U32 R18, RZ, RZ, R29 ;  /* 0x000000ffff127224 */ /* 0x008fe200078e001d */
[----:B------:R-:W3:Y:S01]  /*1eec0*/  LDL.LU R0, [R1+0xca0] ;  /* 0x000ca00001007983 */ /* 0x000ee20000300800 */
[----:B------:R-:W4:Y:S02]  /*1eed0*/  LDL.LU R29, [R1+0xc9c] ;  /* 0x000c9c00011d7983 */ /* 0x000f240000300800 */
[----:B------:R-:W-:Y:S02]  /*1eee0*/  IMAD.MOV.U32 R19, RZ, RZ, R2 ;  /* 0x000000ffff137224 */ /* 0x000fe400078e0002 */
[----:B------:R-:W4:Y:S03]  /*1eef0*/  LDL.LU R2, [R1+0xc98] ;  /* 0x000c980001027983 */ /* 0x000f260000300800 */
[----:B------:R-:W-:Y:S02]  /*1ef00*/  STL.64 [R1+0xc10], R18 ;  /* 0x000c101201007387 */ /* 0x000fe40000100a00 */
[----:B------:R1:W-:Y:S02]  /*1ef10*/  STL.64 [R1+0xc08], R16 ;  /* 0x000c081001007387 */ /* 0x0003e40000100a00 */
[----:B-1----:R-:W-:-:S02]  /*1ef20*/  IMAD.MOV.U32 R16, RZ, RZ, R3 ;  /* 0x000000ffff107224 */ /* 0x002fc400078e0003 */
[----:B------:R-:W4:Y:S01]  /*1ef30*/  LDL.LU R3, [R1+0xc94] ;  /* 0x000c940001037983 */ /* 0x000f220000300800 */
[----:B--2---:R-:W-:-:S03]  /*1ef40*/  IMAD.MOV.U32 R17, RZ, RZ, R28 ;  /* 0x000000ffff117224 */ /* 0x004fc600078e001c */
[----:B------:R-:W2:Y:S01]  /*1ef50*/  LDL.LU R28, [R1+0xc90] ;  /* 0x000c9000011c7983 */ /* 0x000ea20000300800 */
[----:B---3--:R-:W-:Y:S02]  /*1ef60*/  IMAD.MOV.U32 R18, RZ, RZ, R0 ;  /* 0x000000ffff127224 */ /* 0x008fe400078e0000 */
[----:B----4-:R-:W-:Y:S01]  /*1ef70*/  IMAD.MOV.U32 R19, RZ, RZ, R29 ;  /* 0x000000ffff137224 */ /* 0x010fe200078e001d */
[----:B------:R-:W3:Y:S01]  /*1ef80*/  LDL.LU R0, [R1+0xc8c] ;  /* 0x000c8c0001007983 */ /* 0x000ee20000300800 */
[----:B------:R-:W4:Y:S03]  /*1ef90*/  LDL.LU R29, [R1+0xc88] ;  /* 0x000c8800011d7983 */ /* 0x000f260000300800 */
[----:B------:R-:W-:Y:S01]  /*1efa0*/  STL.64 [R1+0xc28], R18 ;  /* 0x000c281201007387 */ /* 0x000fe20000100a00 */
[----:B------:R1:W-:Y:S02]  /*1efb0*/  STL.64 [R1+0xc20], R16 ;  /* 0x000c201001007387 */ /* 0x0003e40000100a00 */
[----:B-1----:R-:W-:-:S02]  /*1efc0*/  IMAD.MOV.U32 R16, RZ, RZ, R2 ;  /* 0x000000ffff107224 */ /* 0x002fc400078e0002 */
[----:B------:R-:W4:Y:S01]  /*1efd0*/  LDL.LU R2, [R1+0xc84] ;  /* 0x000c840001027983 */ /* 0x000f220000300800 */
[----:B------:R-:W-:-:S03]  /*1efe0*/  IMAD.MOV.U32 R17, RZ, RZ, R3 ;  /* 0x000000ffff117224 */ /* 0x000fc600078e0003 */
[----:B------:R-:W4:Y:S01]  /*1eff0*/  LDL.LU R3, [R1+0xc80] ;  /* 0x000c800001037983 */ /* 0x000f220000300800 */
[----:B--2---:R-:W-:-:S03]  /*1f000*/  IMAD.MOV.U32 R18, RZ, RZ, R28 ;  /* 0x000000ffff127224 */ /* 0x004fc600078e001c */
[----:B------:R-:W2:Y:S01]  /*1f010*/  LDL.LU R28, [R1+0xc7c] ;  /* 0x000c7c00011c7983 */ /* 0x000ea20000300800 */
[----:B------:R-:W-:Y:S01]  /*1f020*/  HMMA.16816.F32 R20, R8, R26, R20 ;  /* 0x0000001a0814723c */ /* 0x000fe20000001814 */
[----:B---3--:R-:W-:Y:S02]  /*1f030*/  IMAD.MOV.U32 R19, RZ, RZ, R0 ;  /* 0x000000ffff137224 */ /* 0x008fe400078e0000 */
[----:B------:R0:W5:Y:S03]  /*1f040*/  LDL.LU R0, [R1+0xc78] ;  /* 0x000c780001007983 */ /* 0x0001660000300800 */
[----:B------:R-:W-:Y:S02]  /*1f050*/  STL.64 [R1+0xc40], R18 ;  /* 0x000c401201007387 */ /* 0x000fe40000100a00 */
[----:B------:R4:W-:Y:S02]  /*1f060*/  STL.64 [R1+0xc38], R16 ;  /* 0x000c381001007387 */ /* 0x0009e40000100a00 */
[----:B----4-:R-:W-:-:S02]  /*1f070*/  IMAD.MOV.U32 R16, RZ, RZ, R29 ;  /* 0x000000ffff107224 */ /* 0x010fc400078e001d */
[----:B------:R-:W3:Y:S01]  /*1f080*/  LDL.LU R29, [R1+0xc74] ;  /* 0x000c7400011d7983 */ /* 0x000ee20000300800 */
[----:B------:R-:W-:Y:S02]  /*1f090*/  IMAD.MOV.U32 R17, RZ, RZ, R2 ;  /* 0x000000ffff117224 */ /* 0x000fe400078e0002 */
[----:B------:R0:W5:Y:S02]  /*1f0a0*/  LDL.LU R2, [R1+0xc70] ;  /* 0x000c700001027983 */ /* 0x0001640000300800 */
[----:B------:R-:W-:Y:S02]  /*1f0b0*/  IMAD.MOV.U32 R18, RZ, RZ, R3 ;  /* 0x000000ffff127224 */ /* 0x000fe400078e0003 */
[----:B------:R-:W4:Y:S01]  /*1f0c0*/  LDL.LU R3, [R1+0xc6c] ;  /* 0x000c6c0001037983 */ /* 0x000f220000300800 */
[----:B--2---:R-:W-:-:S03]  /*1f0d0*/  IMAD.MOV.U32 R19, RZ, RZ, R28 ;  /* 0x000000ffff137224 */ /* 0x004fc600078e001c */
[----:B------:R-:W2:Y:S01]  /*1f0e0*/  LDL.LU R28, [R1+0xc68] ;  /* 0x000c6800011c7983 */ /* 0x000ea20000300800 */
[----:B------:R-:W-:Y:S02]  /*1f0f0*/  STL.64 [R1+0x290], R20 ;  /* 0x0002901401007387 */ /* 0x000fe40000100a00 */
[----:B------:R1:W-:Y:S02]  /*1f100*/  STL.64 [R1+0x298], R22 ;  /* 0x0002981601007387 */ /* 0x0003e40000100a00 */
[----:B-1----:R-:W2:Y:S01]  /*1f110*/  LDL.LU.64 R22, [R1+0xc60] ;  /* 0x000c600001167983 */ /* 0x002ea20000300a00 */
[----:B------:R0:W5:Y:S01]  /*1f120*/  LDL.LU.64 R20, [R1+0xc58] ;  /* 0x000c580001147983 */ /* 0x0001620000300a00 */
[----:B--2---:R-:W-:Y:S02]  /*1f130*/  HMMA.16816.F32 R8, R8, R22, R12 ;  /* 0x000000160808723c */ /* 0x004fe4000000180c */
[----:B------:R-:W2:Y:S01]  /*1f140*/  LDL.LU.64 R14, [R1+0xc50] ;  /* 0x000c5000010e7983 */ /* 0x000ea20000300a00 */
[----:B------:R-:W2:Y:S11]  /*1f150*/  LDL.LU.64 R12, [R1+0xc48] ;  /* 0x000c4800010c7983 */ /* 0x000eb60000300a00 */
[----:B------:R-:W-:Y:S09]  /*1f160*/  @!UPT UIADD3 URZ, URZ, URZ, URZ ;  /* 0x0000003f3f3ff290 */ /* 0x000ff2000fffe03f */
[----:B------:R1:W-:Y:S01]  /*1f170*/  STL.64 [R1+0x280], R8 ;  /* 0x0002800801007387 */ /* 0x0003e20000100a00 */
[----:B------:R-:W-:Y:S03]  /*1f180*/  STL.64 [R1+0x288], R10 ;  /* 0x0002880a01007387 */ /* 0x000fe60000100a00 */
[----:B-1----:R-:W3:Y:S01]  /*1f190*/  LDL.LU R8, [R1+0x5a8] ;  /* 0x0005a80001087983 */ /* 0x002ee20000300800 */
[----:B------:R-:W3:Y:S01]  /*1f1a0*/  LDL.LU R9, [R1+0x7a4] ;  /* 0x0007a40001097983 */ /* 0x000ee20000300800 */
[C---:B--2---:R-:W-:Y:S02]  /*1f1b0*/  HMMA.16816.F32 R4, R12.reuse, R6, R16 ;  /* 0x000000060c04723c */ /* 0x044fe40000001810 */
[----:B------:R-:W2:Y:S01]  /*1f1c0*/  LDL.LU.64 R18, [R1+0xc40] ;  /* 0x000c400001127983 */ /* 0x000ea20000300a00 */
[----:B------:R-:W2:Y:S11]  /*1f1d0*/  LDL.LU.64 R16, [R1+0xc38] ;  /* 0x000c380001107983 */ /* 0x000eb60000300a00 */
[----:B------:R-:W-:Y:S09]  /*1f1e0*/  @!UPT UIADD3 URZ, URZ, URZ, URZ ;  /* 0x0000003f3f3ff290 */ /* 0x000ff2000fffe03f */
[----:B------:R-:W-:Y:S01]  /*1f1f0*/  STL.64 [R1+0xb0], R4 ;  /* 0x0000b00401007387 */ /* 0x000fe20000100a00 */
[----:B------:R1:W-:Y:S03]  /*1f200*/  STL.64 [R1+0xb8], R6 ;  /* 0x0000b80601007387 */ /* 0x0003e60000100a00 */
[----:B-1----:R-:W2:Y:S02]  /*1f210*/  LDL.LU.64 R6, [R1+0xc30] ;  /* 0x000c300001067983 */ /* 0x002ea40000300a00 */
        /* <DEDUP_REMOVED lines=22> */
[----:B------:R-:W2:Y:S11]  /*1f380*/  LDL.LU.64 R18, [R1+0xbe0] ;  /* 0x000be00001127983 */ /* 0x000eb60000300a00 */
[----:B------:R-:W-:Y:S10]  /*1f390*/  @!UPT UIADD3 URZ, URZ, URZ, URZ ;  /* 0x0000003f3f3ff290 */ /* 0x000ff4000fffe03f */
[----:B------:R-:W-:Y:S01]  /*1f3a0*/  STL.64 [R1+0x220], R4 ;  /* 0x0002200401007387 */ /* 0x000fe20000100a00 */
[----:B------:R1:W-:Y:S03]  /*1f3b0*/  STL.64 [R1+0x228], R6 ;  /* 0x0002280601007387 */ /* 0x0003e60000100a00 */
[----:B-1----:R-:W2:Y:S01]  /*1f3c0*/  LDL.LU.64 R6, [R1+0xbd8] ;  /* 0x000bd80001067983 */ /* 0x002ea20000300a00 */
[----:B------:R-:W2:Y:S02]  /*1f3d0*/  LDL.LU.64 R4, [R1+0xbd0] ;  /* 0x000bd00001047983 */ /* 0x000ea40000300a00 */
[C---:B--2---:R-:W-:Y:S01]  /*1f3e0*/  HMMA.16816.F32 R16, R12.reuse, R18, R4 ;  /* 0x000000120c10723c */ /* 0x044fe20000001804 */
[----:B------:R-:W2:Y:S01]  /*1f3f0*/  LDL.LU.64 R6, [R1+0xbc8] ;  /* 0x000bc80001067983 */ /* 0x000ea20000300a00 */
[----:B------:R-:W2:Y:S11]  /*1f400*/  LDL.LU.64 R4, [R1+0xbc0] ;  /* 0x000bc00001047983 */ /* 0x000eb60000300a00 */
[----:B------:R-:W-:Y:S10]  /*1f410*/  @!UPT UIADD3 URZ, URZ, URZ, URZ ;  /* 0x0000003f3f3ff290 */ /* 0x000ff4000fffe03f */
[----:B------:R-:W-:Y:S01]  /*1f420*/  STL.64 [R1+0x210], R16 ;  /* 0x0002101001007387 */ /* 0x000fe20000100a00 */
[----:B------:R1:W-:Y:S03]  /*1f430*/  STL.64 [R1+0x218], R18 ;  /* 0x0002181201007387 */ /* 0x0003e60000100a00 */
[----:B-1----:R-:W2:Y:S01]  /*1f440*/  LDL.LU.64 R18, [R1+0xbb8] ;  /* 0x000bb80001127983 */ /* 0x002ea20000300a00 */
[----:B------:R-:W2:Y:S02]  /*1f450*/  LDL.LU.64 R16, [R1+0xbb0] ;  /* 0x000bb00001107983 */ /* 0x000ea40000300a00 */
[C---:B--2---:R-:W-:Y:S11]  /*1f460*/  HMMA.16816.F32 R16, R12.reuse, R26, R16 ;  /* 0x0000001a0c10723c */ /* 0x044ff60000001810 */
[----:B------:R-:W-:Y:S11]  /*1f470*/  @!UPT UIADD3 URZ, URZ, URZ, URZ ;  /* 0x0000003f3f3ff290 */ /* 0x000ff6000fffe03f */
[----:B------:R-:W-:Y:S01]  /*1f480*/  @!UPT UIADD3 URZ, URZ, URZ, URZ ;  /* 0x0000003f3f3ff290 */ /* 0x000fe2000fffe03f */
[----:B------:R-:W-:Y:S01]  /*1f490*/  STL.64 [R1+0x200], R16 ;  /* 0x0002001001007387 */ /* 0x000fe20000100a00 */
[----:B------:R1:W-:Y:S02]  /*1f4a0*/  STL.64 [R1+0x208], R18 ;  /* 0x0002081201007387 */ /* 0x0003e40000100a00 */
[----:B------:R-:W-:Y:S02]  /*1f4b0*/  IMAD.MOV.U32 R11, RZ, RZ, R19 ;  /* 0x000000ffff0b7224 */ /* 0x000fe400078e0013 */
[----:B-1----:R-:W2:Y:S01]  /*1f4c0*/  LDL.LU.64 R18, [R1+0xba8] ;  /* 0x000ba80001127983 */ /* 0x002ea20000300a00 */
[----:B------:R-:W2:Y:S02]  /*1f4d0*/  LDL.LU.64 R16, [R1+0xba0] ;  /* 0x000ba00001107983 */ /* 0x000ea40000300a00 */
[----:B------:R-:W3:Y:S01]  /*1f4e0*/  LDL.LU R26, [R1+0x450] ;  /* 0x00045000011a7983 */ /* 0x000ee20000300800 */
[----:B--2---:R-:W-:Y:S01]  /*1f4f0*/  HMMA.16816.F32 R12, R12, R22, R16 ;  /* 0x000000160c0c723c */ /* 0x004fe20000001810 */
[----:B------:R0:W5:Y:S01]  /*1f500*/  LDL.LU.64 R18, [R1+0xb98] ;  /* 0x000b980001127983 */ /* 0x0001620000300a00 */
[----:B------:R0:W5:Y:S11]  /*1f510*/  LDL.LU.64 R16, [R1+0xb90] ;  /* 0x000b900001107983 */ /* 0x0001760000300a00 */
[----:B------:R-:W-:Y:S10]  /*1f520*/  @!UPT UIADD3 URZ, URZ, URZ, URZ ;  /* 0x0000003f3f3ff290 */ /* 0x000ff4000fffe03f */
[----:B------:R1:W-:Y:S01]  /*1f530*/  STL.64 [R1+0x1e0], R12 ;  /* 0x0001e00c01007387 */ /* 0x0003e20000100a00 */
[----:B------:R2:W-:Y:S02]  /*1f540*/  STL.64 [R1+0x1e8], R14 ;  /* 0x0001e80e01007387 */ /* 0x0005e40000100a00 */
[----:B------:R-:W4:Y:S01]  /*1f550*/  LDL.LU R23, [R1+0x3a8] ;  /* 0x0003a80001177983 */ /* 0x000f220000300800 */
[----:B------:R-:W-:Y:S01]  /*1f560*/  LOP3.LUT R5, R5, R4, RZ, 0x3c, !PT ;  /* 0x0000000405057212 */ /* 0x000fe200078e3cff */
[----:B------:R-:W-:-:S03]  /*1f570*/  IMAD.MOV.U32 R10, RZ, RZ, c[0x0][0x18c] ;  /* 0x00006300ff0a7624 */ /* 0x000fc600078e00ff */
[----:B------:R-:W-:Y:S01]  /*1f580*/  LOP3.LUT R4, R5, R4, RZ, 0x3c, !PT ;  /* 0x0000000405047212 */ /* 0x000fe200078e3cff */
[----:B------:R-:W-:-:S03]  /*1f590*/  IMAD.SHL.U32 R27, R10, 0x40, RZ ;  /* 0x000000400a1b7824 */ /* 0x000fc600078e00ff */
[----:B------:R-:W-:Y:S01]  /*1f5a0*/  LOP3.LUT R5, R5, R4, RZ, 0x3c, !PT ;  /* 0x0000000405057212 */ /* 0x000fe200078e3cff */
[----:B-1----:R-:W4:Y:S01]  /*1f5b0*/  LDL.LU R12, [R1+0x5b0] ;  /* 0x0005b000010c7983 */ /* 0x002f220000300800 */
[----:B------:R-:W4:Y:S03]  /*1f5c0*/  LDL.LU R13, [R1+0x6f8] ;  /* 0x0006f800010d7983 */ /* 0x000f260000300800 */
[----:B------:R-:W-:-:S05]  /*1f5d0*/  IMAD.WIDE R4, R27, 0x2, R4 ;  /* 0x000000021b047825 */ /* 0x000fca00078e0204 */
[----:B------:R3:W-:Y:S01]  /*1f5e0*/  STL [R1+0x7a0], R4 ;  /* 0x0007a00401007387 */ /* 0x0007e20000100800 */
[----:B------:R4:W-:Y:S02]  /*1f5f0*/  STL [R1+0x5a0], R5 ;  /* 0x0005a00501007387 */ /* 0x0009e40000100800 */
[----:B------:R-:W-:Y:S02]  /*1f600*/  IMAD.MOV.U32 R10, RZ, RZ, R15 ;  /* 0x000000ffff0a7224 */ /* 0x000fe400078e000f */
[----:B--2---:R-:W2:Y:S01]  /*1f610*/  LDL.LU R14, [R1+0x460] ;  /* 0x00046000010e7983 */ /* 0x004ea20000300800 */
[----:B------:R-:W2:Y:S01]  /*1f620*/  LDL.LU R15, [R1+0x5b8] ;  /* 0x0005b800010f7983 */ /* 0x000ea20000300800 */
[----:B------:R-:W2:Y:S02]  /*1f630*/  LDL.LU R22, [R1+0x6fc] ;  /* 0x0006fc0001167983 */ /* 0x000ea40000300800 */
[----:B---3--:R-:W-:Y:S02]  /*1f640*/  IMAD.MOV.U32 R4, RZ, RZ, R26 ;  /* 0x000000ffff047224 */ /* 0x008fe400078e001a */
[----:B----4-:R-:W-:-:S04]  /*1f650*/  IMAD.MOV.U32 R5, RZ, RZ, R23 ;  /* 0x000000ffff057224 */ /* 0x010fc800078e0017 */
[----:B------:R-:W-:-:S05]  /*1f660*/  IMAD.WIDE R4, R27, 0x2, R4 ;  /* 0x000000021b047825 */ /* 0x000fca00078e0204 */
[----:B------:R-:W-:Y:S01]  /*1f670*/  STL [R1+0x450], R4 ;  /* 0x0004500401007387 */ /* 0x000fe20000100800 */
[----:B------:R1:W-:Y:S03]  /*1f680*/  STL [R1+0x3a8], R5 ;  /* 0x0003a80501007387 */ /* 0x0003e60000100800 */
[----:B-1----:R-:W3:Y:S01]  /*1f690*/  LDL.LU R5, [R1+0x3ac] ;  /* 0x0003ac0001057983 */ /* 0x002ee20000300800 */
[----:B------:R-:W-:-:S04]  /*1f6a0*/  LOP3.LUT R7, R7, R6, RZ, 0x3c, !PT ;  /* 0x0000000607077212 */ /* 0x000fc800078e3cff */
[----:B------:R-:W-:-:S04]  /*1f6b0*/  LOP3.LUT R6, R7, R6, RZ, 0x3c, !PT ;  /* 0x0000000607067212 */ /* 0x000fc800078e3cff */
[----:B------:R-:W-:Y:S02]  /*1f6c0*/  LOP3.LUT R7, R7, R6, RZ, 0x3c, !PT ;  /* 0x0000000607077212 */ /* 0x000fe400078e3cff */
[----:B------:R-:W-:-:S03]  /*1f6d0*/  LOP3.LUT R9, R9, R8, RZ, 0x3c, !PT ;  /* 0x0000000809097212 */ /* 0x000fc600078e3cff */
[----:B------:R-:W-:Y:S01]  /*1f6e0*/  IMAD.WIDE R6, R27, 0x2, R6 ;  /* 0x000000021b067825 */ /* 0x000fe200078e0206 */
[----:B------:R-:W-:-:S04]  /*1f6f0*/  LOP3.LUT R8, R9, R8, RZ, 0x3c, !PT ;  /* 0x0000000809087212 */ /* 0x000fc800078e3cff */
[----:B------:R1:W-:Y:S01]  /*1f700*/  STL [R1+0x5a4], R6 ;  /* 0x0005a40601007387 */ /* 0x0003e20000100800 */
[----:B------:R4:W-:Y:S01]  /*1f710*/  STL [R1+0x454], R7 ;  /* 0x0004540701007387 */ /* 0x0009e20000100800 */
[----:B------:R-:W-:Y:S02]  /*1f720*/  LOP3.LUT R9, R9, R8, RZ, 0x3c, !PT ;  /* 0x0000000809097212 */ /* 0x000fe400078e3cff */
[----:B-1----:R-:W2:Y:S01]  /*1f730*/  LDL.LU R6, [R1+0x45c] ;  /* 0x00045c0001067983 */ /* 0x002ea20000300800 */
[----:B----4-:R-:W2:Y:S02]  /*1f740*/  LDL.LU R7, [R1+0x5ac] ;  /* 0x0005ac0001077983 */ /* 0x010ea40000300800 */
[----:B------:R-:W-:-:S04]  /*1f750*/  IMAD.WIDE R8, R27, 0x2, R8 ;  /* 0x000000021b087825 */ /* 0x000fc800078e0208 */
[----:B------:R-:W-:Y:S01]  /*1f760*/  IMAD.MOV.U32 R4, RZ, RZ, R29 ;  /* 0x000000ffff047224 */ /* 0x000fe200078e001d */
[----:B------:R-:W-:Y:S01]  /*1f770*/  STL [R1+0x7a4], R8 ;  /* 0x0007a40801007387 */ /* 0x000fe20000100800 */
[----:B------:R-:W-:Y:S02]  /*1f780*/  STL [R1+0x5a8], R9 ;  /* 0x0005a80901007387 */ /* 0x000fe40000100800 */
[----:B------:R-:W4:Y:S02]  /*1f790*/  LDL.LU R23, [R1+0x5bc] ;  /* 0x0005bc0001177983 */ /* 0x000f240000300800 */
[----:B------:R-:W4:Y:S01]  /*1f7a0*/  LDL.LU R26, [R1+0x5c0] ;  /* 0x0005c000011a7983 */ /* 0x000f220000300800 */
[----:B------:R-:W4:Y:S01]  /*1f7b0*/  LDL.LU R29, [R1+0xb8c] ;  /* 0x000b8c00011d7983 */ /* 0x000f220000300800 */
[----:B---3--:R-:W-:-:S05]  /*1f7c0*/  IMAD.WIDE R4, R27, 0x2, R4 ;  /* 0x000000021b047825 */ /* 0x008fca00078e0204 */
[----:B------:R-:W-:Y:S01]  /*1f7d0*/  STL [R1+0x458], R4 ;  /* 0x0004580401007387 */ /* 0x000fe20000100800 */
[----:B------:R1:W-:Y:S03]  /*1f7e0*/  STL [R1+0x3ac], R5 ;  /* 0x0003ac0501007387 */ /* 0x0003e60000100800 */
[----:B-1----:R-:W3:Y:S01]  /*1f7f0*/  LDL.LU R5, [R1+0x3b0] ;  /* 0x0003b00001057983 */ /* 0x002ee20000300800 */
[----:B------:R-:W-:Y:S02]  /*1f800*/  IMAD.MOV.U32 R8, RZ, RZ, R13 ;  /* 0x000000ffff087224 */ /* 0x000fe400078e000d */
[----:B------:R-:W-:Y:S01]  /*1f810*/  IMAD.MOV.U32 R9, RZ, RZ, R12 ;  /* 0x000000ffff097224 */ /* 0x000fe200078e000c */
[----:B--2---:R-:W-:-:S04]  /*1f820*/  LOP3.LUT R7, R7, R6, RZ, 0x3c, !PT ;  /* 0x0000000607077212 */ /* 0x004fc800078e3cff */
[----:B------:R-:W-:-:S04]  /*1f830*/  LOP3.LUT R6, R7, R6, RZ, 0x3c, !PT ;  /* 0x0000000607067212 */ /* 0x000fc800078e3cff */
[----:B------:R-:W-:Y:S01]  /*1f840*/  LOP3.LUT R7, R7, R6, RZ, 0x3c, !PT ;  /* 0x0000000607077212 */ /* 0x000fe200078e3cff */
[----:B------:R-:W-:-:S04]  /*1f850*/  IMAD.WIDE R8, R27, 0x2, R8 ;  /* 0x000000021b087825 */ /* 0x000fc800078e0208 */
[----:B------:R-:W-:-:S04]  /*1f860*/  IMAD.WIDE R6, R27, 0x2, R6 ;  /* 0x000000021b067825 */ /* 0x000fc800078e0206 */
[----:B------:R-:W-:Y:S01]  /*1f870*/  IMAD.MOV.U32 R4, RZ, RZ, R14 ;  /* 0x000000ffff047224 */ /* 0x000fe200078e000e */
[----:B------:R-:W-:Y:S01]  /*1f880*/  STL [R1+0x5ac], R6 ;  /* 0x0005ac0601007387 */ /* 0x000fe20000100800 */
[----:B------:R1:W-:Y:S02]  /*1f890*/  STL [R1+0x45c], R7 ;  /* 0x00045c0701007387 */ /* 0x0003e40000100800 */
[----:B------:R-:W-:Y:S02]  /*1f8a0*/  STL [R1+0x6f8], R8 ;  /* 0x0006f80801007387 */ /* 0x000fe40000100800 */
[----:B------:R-:W-:Y:S01]  /*1f8b0*/  STL [R1+0x5b0], R9 ;  /* 0x0005b00901007387 */ /* 0x000fe20000100800 */
[----:B------:R-:W2:Y:S01]  /*1f8c0*/  LDL.LU R12, [R1+0x5c8] ;  /* 0x0005c800010c7983 */ /* 0x000ea20000300800 */
[----:B------:R-:W2:Y:S02]  /*1f8d0*/  LDL.LU R13, [R1+0x704] ;  /* 0x00070400010d7983 */ /* 0x000ea40000300800 */
[----:B-1----:R-:W-:-:S02]  /*1f8e0*/  IMAD.MOV.U32 R7, RZ, RZ, R3 ;  /* 0x000000ffff077224 */ /* 0x002fc400078e0003 */
[----:B------:R-:W-:Y:S01]  /*1f8f0*/  IMAD.MOV.U32 R6, RZ, RZ, R28 ;  /* 0x000000ffff067224 */ /* 0x000fe200078e001c */
[----:B------:R-:W2:Y:S01]  /*1f900*/  LDL.LU R3, [R1+0xb88] ;  /* 0x000b880001037983 */ /* 0x000ea20000300800 */
[----:B------:R-:W2:Y:S02]  /*1f910*/  LDL.LU R28, [R1+0xb84] ;  /* 0x000b8400011c7983 */ /* 0x000ea40000300800 */
[----:B------:R-:W-:-:S04]  /*1f920*/  IMAD.WIDE R6, R27, 0x2, R6 ;  /* 0x000000021b067825 */ /* 0x000fc800078e0206 */
[----:B---3--:R-:W-:-:S05]  /*1f930*/  IMAD.WIDE R4, R27, 0x2, R4 ;  /* 0x000000021b047825 */ /* 0x008fca00078e0204 */
[----:B------:R1:W-:Y:S01]  /*1f940*/  STL [R1+0x460], R4 ;  /* 0x0004600401007387 */ /* 0x0003e20000100800 */
[----:B------:R3:W-:Y:S03]  /*1f950*/  STL [R1+0x3b0], R5 ;  /* 0x0003b00501007387 */ /* 0x0007e60000100800 */
[----:B-1----:R-:W2:Y:S01]  /*1f960*/  LDL.LU R4, [R1+0x3b4] ;  /* 0x0003b40001047983 */ /* 0x002ea20000300800 */
[----:B---3--:R-:W2:Y:S02]  /*1f970*/  LDL.LU R5, [R1+0x468] ;  /* 0x0004680001057983 */ /* 0x008ea40000300800 */
[----:B------:R-:W-:Y:S02]  /*1f980*/  STL [R1+0x5b4], R6 ;  /* 0x0005b40601007387 */ /* 0x000fe40000100800 */
[----:B------:R1:W-:Y:S02]  /*1f990*/  STL [R1+0x464], R7 ;  /* 0x0004640701007387 */ /* 0x0003e40000100800 */
[----:B-1----:R-:W3:Y:S01]  /*1f9a0*/  LDL.LU R7, [R1+0x46c] ;  /* 0x00046c0001077983 */ /* 0x002ee20000300800 */
[----:B------:R-:W-:-:S02]  /*1f9b0*/  IMAD.MOV.U32 R8, RZ, RZ, R22 ;  /* 0x000000ffff087224 */ /* 0x000fc400078e0016 */
[----:B------:R-:W-:-:S04]  /*1f9c0*/  IMAD.MOV.U32 R9, RZ, RZ, R15 ;  /* 0x000000ffff097224 */ /* 0x000fc800078e000f */
[----:B------:R-:W-:-:S04]  /*1f9d0*/  IMAD.WIDE R8, R27, 0x2, R8 ;  /* 0x000000021b087825 */ /* 0x000fc800078e0208 */
[----:B----4-:R-:W-:Y:S01]  /*1f9e0*/  IMAD.MOV.U32 R6, RZ, RZ, R23 ;  /* 0x000000ffff067224 */ /* 0x010fe200078e0017 */
[----:B------:R1:W-:Y:S01]  /*1f9f0*/  STL [R1+0x6fc], R8 ;  /* 0x0006fc0801007387 */ /* 0x0003e20000100800 */
[----:B------:R-:W-:Y:S02]  /*1fa00*/  STL [R1+0x5b8], R9 ;  /* 0x0005b80901007387 */ /* 0x000fe40000100800 */
[----:B------:R-:W4:Y:S02]  /*1fa10*/  LDL.LU R14, [R1+0x5cc] ;  /* 0x0005cc00010e7983 */ /* 0x000f240000300800 */
[----:B------:R-:W4:Y:S01]  /*1fa20*/  LDL.LU R15, [R1+0x5d0] ;  /* 0x0005d000010f7983 */ /* 0x000f220000300800 */
[----:B------:R-:W4:Y:S01]  /*1fa30*/  LDL.LU R22, [R1+0x708] ;  /* 0x0007080001167983 */ /* 0x000f220000300800 */
[----:B-1----:R-:W-:-:S03]  /*1fa40*/  IMAD.MOV.U32 R8, RZ, RZ, R29 ;  /* 0x000000ffff087224 */ /* 0x002fc600078e001d */
[----:B------:R-:W4:Y:S01]  /*1fa50*/  LDL.LU R29, [R1+0xb80] ;  /* 0x000b8000011d7983 */ /* 0x000f220000300800 */
[----:B--2---:R-:W-:-:S04]  /*1fa60*/  LOP3.LUT R5, R5, R4, RZ, 0x3c, !PT ;  /* 0x0000000405057212 */ /* 0x004fc800078e3cff */
[----:B------:R-:W-:-:S04]  /*1fa70*/  LOP3.LUT R4, R5, R4, RZ, 0x3c, !PT ;  /* 0x0000000405047212 */ /* 0x000fc800078e3cff */
[----:B------:R-:W-:-:S05]  /*1fa80*/  LOP3.LUT R5, R5, R4, RZ, 0x3c, !PT ;  /* 0x0000000405057212 */ /* 0x000fca00078e3cff */
[----:B------:R-:W-:-:S04]  /*1fa90*/  IMAD.WIDE R4, R27, 0x2, R4 ;  /* 0x000000021b047825 */ /* 0x000fc800078e0204 */
[----:B---3--:R-:W-:Y:S01]  /*1faa0*/  IMAD.WIDE R6, R27, 0x2, R6 ;  /* 0x000000021b067825 */ /* 0x008fe200078e0206 */
[----:B------:R1:W-:Y:S03]  /*1fab0*/  STL [R1+0x468], R4 ;  /* 0x0004680401007387 */ /* 0x0003e60000100800 */
[----:B------:R2:W-:Y:S01]  /*1fac0*/  STL [R1+0x3b4], R5 ;  /* 0x0003b40501007387 */ /* 0x0005e20000100800 */
[----:B-1----:R-:W3:Y:S01]  /*1fad0*/  LDL.LU R4, [R1+0x3b8] ;  /* 0x0003b80001047983 */ /* 0x002ee20000300800 */
[----:B--2---:R-:W3:Y:S02]  /*1fae0*/  LDL.LU R5, [R1+0x470] ;  /* 0x0004700001057983 */ /* 0x004ee40000300800 */
[----:B------:R1:W-:Y:S02]  /*1faf0*/  STL [R1+0x5bc], R6 ;  /* 0x0005bc0601007387 */ /* 0x0003e40000100800 */
[----:B------:R2:W-:Y:S01]  /*1fb00*/  STL [R1+0x46c], R7 ;  /* 0x00046c0701007387 */ /* 0x0005e20000100800 */
[----:B-1----:R-:W4:Y:S01]  /*1fb10*/  LDL.LU R6, [R1+0x474] ;  /* 0x0004740001067983 */ /* 0x002f220000300800 */
[----:B--2---:R-:W4:Y:S02]  /*1fb20*/  LDL.LU R7, [R1+0x5c4] ;  /* 0x0005c40001077983 */ /* 0x004f240000300800 */
[----:B------:R-:W-:-:S04]  /*1fb30*/  IMAD.MOV.U32 R9, RZ, RZ, R26 ;  /* 0x000000ffff097224 */ /* 0x000fc800078e001a */
[----:B------:R-:W-:-:S05]  /*1fb40*/  IMAD.WIDE R8, R27, 0x2, R8 ;  /* 0x000000021b087825 */ /* 0x000fca00078e0208 */
[----:B------:R1:W-:Y:S01]  /*1fb50*/  STL [R1+0x700], R8 ;  /* 0x0007000801007387 */ /* 0x0003e20000100800 */
[----:B------:R2:W-:Y:S02]  /*1fb60*/  STL [R1+0x5c0], R9 ;  /* 0x0005c00901007387 */ /* 0x0005e40000100800 */
[----:B------:R-:W4:Y:S02]  /*1fb70*/  LDL.LU R23, [R1+0x5d8] ;  /* 0x0005d80001177983 */ /* 0x000f240000300800 */
[----:B------:R-:W4:Y:S02]  /*1fb80*/  LDL.LU R26, [R1+0x70c] ;  /* 0x00070c00011a7983 */ /* 0x000f240000300800 */
[----:B-1----:R-:W-:Y:S02]  /*1fb90*/  IMAD.MOV.U32 R8, RZ, RZ, R13 ;  /* 0x000000ffff087224 */ /* 0x002fe400078e000d */
[----:B--2---:R-:W-:-:S04]  /*1fba0*/  IMAD.MOV.U32 R9, RZ, RZ, R12 ;  /* 0x000000ffff097224 */ /* 0x004fc800078e000c */
[----:B------:R-:W-:Y:S01]  /*1fbb0*/  IMAD.WIDE R8, R27, 0x2, R8 ;  /* 0x000000021b087825 */ /* 0x000fe200078e0208 */
[----:B---3--:R-:W-:-:S04]  /*1fbc0*/  LOP3.LUT R5, R5, R4, RZ, 0x3c, !PT ;  /* 0x0000000405057212 */ /* 0x008fc800078e3cff */
[----:B------:R-:W-:-:S04]  /*1fbd0*/  LOP3.LUT R4, R5, R4, RZ, 0x3c, !PT ;  /* 0x0000000405047212 */ /* 0x000fc800078e3cff */
[----:B------:R-:W-:Y:S02]  /*1fbe0*/  LOP3.LUT R5, R5, R4, RZ, 0x3c, !PT ;  /* 0x0000000405057212 */ /* 0x000fe400078e3cff */
[----:B----4-:R-:W-:-:S04]  /*1fbf0*/  LOP3.LUT R7, R7, R6, RZ, 0x3c, !PT ;  /* 0x0000000607077212 */ /* 0x010fc800078e3cff */
[----:B------:R-:W-:Y:S01]  /*1fc00*/  LOP3.LUT R6, R7, R6, RZ, 0x3c, !PT ;  /* 0x0000000607067212 */ /* 0x000fe200078e3cff */
[----:B------:R-:W-:-:S03]  /*1fc10*/  IMAD.WIDE R4, R27, 0x2, R4 ;  /* 0x000000021b047825 */ /* 0x000fc600078e0204 */
[----:B------:R-:W-:Y:S02]  /*1fc20*/  LOP3.LUT R7, R7, R6, RZ, 0x3c, !PT ;  /* 0x0000000607077212 */ /* 0x000fe400078e3cff */
[----:B------:R1:W-:Y:S03]  /*1fc30*/  STL [R1+0x470], R4 ;  /* 0x0004700401007387 */ /* 0x0003e60000100800 */
[----:B------:R-:W-:Y:S01]  /*1fc40*/  IMAD.WIDE R6, R27, 0x2, R6 ;  /* 0x000000021b067825 */ /* 0x000fe200078e0206 */
[----:B------:R2:W-:Y:S04]  /*1fc50*/  STL [R1+0x3b8], R5 ;  /* 0x0003b80501007387 */ /* 0x0005e80000100800 */
[----:B------:R-:W-:Y:S01]  /*1fc60*/  STL [R1+0x5c4], R6 ;  /* 0x0005c40601007387 */ /* 0x000fe20000100800 */
[----:B------:R3:W-:Y:S02]  /*1fc70*/  STL [R1+0x474], R7 ;  /* 0x0004740701007387 */ /* 0x0007e40000100800 */
[----:B-1----:R-:W-:-:S02]  /*1fc80*/  IMAD.MOV.U32 R4, RZ, RZ, R28 ;  /* 0x000000ffff047224 */ /* 0x002fc400078e001c */
[----:B--2---:R-:W-:-:S04]  /*1fc90*/  IMAD.MOV.U32 R5, RZ, RZ, R3 ;  /* 0x000000ffff057224 */ /* 0x004fc800078e0003 */
[----:B------:R-:W-:Y:S01]  /*1fca0*/  IMAD.WIDE R4, R27, 0x2, R4 ;  /* 0x000000021b047825 */ /* 0x000fe200078e0204 */
[----:B---3--:R-:W2:Y:S03]  /*1fcb0*/  LDL.LU R7, [R1+0x47c] ;  /* 0x00047c0001077983 */ /* 0x008ea60000300800 */
[----:B------:R-:W-:Y:S02]  /*1fcc0*/  STL [R1+0x704], R8 ;  /* 0x0007040801007387 */ /* 0x000fe40000100800 */
[----:B------:R-:W-:Y:S02]  /*1fcd0*/  STL [R1+0x5c8], R9 ;  /* 0x0005c80901007387 */ /* 0x000fe40000100800 */
[----:B------:R-:W3:Y:S01]  /*1fce0*/  LDL.LU R12, [R1+0x48c] ;  /* 0x00048c00010c7983 */ /* 0x000ee20000300800 */
[----:B------:R-:W4:Y:S01]  /*1fcf0*/  LDL.LU R13, [R1+0x5dc] ;  /* 0x0005dc00010d7983 */ /* 0x000f220000300800 */
[----:B------:R-:W3:Y:S02]  /*1fd00*/  LDL.LU R3, [R1+0xb7c] ;  /* 0x000b7c0001037983 */ /* 0x000ee40000300800 */
[----:B------:R-:W3:Y:S02]  /*1fd10*/  LDL.LU R28, [R1+0xb78] ;  /* 0x000b7800011c7983 */ /* 0x000ee40000300800 */
[----:B------:R1:W-:Y:S01]  /*1fd20*/  STL [R1+0x478], R4 ;  /* 0x0004780401007387 */ /* 0x0003e20000100800 */
[----:B------:R0:W-:Y:S04]  /*1fd30*/  STL [R1+0x3bc], R5 ;  /* 0x0003bc0501007387 */ /* 0x0001e80000100800 */
[----:B-1----:R-:W3:Y:S01]  /*1fd40*/  LDL.LU R4, [R1+0x3c0] ;  /* 0x0003c00001047983 */ /* 0x002ee20000300800 */
[----:B0-----:R-:W3:Y:S02]  /*1fd50*/  LDL.LU R5, [R1+0x480] ;  /* 0x0004800001057983 */ /* 0x001ee40000300800 */
[----:B------:R-:W-:-:S02]  /*1fd60*/  IMAD.MOV.U32 R6, RZ, RZ, R14 ;  /* 0x000000ffff067224 */ /* 0x000fc400078e000e */
[----:B------:R-:W-:Y:S02]  /*1fd70*/  IMAD.MOV.U32 R8, RZ, RZ, R22 ;  /* 0x000000ffff087224 */ /* 0x000fe400078e0016 */
[----:B------:R-:W-:-:S04]  /*1fd80*/  IMAD.MOV.U32 R9, RZ, RZ, R15 ;  /* 0x000000ffff097224 */ /* 0x000fc800078e000f */
[----:B------:R-:W-:-:S04]  /*1fd90*/  IMAD.WIDE R8, R27, 0x2, R8 ;  /* 0x000000021b087825 */ /* 0x000fc800078e0208 */
[----:B--2---:R-:W-:-:S05]  /*1fda0*/  IMAD.WIDE R6, R27, 0x2, R6 ;  /* 0x000000021b067825 */ /* 0x004fca00078e0206 */
[----:B------:R-:W-:Y:S01]  /*1fdb0*/  STL [R1+0x5cc], R6 ;  /* 0x0005cc0601007387 */ /* 0x000fe20000100800 */
[----:B------:R0:W-:Y:S03]  /*1fdc0*/  STL [R1+0x47c], R7 ;  /* 0x00047c0701007387 */ /* 0x0001e60000100800 */
[----:B0-----:R-:W2:Y:S01]  /*1fdd0*/  LDL.LU R7, [R1+0x484] ;  /* 0x0004840001077983 */ /* 0x001ea20000300800 */
[----:B---3--:R-:W-:-:S04]  /*1fde0*/  LOP3.LUT R5, R5, R4, RZ, 0x3c, !PT ;  /* 0x0000000405057212 */ /* 0x008fc800078e3cff */
[----:B------:R-:W-:-:S04]  /*1fdf0*/  LOP3.LUT R4, R5, R4, RZ, 0x3c, !PT ;  /* 0x0000000405047212 */ /* 0x000fc800078e3cff */
[----:B------:R-:W-:Y:S01]  /*1fe00*/  LOP3.LUT R5, R5, R4, RZ, 0x3c, !PT ;  /* 0x0000000405057212 */ /* 0x000fe200078e3cff */
[----:B------:R-:W-:Y:S01]  /*1fe10*/  STL [R1+0x708], R8 ;  /* 0x0007080801007387 */ /* 0x000fe20000100800 */
[----:B------:R-:W-:Y:S02]  /*1fe20*/  STL [R1+0x5d0], R9 ;  /* 0x0005d00901007387 */ /* 0x000fe40000100800 */
[----:B------:R-:W3:Y:S02]  /*1fe30*/  LDL.LU R14, [R1+0x5e4] ;  /* 0x0005e400010e7983 */ /* 0x000ee40000300800 */
[----:B------:R-:W3:Y:S02]  /*1fe40*/  LDL.LU R15, [R1+0x5e8] ;  /* 0x0005e800010f7983 */ /* 0x000ee40000300800 */
[----:B------:R-:W-:Y:S01]  /*1fe50*/  IMAD.WIDE R4, R27, 0x2, R4 ;  /* 0x000000021b047825 */ /* 0x000fe200078e0204 */
[----:B------:R-:W3:Y:S03]  /*1fe60*/  LDL.LU R22, [R1+0x714] ;  /* 0x0007140001167983 */ /* 0x000ee60000300800 */
[----:B------:R-:W-:-:S02]  /*1fe70*/  IMAD.MOV.U32 R6, RZ, RZ, R29 ;  /* 0x000000ffff067224 */ /* 0x000fc400078e001d */
[----:B------:R-:W3:Y:S01]  /*1fe80*/  LDL.LU R29, [R1+0xb74] ;  /* 0x000b7400011d7983 */ /* 0x000ee20000300800 */
[----:B------:R0:W-:Y:S01]  /*1fe90*/  STL [R1+0x480], R4 ;  /* 0x0004800401007387 */ /* 0x0001e20000100800 */
[----:B------:R1:W-:Y:S03]  /*1fea0*/  STL [R1+0x3c0], R5 ;  /* 0x0003c00501007387 */ /* 0x0003e60000100800 */
[----:B0-----:R-:W3:Y:S01]  /*1feb0*/  LDL.LU R4, [R1+0x3c4] ;  /* 0x0003c40001047983 */ /* 0x001ee20000300800 */
[----:B-1----:R-:W3:Y:S02]  /*1fec0*/  LDL.LU R5, [R1+0x488] ;  /* 0x0004880001057983 */ /* 0x002ee40000300800 */
[----:B------:R-:W-:Y:S02]  /*1fed0*/  IMAD.MOV.U32 R8, RZ, RZ, R26 ;  /* 0x000000ffff087224 */ /* 0x000fe400078e001a */
[----:B------:R-:W-:-:S04]  /*1fee0*/  IMAD.MOV.U32 R9, RZ, RZ, R23 ;  /* 0x000000ffff097224 */ /* 0x000fc800078e0017 */
[----:B------:R-:W-:-:S04]  /*1fef0*/  IMAD.WIDE R8, R27, 0x2, R8 ;  /* 0x000000021b087825 */ /* 0x000fc800078e0208 */
[----:B--2---:R-:W-:-:S05]  /*1ff00*/  IMAD.WIDE R6, R27, 0x2, R6 ;  /* 0x000000021b067825 */ /* 0x004fca00078e0206 */
[----:B------:R-:W-:Y:S01]  /*1ff10*/  STL [R1+0x5d4], R6 ;  /* 0x0005d40601007387 */ /* 0x000fe20000100800 */
[----:B------:R-:W-:Y:S02]  /*1ff20*/  STL [R1+0x484], R7 ;  /* 0x0004840701007387 */ /* 0x000fe40000100800 */
[----:B------:R-:W-:Y:S02]  /*1ff30*/  STL [R1+0x70c], R8 ;  /* 0x00070c0801007387 */ /* 0x000fe40000100800 */
[----:B------:R0:W-:Y:S01]  /*1ff40*/  STL [R1+0x5d8], R9 ;  /* 0x0005d80901007387 */ /* 0x0001e20000100800 */
[----:B------:R-:W2:Y:S01]  /*1ff50*/  LDL.LU R23, [R1+0x5f0] ;  /* 0x0005f00001177983 */ /* 0x000ea20000300800 */
[----:B------:R-:W2:Y:S02]  /*1ff60*/  LDL.LU R26, [R1+0x718] ;  /* 0x00071800011a7983 */ /* 0x000ea40000300800 */
[----:B0-----:R-:W-:Y:S01]  /*1ff70*/  IMAD.MOV.U32 R9, RZ, RZ, R3 ;  /* 0x000000ffff097224 */ /* 0x001fe200078e0003 */
[-C--:B---3--:R-:W-:Y:S01]  /*1ff80*/  LOP3.LUT R5, R5, R4.reuse, RZ, 0x3c, !PT ;  /* 0x0000000405057212 */ /* 0x088fe200078e3cff */
[----:B------:R-:W-:Y:S01]  /*1ff90*/  IMAD.MOV.U32 R8, RZ, RZ, R28 ;  /* 0x000000ffff087224 */ /* 0x000fe200078e001c */
[----:B------:R-:W3:Y:S01]  /*1ffa0*/  LDL.LU R3, [R1+0xb70] ;  /* 0x000b700001037983 */ /* 0x000ee20000300800 */
[----:B------:R-:W2:Y:S01]  /*1ffb0*/  LDL.LU R28, [R1+0xb6c] ;  /* 0x000b6c00011c7983 */ /* 0x000ea20000300800 */
[----:B------:R-:W-:-:S04]  /*1ffc0*/  LOP3.LUT R4, R5, R4, RZ, 0x3c, !PT ;  /* 0x0000000405047212 */ /* 0x000fc800078e3cff */
[----:B------:R-:W-:-:S05]  /*1ffd0*/  LOP3.LUT R5, R5, R4, RZ, 0x3c, !PT ;  /* 0x0000000405057212 */ /* 0x000fca00078e3cff */
[----:B------:R-:W-:-:S05]  /*1ffe0*/  IMAD.WIDE R4, R27, 0x2, R4 ;  /* 0x000000021b047825 */ /* 0x000fca00078e0204 */
[----:B------:R0:W-:Y:S01]  /*1fff0*/  STL [R1+0x488], R4 ;  /* 0x0004880401007387 */ /* 0x0001e20000100800 */
[----:B------:R1:W-:Y:S03]  /*20000*/  STL [R1+0x3c4], R5 ;  /* 0x0003c40501007387 */ /* 0x0003e60000100800 */
[----:B0-----:R-:W2:Y:S01]  /*20010*/  LDL.LU R4, [R1+0x3c8] ;  /* 0x0003c80001047983 */ /* 0x001ea20000300800 */
[----:B-1----:R-:W2:Y:S02]  /*20020*/  LDL.LU R5, [R1+0x490] ;  /* 0x0004900001057983 */ /* 0x002ea40000300800 */
[----:B----4-:R-:W-:Y:S02]  /*20030*/  IMAD.MOV.U32 R6, RZ, RZ, R13 ;  /* 0x000000ffff067224 */ /* 0x010fe400078e000d */
[----:B------:R-:W-:-:S04]  /*20040*/  IMAD.MOV.U32 R7, RZ, RZ, R12 ;  /* 0x000000ffff077224 */ /* 0x000fc800078e000c */
[----:B------:R-:W-:-:S04]  /*20050*/  IMAD.WIDE R6, R27, 0x2, R6 ;  /* 0x000000021b067825 */ /* 0x000fc800078e0206 */
[----:B------:R-:W-:Y:S01]  /*20060*/  IMAD.WIDE R8, R27, 0x2, R8 ;  /* 0x000000021b087825 */ /* 0x000fe200078e0208 */
[----:B------:R-:W-:Y:S03]  /*20070*/  STL [R1+0x5dc], R6 ;  /* 0x0005dc0601007387 */ /* 0x000fe60000100800 */
[----:B------:R0:W-:Y:S02]  /*20080*/  STL [R1+0x48c], R7 ;  /* 0x00048c0701007387 */ /* 0x0001e40000100800 */
[----:B0-----:R-:W4:Y:S01]  /*20090*/  LDL.LU R7, [R1+0x494] ;  /* 0x0004940001077983 */ /* 0x001f220000300800 */
[----:B------:R-:W-:Y:S02]  /*200a0*/  STL [R1+0x710], R8 ;  /* 0x0007100801007387 */ /* 0x000fe40000100800 */
[----:B------:R-:W-:Y:S02]  /*200b0*/  STL [R1+0x5e0], R9 ;  /* 0x0005e00901007387 */ /* 0x000fe40000100800 */
[----:B------:R-:W3:Y:S01]  /*200c0*/  LDL.LU R12, [R1+0x5f8] ;  /* 0x0005f800010c7983 */ /* 0x000ee20000300800 */
[----:B------:R-:W3:Y:S01]  /*200d0*/  LDL.LU R13, [R1+0x71c] ;  /* 0x00071c00010d7983 */ /* 0x000ee20000300800 */
[----:B--2---:R-:W-:-:S04]  /*200e0*/  LOP3.LUT R5, R5, R4, RZ, 0x3c, !PT ;  /* 0x0000000405057212 */ /* 0x004fc800078e3cff */
[----:B------:R-:W-:-:S04]  /*200f0*/  LOP3.LUT R4, R5, R4, RZ, 0x3c, !PT ;  /* 0x0000000405047212 */ /* 0x000fc800078e3cff */
[----:B------:R-:W-:-:S05]  /*20100*/  LOP3.LUT R5, R5, R4, RZ, 0x3c, !PT ;  /* 0x0000000405057212 */ /* 0x000fca00078e3cff */
[----:B------:R-:W-:-:S05]  /*20110*/  IMAD.WIDE R4, R27, 0x2, R4 ;  /* 0x000000021b047825 */ /* 0x000fca00078e0204 */
[----:B------:R-:W-:Y:S01]  /*20120*/  STL [R1+0x490], R4 ;  /* 0x0004900401007387 */ /* 0x000fe20000100800 */
[----:B------:R0:W-:Y:S03]  /*20130*/  STL [R1+0x3c8], R5 ;  /* 0x0003c80501007387 */ /* 0x0001e60000100800 */
[----:B0-----:R-:W2:Y:S01]  /*20140*/  LDL.LU R5, [R1+0x3cc] ;  /* 0x0003cc0001057983 */ /* 0x001ea20000300800 */
[----:B------:R-:W-:Y:S02]  /*20150*/  IMAD.MOV.U32 R6, RZ, RZ, R14 ;  /* 0x000000ffff067224 */ /* 0x000fe400078e000e */
[----:B------:R-:W-:Y:S02]  /*20160*/  IMAD.MOV.U32 R8, RZ, RZ, R22 ;  /* 0x000000ffff087224 */ /* 0x000fe400078e0016 */
[----:B------:R-:W-:Y:S02]  /*20170*/  IMAD.MOV.U32 R9, RZ, RZ, R15 ;  /* 0x000000ffff097224 */ /* 0x000fe400078e000f */
[----:B----4-:R-:W-:-:S04]  /*20180*/  IMAD.WIDE R6, R27, 0x2, R6 ;  /* 0x000000021b067825 */ /* 0x010fc800078e0206 */
[----:B------:R-:W-:-:S04]  /*20190*/  IMAD.WIDE R8, R27, 0x2, R8 ;  /* 0x000000021b087825 */ /* 0x000fc800078e0208 */
[----:B------:R-:W-:Y:S01]  /*201a0*/  IMAD.MOV.U32 R4, RZ, RZ, R29 ;  /* 0x000000ffff047224 */ /* 0x000fe200078e001d */
[----:B------:R0:W-:Y:S01]  /*201b0*/  STL [R1+0x5e4], R6 ;  /* 0x0005e40601007387 */ /* 0x0001e20000100800 */
[----:B------:R1:W-:Y:S03]  /*201c0*/  STL [R1+0x494], R7 ;  /* 0x0004940701007387 */ /* 0x0003e60000100800 */
[----:B0-----:R-:W4:Y:S01]  /*201d0*/  LDL.LU R6, [R1+0x49c] ;  /* 0x00049c0001067983 */ /* 0x001f220000300800 */
[----:B-1----:R-:W4:Y:S02]  /*201e0*/  LDL.LU R7, [R1+0x5ec] ;  /* 0x0005ec0001077983 */ /* 0x002f240000300800 */
[----:B------:R-:W-:Y:S02]  /*201f0*/  STL [R1+0x714], R8 ;  /* 0x0007140801007387 */ /* 0x000fe40000100800 */
[----:B------:R-:W-:Y:S01]  /*20200*/  STL [R1+0x5e8], R9 ;  /* 0x0005e80901007387 */ /* 0x000fe20000100800 */
[----:B------:R-:W3:Y:S01]  /*20210*/  LDL.LU R14, [R1+0x4ac] ;  /* 0x0004ac00010e7983 */ /* 0x000ee20000300800 */
[----:B------:R-:W3:Y:S02]  /*20220*/  LDL.LU R15, [R1+0x5fc] ;  /* 0x0005fc00010f7983 */ /* 0x000ee40000300800 */
[----:B------:R-:W3:Y:S02]  /*20230*/  LDL.LU R22, [R1+0x600] ;  /* 0x0006000001167983 */ /* 0x000ee40000300800 */
[----:B------:R-:W3:Y:S02]  /*20240*/  LDL.LU R29, [R1+0xb68] ;  /* 0x000b6800011d7983 */ /* 0x000ee40000300800 */
[----:B--2---:R-:W-:-:S05]  /*20250*/  IMAD.WIDE R4, R27, 0x2, R4 ;  /* 0x000000021b047825 */ /* 0x004fca00078e0204 */
[----:B------:R0:W-:Y:S01]  /*20260*/  STL [R1+0x498], R4 ;  /* 0x0004980401007387 */ /* 0x0001e20000100800 */
[----:B------:R1:W-:Y:S03]  /*20270*/  STL [R1+0x3cc], R5 ;  /* 0x0003cc0501007387 */ /* 0x0003e60000100800 */
[----:B0-----:R-:W2:Y:S01]  /*20280*/  LDL.LU R4, [R1+0x3d0] ;  /* 0x0003d00001047983 */ /* 0x001ea20000300800 */
[----:B-1----:R-:W2:Y:S01]  /*20290*/  LDL.LU R5, [R1+0x4a0] ;  /* 0x0004a00001057983 */ /* 0x002ea20000300800 */
[----:B----4-:R-:W-:-:S04]  /*202a0*/  LOP3.LUT R7, R7, R6, RZ, 0x3c, !PT ;  /* 0x0000000607077212 */ /* 0x010fc800078e3cff */
[----:B------:R-:W-:Y:S01]  /*202b0*/  LOP3.LUT R6, R7, R6, RZ, 0x3c, !PT ;  /* 0x0000000607067212 */ /* 0x000fe200078e3cff */
[----:B------:R-:W-:-:S03]  /*202c0*/  IMAD.MOV.U32 R8, RZ, RZ, R26 ;  /* 0x000000ffff087224 */ /* 0x000fc600078e001a */
[----:B------:R-:W-:Y:S01]  /*202d0*/  LOP3.LUT R7, R7, R6, RZ, 0x3c, !PT ;  /* 0x0000000607077212 */ /* 0x000fe200078e3cff */
[----:B------:R-:W-:-:S04]  /*202e0*/  IMAD.MOV.U32 R9, RZ, RZ, R23 ;  /* 0x000000ffff097224 */ /* 0x000fc800078e0017 */
[----:B------:R-:W-:-:S04]  /*202f0*/  IMAD.WIDE R6, R27, 0x2, R6 ;  /* 0x000000021b067825 */ /* 0x000fc800078e0206 */
[----:B------:R-:W-:Y:S01]  /*20300*/  IMAD.WIDE R8, R27, 0x2, R8 ;  /* 0x000000021b087825 */ /* 0x000fe200078e0208 */
[----:B------:R-:W-:Y:S03]  /*20310*/  STL [R1+0x5ec], R6 ;  /* 0x0005ec0601007387 */ /* 0x000fe60000100800 */
[----:B------:R3:W-:Y:S02]  /*20320*/  STL [R1+0x49c], R7 ;  /* 0x00049c0701007387 */ /* 0x0007e40000100800 */
[----:B------:R-:W-:Y:S02]  /*20330*/  STL [R1+0x718], R8 ;  /* 0x0007180801007387 */ /* 0x000fe40000100800 */
[----:B------:R-:W-:Y:S01]  /*20340*/  STL [R1+0x5f0], R9 ;  /* 0x0005f00901007387 */ /* 0x000fe20000100800 */
[----:B------:R-:W4:Y:S01]  /*20350*/  LDL.LU R23, [R1+0x608] ;  /* 0x0006080001177983 */ /* 0x000f220000300800 */
[----:B------:R-:W4:Y:S02]  /*20360*/  LDL.LU R26, [R1+0x724] ;  /* 0x00072400011a7983 */ /* 0x000f240000300800 */
[----:B---3--:R-:W-:-:S02]  /*20370*/  IMAD.MOV.U32 R7, RZ, RZ, R3 ;  /* 0x000000ffff077224 */ /* 0x008fc400078e0003 */
[----:B------:R-:W-:Y:S01]  /*20380*/  IMAD.MOV.U32 R6, RZ, RZ, R28 ;  /* 0x000000ffff067224 */ /* 0x000fe200078e001c */
[----:B------:R-:W3:Y:S01]  /*20390*/  LDL.LU R3, [R1+0xb64] ;  /* 0x000b640001037983 */ /* 0x000ee20000300800 */
[----:B------:R-:W3:Y:S01]  /*203a0*/  LDL.LU R28, [R1+0xb60] ;  /* 0x000b6000011c7983 */ /* 0x000ee20000300800 */
[----:B--2---:R-:W-:-:S04]  /*203b0*/  LOP3.LUT R5, R5, R4, RZ, 0x3c, !PT ;  /* 0x0000000405057212 */ /* 0x004fc800078e3cff */
[----:B------:R-:W-:-:S04]  /*203c0*/  LOP3.LUT R4, R5, R4, RZ, 0x3c, !PT ;  /* 0x0000000405047212 */ /* 0x000fc800078e3cff */
[----:B------:R-:W-:-:S05]  /*203d0*/  LOP3.LUT R5, R5, R4, RZ, 0x3c, !PT ;  /* 0x0000000405057212 */ /* 0x000fca00078e3cff */
[----:B------:R-:W-:-:S05]  /*203e0*/  IMAD.WIDE R4, R27, 0x2, R4 ;  /* 0x000000021b047825 */ /* 0x000fca00078e0204 */
[----:B------:R0:W-:Y:S01]  /*203f0*/  STL [R1+0x4a0], R4 ;  /* 0x0004a00401007387 */ /* 0x0001e20000100800 */
[----:B------:R1:W-:Y:S03]  /*20400*/  STL [R1+0x3d0], R5 ;  /* 0x0003d00501007387 */ /* 0x0003e60000100800 */
[----:B0-----:R-:W2:Y:S01]  /*20410*/  LDL.LU R4, [R1+0x3d4] ;  /* 0x0003d40001047983 */ /* 0x001ea20000300800 */
[----:B-1----:R-:W2:Y:S02]  /*20420*/  LDL.LU R5, [R1+0x4a8] ;  /* 0x0004a80001057983 */ /* 0x002ea40000300800 */
[----:B------:R-:W-:Y:S02]  /*20430*/  IMAD.MOV.U32 R8, RZ, RZ, R13 ;  /* 0x000000ffff087224 */ /* 0x000fe400078e000d */
[----:B------:R-:W-:Y:S02]  /*20440*/  IMAD.MOV.U32 R9, RZ, RZ, R12 ;  /* 0x000000ffff097224 */ /* 0x000fe400078e000c */
[----:B------:R-:W-:-:S04]  /*20450*/  IMAD.WIDE R6, R27, 0x2, R6 ;  /* 0x000000021b067825 */ /* 0x000fc800078e0206 */
[----:B------:R-:W-:Y:S01]  /*20460*/  IMAD.WIDE R8, R27, 0x2, R8 ;  /* 0x000000021b087825 */ /* 0x000fe200078e0208 */
[----:B------:R0:W-:Y:S03]  /*20470*/  STL [R1+0x5f4], R6 ;  /* 0x0005f40601007387 */ /* 0x0001e60000100800 */
[----:B------:R1:W-:Y:S02]  /*20480*/  STL [R1+0x4a4], R7 ;  /* 0x0004a40701007387 */ /* 0x0003e40000100800 */
[----:B------:R3:W-:Y:S02]  /*20490*/  STL [R1+0x71c], R8 ;  /* 0x00071c0801007387 */ /* 0x0007e40000100800 */
[----:B------:R-:W-:Y:S01]  /*204a0*/  STL [R1+0x5f8], R9 ;  /* 0x0005f80901007387 */ /* 0x000fe20000100800 */
[----:B------:R-:W4:Y:S01]  /*204b0*/  LDL.LU R12, [R1+0x610] ;  /* 0x00061000010c7983 */ /* 0x000f220000300800 */
[----:B------:R-:W4:Y:S02]  /*204c0*/  LDL.LU R13, [R1+0x728] ;  /* 0x00072800010d7983 */ /* 0x000f240000300800 */
[----:B0-----:R-:W-:-:S02]  /*204d0*/  IMAD.MOV.U32 R6, RZ, RZ, R15 ;  /* 0x000000ffff067224 */ /* 0x001fc400078e000f */
[----:B-1----:R-:W-:Y:S02]  /*204e0*/  IMAD.MOV.U32 R7, RZ, RZ, R14 ;  /* 0x000000ffff077224 */ /* 0x002fe400078e000e */
[----:B---3--:R-:W-:Y:S02]  /*204f0*/  IMAD.MOV.U32 R8, RZ, RZ, R29 ;  /* 0x000000ffff087224 */ /* 0x008fe400078e001d */
[----:B------:R-:W3:Y:S01]  /*20500*/  LDL.LU R29, [R1+0xb5c] ;  /* 0x000b5c00011d7983 */ /* 0x000ee20000300800 */
[----:B------:R-:W-:Y:S01]  /*20510*/  IMAD.WIDE R6, R27, 0x2, R6 ;  /* 0x000000021b067825 */ /* 0x000fe200078e0206 */
        /* <DEDUP_REMOVED lines=8> */
[----:B------:R0:W-:Y:S02]  /*205a0*/  STL [R1+0x5fc], R6 ;  /* 0x0005fc0601007387 */ /* 0x0001e40000100800 */
[----:B------:R1:W-:Y:S01]  /*205b0*/  STL [R1+0x4ac], R7 ;  /* 0x0004ac0701007387 */ /* 0x0003e20000100800 */
[----:B0-----:R-:W3:Y:S01]  /*205c0*/  LDL.LU R6, [R1+0x4b4] ;  /* 0x0004b40001067983 */ /* 0x001ee20000300800 */
[----:B-1----:R-:W3:Y:S02]  /*205d0*/  LDL.LU R7, [R1+0x604] ;  /* 0x0006040001077983 */ /* 0x002ee40000300800 */
[----:B------:R-:W-:-:S04]  /*205e0*/  IMAD.MOV.U32 R9, RZ, RZ, R22 ;  /* 0x000000ffff097224 */ /* 0x000fc800078e0016 */
[----:B------:R-:W-:-:S05]  /*205f0*/  IMAD.WIDE R8, R27, 0x2, R8 ;  /* 0x000000021b087825 */ /* 0x000fca00078e0208 */
[----:B------:R4:W-:Y:S01]  /*20600*/  STL [R1+0x720], R8 ;  /* 0x0007200801007387 */ /* 0x0009e20000100800 */
[----:B------:R0:W-:Y:S02]  /*20610*/  STL [R1+0x600], R9 ;  /* 0x0006000901007387 */ /* 0x0001e40000100800 */
[----:B------:R-:W3:Y:S02]  /*20620*/  LDL.LU R14, [R1+0x4c4] ;  /* 0x0004c400010e7983 */ /* 0x000ee40000300800 */
[----:B------:R-:W3:Y:S01]  /*20630*/  LDL.LU R15, [R1+0x618] ;  /* 0x00061800010f7983 */ /* 0x000ee20000300800 */
[----:B------:R-:W3:Y:S01]  /*20640*/  LDL.LU R22, [R1+0x72c] ;  /* 0x00072c0001167983 */ /* 0x000ee20000300800 */
[----:B----4-:R-:W-:Y:S02]  /*20650*/  IMAD.MOV.U32 R8, RZ, RZ, R26 ;  /* 0x000000ffff087224 */ /* 0x010fe400078e001a */
[----:B0-----:R-:W-:-:S04]  /*20660*/  IMAD.MOV.U32 R9, RZ, RZ, R23 ;  /* 0x000000ffff097224 */ /* 0x001fc800078e0017 */
[----:B------:R-:W-:Y:S01]  /*20670*/  IMAD.WIDE R8, R27, 0x2, R8 ;  /* 0x000000021b087825 */ /* 0x000fe200078e0208 */
[----:B--2---:R-:W-:-:S04]  /*20680*/  LOP3.LUT R5, R5, R4, RZ, 0x3c, !PT ;  /* 0x0000000405057212 */ /* 0x004fc800078e3cff */
[----:B------:R-:W-:-:S04]  /*20690*/  LOP3.LUT R4, R5, R4, RZ, 0x3c, !PT ;  /* 0x0000000405047212 */ /* 0x000fc800078e3cff */
[----:B------:R-:W-:Y:S02]  /*206a0*/  LOP3.LUT R5, R5, R4, RZ, 0x3c, !PT ;  /* 0x0000000405057212 */ /* 0x000fe400078e3cff */
[----:B---3--:R-:W-:-:S04]  /*206b0*/  LOP3.LUT R7, R7, R6, RZ, 0x3c, !PT ;  /* 0x0000000607077212 */ /* 0x008fc800078e3cff */
[----:B------:R-:W-:Y:S01]  /*206c0*/  LOP3.LUT R6, R7, R6, RZ, 0x3c, !PT ;  /* 0x0000000607067212 */ /* 0x000fe200078e3cff */
[----:B------:R-:W-:-:S03]  /*206d0*/  IMAD.WIDE R4, R27, 0x2, R4 ;  /* 0x000000021b047825 */ /* 0x000fc600078e0204 */
[----:B------:R-:W-:Y:S02]  /*206e0*/  LOP3.LUT R7, R7, R6, RZ, 0x3c, !PT ;  /* 0x0000000607077212 */ /* 0x000fe400078e3cff */
[----:B------:R0:W-:Y:S03]  /*206f0*/  STL [R1+0x4b0], R4 ;  /* 0x0004b00401007387 */ /* 0x0001e60000100800 */
[----:B------:R-:W-:Y:S01]  /*20700*/  IMAD.WIDE R6, R27, 0x2, R6 ;  /* 0x000000021b067825 */ /* 0x000fe200078e0206 */
[----:B------:R1:W-:Y:S04]  /*20710*/  STL [R1+0x3d8], R5 ;  /* 0x0003d80501007387 */ /* 0x0003e80000100800 */
[----:B------:R2:W-:Y:S01]  /*20720*/  STL [R1+0x604], R6 ;  /* 0x0006040601007387 */ /* 0x0005e20000100800 */
[----:B------:R3:W-:Y:S02]  /*20730*/  STL [R1+0x4b4], R7 ;  /* 0x0004b40701007387 */ /* 0x0007e40000100800 */
[----:B0-----:R-:W-:-:S02]  /*20740*/  IMAD.MOV.U32 R4, RZ, RZ, R28 ;  /* 0x000000ffff047224 */ /* 0x001fc400078e001c */
[----:B-1----:R-:W-:Y:S01]  /*20750*/  IMAD.MOV.U32 R5, RZ, RZ, R3 ;  /* 0x000000ffff057224 */ /* 0x002fe200078e0003 */
[----:B--2---:R-:W2:Y:S01]  /*20760*/  LDL.LU R6, [R1+0x4bc] ;  /* 0x0004bc0001067983 */ /* 0x004ea20000300800 */
[----:B---3--:R-:W2:Y:S02]  /*20770*/  LDL.LU R7, [R1+0x60c] ;  /* 0x00060c0001077983 */ /* 0x008ea40000300800 */
[----:B------:R-:W-:Y:S02]  /*20780*/  STL [R1+0x724], R8 ;  /* 0x0007240801007387 */ /* 0x000fe40000100800 */
[----:B------:R-:W-:Y:S02]  /*20790*/  STL [R1+0x608], R9 ;  /* 0x0006080901007387 */ /* 0x000fe40000100800 */
[----:B------:R-:W-:Y:S01]  /*207a0*/  IMAD.WIDE R4, R27, 0x2, R4 ;  /* 0x000000021b047825 */ /* 0x000fe200078e0204 */
[----:B------:R-:W3:Y:S03]  /*207b0*/  LDL.LU R23, [R1+0x4cc] ;  /* 0x0004cc0001177983 */ /* 0x000ee60000300800 */
[----:B------:R-:W4:Y:S02]  /*207c0*/  LDL.LU R26, [R1+0x61c] ;  /* 0x00061c00011a7983 */ /* 0x000f240000300800 */
[----:B------:R-:W3:Y:S02]  /*207d0*/  LDL.LU R3, [R1+0xb58] ;  /* 0x000b580001037983 */ /* 0x000ee40000300800 */
[----:B------:R-:W3:Y:S01]  /*207e0*/  LDL.LU R28, [R1+0xb54] ;  /* 0x000b5400011c7983 */ /* 0x000ee20000300800 */
[----:B------:R0:W-:Y:S01]  /*207f0*/  STL [R1+0x4b8], R4 ;  /* 0x0004b80401007387 */ /* 0x0001e20000100800 */
[----:B------:R1:W-:Y:S03]  /*20800*/  STL [R1+0x3dc], R5 ;  /* 0x0003dc0501007387 */ /* 0x0003e60000100800 */
[----:B0-----:R-:W3:Y:S01]  /*20810*/  LDL.LU R4, [R1+0x3e0] ;  /* 0x0003e00001047983 */ /* 0x001ee20000300800 */
[----:B-1----:R-:W3:Y:S02]  /*20820*/  LDL.LU R5, [R1+0x4c0] ;  /* 0x0004c00001057983 */ /* 0x002ee40000300800 */
[----:B------:R-:W-:-:S02]  /*20830*/  IMAD.MOV.U32 R8, RZ, RZ, R13 ;  /* 0x000000ffff087224 */ /* 0x000fc400078e000d */
[----:B------:R-:W-:-:S04]  /*20840*/  IMAD.MOV.U32 R9, RZ, RZ, R12 ;  /* 0x000000ffff097224 */ /* 0x000fc800078e000c */
[----:B------:R-:W-:Y:S01]  /*20850*/  IMAD.WIDE R8, R27, 0x2, R8 ;  /* 0x000000021b087825 */ /* 0x000fe200078e0208 */
[----:B--2---:R-:W-:-:S04]  /*20860*/  LOP3.LUT R7, R7, R6, RZ, 0x3c, !PT ;  /* 0x0000000607077212 */ /* 0x004fc800078e3cff */
[----:B------:R-:W-:-:S04]  /*20870*/  LOP3.LUT R6, R7, R6, RZ, 0x3c, !PT ;  /* 0x0000000607067212 */ /* 0x000fc800078e3cff */
[----:B------:R-:W-:-:S05]  /*20880*/  LOP3.LUT R7, R7, R6, RZ, 0x3c, !PT ;  /* 0x0000000607077212 */ /* 0x000fca00078e3cff */
[----:B------:R-:W-:Y:S01]  /*20890*/  IMAD.WIDE R6, R27, 0x2, R6 ;  /* 0x000000021b067825 */ /* 0x000fe200078e0206 */
[----:B---3--:R-:W-:-:S04]  /*208a0*/  LOP3.LUT R5, R5, R4, RZ, 0x3c, !PT ;  /* 0x0000000405057212 */ /* 0x008fc800078e3cff */
[C---:B------:R-:W-:Y:S01]  /*208b0*/  LOP3.LUT R4, R5.reuse, R4, RZ, 0x3c, !PT ;  /* 0x0000000405047212 */ /* 0x040fe200078e3cff */
[----:B------:R0:W-:Y:S03]  /*208c0*/  STL [R1+0x60c], R6 ;  /* 0x00060c0601007387 */ /* 0x0001e60000100800 */
[----:B------:R-:W-:Y:S01]  /*208d0*/  LOP3.LUT R5, R5, R4, RZ, 0x3c, !PT ;  /* 0x0000000405057212 */ /* 0x000fe200078e3cff */
[----:B------:R-:W-:Y:S01]  /*208e0*/  STL [R1+0x4bc], R7 ;  /* 0x0004bc0701007387 */ /* 0x000fe20000100800 */
[----:B------:R-:W-:Y:S02]  /*208f0*/  STL [R1+0x728], R8 ;  /* 0x0007280801007387 */ /* 0x000fe40000100800 */
[----:B------:R-:W-:Y:S02]  /*20900*/  STL [R1+0x610], R9 ;  /* 0x0006100901007387 */ /* 0x000fe40000100800 */
[----:B------:R-:W2:Y:S02]  /*20910*/  LDL.LU R12, [R1+0x628] ;  /* 0x00062800010c7983 */ /* 0x000ea40000300800 */
[----:B------:R-:W-:Y:S01]  /*20920*/  IMAD.WIDE R4, R27, 0x2, R4 ;  /* 0x000000021b047825 */ /* 0x000fe200078e0204 */
[----:B------:R-:W3:Y:S03]  /*20930*/  LDL.LU R13, [R1+0x734] ;  /* 0x00073400010d7983 */ /* 0x000ee60000300800 */
[----:B0-----:R-:W-:-:S02]  /*20940*/  IMAD.MOV.U32 R6, RZ, RZ, R29 ;  /* 0x000000ffff067224 */ /* 0x001fc400078e001d */
[----:B------:R-:W2:Y:S01]  /*20950*/  LDL.LU R29, [R1+0xb50] ;  /* 0x000b5000011d7983 */ /* 0x000ea20000300800 */
[----:B------:R0:W-:Y:S02]  /*20960*/  STL [R1+0x4c0], R4 ;  /* 0x0004c00401007387 */ /* 0x0001e40000100800 */
[----:B------:R1:W-:Y:S01]  /*20970*/  STL [R1+0x3e0], R5 ;  /* 0x0003e00501007387 */ /* 0x0003e20000100800 */
[----:B0-----:R-:W2:Y:S01]  /*20980*/  LDL.LU R4, [R1+0x3e4] ;  /* 0x0003e40001047983 */ /* 0x001ea20000300800 */
[----:B-1----:R-:W2:Y:S02]  /*20990*/  LDL.LU R5, [R1+0x4c8] ;  /* 0x0004c80001057983 */ /* 0x002ea40000300800 */
[----:B------:R-:W-:Y:S02]  /*209a0*/  IMAD.MOV.U32 R7, RZ, RZ, R14 ;  /* 0x000000ffff077224 */ /* 0x000fe400078e000e */
[----:B------:R-:W-:Y:S02]  /*209b0*/  IMAD.MOV.U32 R8, RZ, RZ, R22 ;  /* 0x000000ffff087224 */ /* 0x000fe400078e0016 */
[----:B------:R-:W-:-:S02]  /*209c0*/  IMAD.MOV.U32 R9, RZ, RZ, R15 ;  /* 0x000000ffff097224 */ /* 0x000fc400078e000f */
[----:B------:R-:W-:-:S04]  /*209d0*/  IMAD.WIDE R6, R27, 0x2, R6 ;  /* 0x000000021b067825 */ /* 0x000fc800078e0206 */
[----:B------:R-:W-:Y:S01]  /*209e0*/  IMAD.WIDE R8, R27, 0x2, R8 ;  /* 0x000000021b087825 */ /* 0x000fe200078e0208 */
[----:B------:R-:W-:Y:S03]  /*209f0*/  STL [R1+0x614], R6 ;  /* 0x0006140601007387 */ /* 0x000fe60000100800 */
[----:B------:R-:W-:Y:S02]  /*20a00*/  STL [R1+0x4c4], R7 ;  /* 0x0004c40701007387 */ /* 0x000fe40000100800 */
[----:B------:R-:W-:Y:S02]  /*20a10*/  STL [R1+0x72c], R8 ;  /* 0x00072c0801007387 */ /* 0x000fe40000100800 */
[----:B------:R0:W-:Y:S01]  /*20a20*/  STL [R1+0x618], R9 ;  /* 0x0006180901007387 */ /* 0x0001e20000100800 */
[----:B------:R-:W3:Y:S01]  /*20a30*/  LDL.LU R14, [R1+0x62c] ;  /* 0x00062c00010e7983 */ /* 0x000ee20000300800 */
[----:B------:R-:W3:Y:S02]  /*20a40*/  LDL.LU R15, [R1+0x630] ;  /* 0x00063000010f7983 */ /* 0x000ee40000300800 */
[----:B------:R-:W3:Y:S02]  /*20a50*/  LDL.LU R22, [R1+0x738] ;  /* 0x0007380001167983 */ /* 0x000ee40000300800 */
[----:B0-----:R-:W-:-:S02]  /*20a60*/  IMAD.MOV.U32 R9, RZ, RZ, R3 ;  /* 0x000000ffff097224 */ /* 0x001fc400078e0003 */
        /* <DEDUP_REMOVED lines=13> */
[----:B------:R-:W-:-:S05]  /*20b40*/  IMAD.WIDE R6, R27, 0x2, R6 ;  /* 0x000000021b067825 */ /* 0x000fca00078e0206 */
[----:B------:R0:W-:Y:S01]  /*20b50*/  STL [R1+0x61c], R6 ;  /* 0x00061c0601007387 */ /* 0x0001e20000100800 */
[----:B------:R1:W-:Y:S03]  /*20b60*/  STL [R1+0x4cc], R7 ;  /* 0x0004cc0701007387 */ /* 0x0003e60000100800 */
[----:B0-----:R-:W4:Y:S01]  /*20b70*/  LDL.LU R6, [R1+0x4d4] ;  /* 0x0004d40001067983 */ /* 0x001f220000300800 */
[----:B-1----:R-:W4:Y:S02]  /*20b80*/  LDL.LU R7, [R1+0x624] ;  /* 0x0006240001077983 */ /* 0x002f240000300800 */
[----:B------:R-:W-:-:S05]  /*20b90*/  IMAD.WIDE R8, R27, 0x2, R8 ;  /* 0x000000021b087825 */ /* 0x000fca00078e0208 */
[----:B------:R-:W-:Y:S01]  /*20ba0*/  STL [R1+0x730], R8 ;  /* 0x0007300801007387 */ /* 0x000fe20000100800 */
[----:B------:R-:W-:Y:S02]  /*20bb0*/  STL [R1+0x620], R9 ;  /* 0x0006200901007387 */ /* 0x000fe40000100800 */
[----:B------:R-:W3:Y:S02]  /*20bc0*/  LDL.LU R23, [R1+0x638] ;  /* 0x0006380001177983 */ /* 0x000ee40000300800 */
        /* <DEDUP_REMOVED lines=8> */
[----:B----4-:R-:W-:-:S04]  /*20c50*/  LOP3.LUT R7, R7, R6, RZ, 0x3c, !PT ;  /* 0x0000000607077212 */ /* 0x010fc800078e3cff */
[----:B------:R-:W-:-:S04]  /*20c60*/  LOP3.LUT R6, R7, R6, RZ, 0x3c, !PT ;  /* 0x0000000607067212 */ /* 0x000fc800078e3cff */
[----:B------:R-:W-:Y:S01]  /*20c70*/  LOP3.LUT R7, R7, R6, RZ, 0x3c, !PT ;  /* 0x0000000607077212 */ /* 0x000fe200078e3cff */
[----:B---3--:R-:W-:Y:S02]  /*20c80*/  IMAD.MOV.U32 R8, RZ, RZ, R13 ;  /* 0x000000ffff087224 */ /* 0x008fe400078e000d */
[----:B------:R-:W-:Y:S02]  /*20c90*/  IMAD.MOV.U32 R9, RZ, RZ, R12 ;  /* 0x000000ffff097224 */ /* 0x000fe400078e000c */
[----:B------:R-:W-:-:S04]  /*20ca0*/  IMAD.WIDE R6, R27, 0x2, R6 ;  /* 0x000000021b067825 */ /* 0x000fc800078e0206 */
[----:B------:R-:W-:-:S04]  /*20cb0*/  IMAD.WIDE R8, R27, 0x2, R8 ;  /* 0x000000021b087825 */ /* 0x000fc800078e0208 */
[----:B------:R-:W-:Y:S01]  /*20cc0*/  IMAD.MOV.U32 R4, RZ, RZ, R29 ;  /* 0x000000ffff047224 */ /* 0x000fe200078e001d */
[----:B------:R-:W-:Y:S01]  /*20cd0*/  STL [R1+0x624], R6 ;  /* 0x0006240601007387 */ /* 0x000fe20000100800 */
[----:B------:R0:W-:Y:S03]  /*20ce0*/  STL [R1+0x4d4], R7 ;  /* 0x0004d40701007387 */ /* 0x0001e60000100800 */
[----:B0-----:R-:W3:Y:S01]  /*20cf0*/  LDL.LU R7, [R1+0x4dc] ;  /* 0x0004dc0001077983 */ /* 0x001ee20000300800 */
[----:B------:R-:W-:Y:S02]  /*20d00*/  STL [R1+0x734], R8 ;  /* 0x0007340801007387 */ /* 0x000fe40000100800 */
[----:B------:R-:W-:Y:S02]  /*20d10*/  STL [R1+0x628], R9 ;  /* 0x0006280901007387 */ /* 0x000fe40000100800 */
[----:B------:R-:W4:Y:S01]  /*20d20*/  LDL.LU R12, [R1+0x63c] ;  /* 0x00063c00010c7983 */ /* 0x000f220000300800 */
[----:B------:R-:W4:Y:S01]  /*20d30*/  LDL.LU R13, [R1+0x640] ;  /* 0x00064000010d7983 */ /* 0x000f220000300800 */
[----:B------:R-:W4:Y:S02]  /*20d40*/  LDL.LU R29, [R1+0xb44] ;  /* 0x000b4400011d7983 */ /* 0x000f240000300800 */
[----:B--2---:R-:W-:-:S05]  /*20d50*/  IMAD.WIDE R4, R27, 0x2, R4 ;  /* 0x000000021b047825 */ /* 0x004fca00078e0204 */
[----:B------:R0:W-:Y:S01]  /*20d60*/  STL [R1+0x4d8], R4 ;  /* 0x0004d80401007387 */ /* 0x0001e20000100800 */
[----:B------:R1:W-:Y:S03]  /*20d70*/  STL [R1+0x3ec], R5 ;  /* 0x0003ec0501007387 */ /* 0x0003e60000100800 */
[----:B0-----:R-:W2:Y:S01]  /*20d80*/  LDL.LU R4, [R1+0x3f0] ;  /* 0x0003f00001047983 */ /* 0x001ea20000300800 */
[----:B-1----:R-:W2:Y:S02]  /*20d90*/  LDL.LU R5, [R1+0x4e0] ;  /* 0x0004e00001057983 */ /* 0x002ea40000300800 */
[----:B------:R-:W-:Y:S02]  /*20da0*/  IMAD.MOV.U32 R6, RZ, RZ, R14 ;  /* 0x000000ffff067224 */ /* 0x000fe400078e000e */
[----:B------:R-:W-:Y:S02]  /*20db0*/  IMAD.MOV.U32 R8, RZ, RZ, R22 ;  /* 0x000000ffff087224 */ /* 0x000fe400078e0016 */
[----:B------:R-:W-:-:S04]  /*20dc0*/  IMAD.MOV.U32 R9, RZ, RZ, R15 ;  /* 0x000000ffff097224 */ /* 0x000fc800078e000f */
[----:B------:R-:W-:-:S04]  /*20dd0*/  IMAD.WIDE R8, R27, 0x2, R8 ;  /* 0x000000021b087825 */ /* 0x000fc800078e0208 */
[----:B---3--:R-:W-:-:S05]  /*20de0*/  IMAD.WIDE R6, R27, 0x2, R6 ;  /* 0x000000021b067825 */ /* 0x008fca00078e0206 */
[----:B------:R-:W-:Y:S01]  /*20df0*/  STL [R1+0x62c], R6 ;  /* 0x00062c0601007387 */ /* 0x000fe20000100800 */
[----:B------:R0:W-:Y:S02]  /*20e00*/  STL [R1+0x4dc], R7 ;  /* 0x0004dc0701007387 */ /* 0x0001e40000100800 */
[----:B------:R-:W-:Y:S02]  /*20e10*/  STL [R1+0x738], R8 ;  /* 0x0007380801007387 */ /* 0x000fe40000100800 */
[----:B------:R-:W-:Y:S01]  /*20e20*/  STL [R1+0x630], R9 ;  /* 0x0006300901007387 */ /* 0x000fe20000100800 */
[----:B------:R-:W3:Y:S01]  /*20e30*/  LDL.LU R14, [R1+0x644] ;  /* 0x00064400010e7983 */ /* 0x000ee20000300800 */
[----:B------:R-:W3:Y:S02]  /*20e40*/  LDL.LU R15, [R1+0x648] ;  /* 0x00064800010f7983 */ /* 0x000ee40000300800 */
[----:B------:R-:W3:Y:S02]  /*20e50*/  LDL.LU R22, [R1+0x744] ;  /* 0x0007440001167983 */ /* 0x000ee40000300800 */
[----:B0-----:R-:W-:-:S02]  /*20e60*/  IMAD.MOV.U32 R7, RZ, RZ, R3 ;  /* 0x000000ffff077224 */ /* 0x001fc400078e0003 */
[----:B------:R-:W-:Y:S01]  /*20e70*/  IMAD.MOV.U32 R6, RZ, RZ, R28 ;  /* 0x000000ffff067224 */ /* 0x000fe200078e001c */
[----:B------:R-:W3:Y:S01]  /*20e80*/  LDL.LU R3, [R1+0xb40] ;  /* 0x000b400001037983 */ /* 0x000ee20000300800 */
[----:B------:R-:W3:Y:S02]  /*20e90*/  LDL.LU R28, [R1+0xb3c] ;  /* 0x000b3c00011c7983 */ /* 0x000ee40000300800 */
        /* <DEDUP_REMOVED lines=9> */
[----:B------:R-:W-:Y:S02]  /*20f30*/  STL [R1+0x634], R6 ;  /* 0x0006340601007387 */ /* 0x000fe40000100800 */
[----:B------:R0:W-:Y:S02]  /*20f40*/  STL [R1+0x4e4], R7 ;  /* 0x0004e40701007387 */ /* 0x0001e40000100800 */
[----:B0-----:R-:W3:Y:S01]  /*20f50*/  LDL.LU R7, [R1+0x4ec] ;  /* 0x0004ec0001077983 */ /* 0x001ee20000300800 */
[----:B------:R-:W-:-:S02]  /*20f60*/  IMAD.MOV.U32 R8, RZ, RZ, R26 ;  /* 0x000000ffff087224 */ /* 0x000fc400078e001a */
[----:B------:R-:W-:-:S04]  /*20f70*/  IMAD.MOV.U32 R9, RZ, RZ, R23 ;  /* 0x000000ffff097224 */ /* 0x000fc800078e0017 */
[----:B------:R-:W-:-:S05]  /*20f80*/  IMAD.WIDE R8, R27, 0x2, R8 ;  /* 0x000000021b087825 */ /* 0x000fca00078e0208 */
[----:B------:R4:W-:Y:S01]  /*20f90*/  STL [R1+0x73c], R8 ;  /* 0x00073c0801007387 */ /* 0x0009e20000100800 */
[----:B------:R-:W-:Y:S02]  /*20fa0*/  STL [R1+0x638], R9 ;  /* 0x0006380901007387 */ /* 0x000fe40000100800 */
[----:B------:R-:W3:Y:S02]  /*20fb0*/  LDL.LU R23, [R1+0x650] ;  /* 0x0006500001177983 */ /* 0x000ee40000300800 */
[----:B------:R-:W3:Y:S02]  /*20fc0*/  LDL.LU R26, [R1+0x748] ;  /* 0x00074800011a7983 */ /* 0x000ee40000300800 */
[----:B----4-:R-:W-:Y:S02]  /*20fd0*/  IMAD.MOV.U32 R8, RZ, RZ, R29 ;  /* 0x000000ffff087224 */ /* 0x010fe400078e001d */
[----:B------:R-:W4:Y:S01]  /*20fe0*/  LDL.LU R29, [R1+0xb38] ;  /* 0x000b3800011d7983 */ /* 0x000f220000300800 */
[----:B------:R-:W-:Y:S01]  /*20ff0*/  IMAD.MOV.U32 R6, RZ, RZ, R12 ;  /* 0x000000ffff067224 */ /* 0x000fe200078e000c */
[----:B--2---:R-:W-:-:S04]  /*21000*/  LOP3.LUT R5, R5, R4, RZ, 0x3c, !PT ;  /* 0x0000000405057212 */ /* 0x004fc800078e3cff */
[----:B------:R-:W-:-:S04]  /*21010*/  LOP3.LUT R4, R5, R4, RZ, 0x3c, !PT ;  /* 0x0000000405047212 */ /* 0x000fc800078e3cff */
[----:B------:R-:W-:-:S05]  /*21020*/  LOP3.LUT R5, R5, R4, RZ, 0x3c, !PT ;  /* 0x0000000405057212 */ /* 0x000fca00078e3cff */
[----:B------:R-:W-:-:S05]  /*21030*/  IMAD.WIDE R4, R27, 0x2, R4 ;  /* 0x000000021b047825 */ /* 0x000fca00078e0204 */
[----:B------:R0:W-:Y:S01]  /*21040*/  STL [R1+0x4e8], R4 ;  /* 0x0004e80401007387 */ /* 0x0001e20000100800 */
[----:B------:R1:W-:Y:S02]  /*21050*/  STL [R1+0x3f4], R5 ;  /* 0x0003f40501007387 */ /* 0x0003e40000100800 */
[----:B---3--:R-:W-:Y:S01]  /*21060*/  IMAD.WIDE R6, R27, 0x2, R6 ;  /* 0x000000021b067825 */ /* 0x008fe200078e0206 */
[----:B0-----:R-:W2:Y:S03]  /*21070*/  LDL.LU R4, [R1+0x3f8] ;  /* 0x0003f80001047983 */ /* 0x001ea60000300800 */
[----:B-1----:R-:W2:Y:S02]  /*21080*/  LDL.LU R5, [R1+0x4f0] ;  /* 0x0004f00001057983 */ /* 0x002ea40000300800 */
[----:B------:R-:W-:Y:S02]  /*21090*/  STL [R1+0x63c], R6 ;  /* 0x00063c0601007387 */ /* 0x000fe40000100800 */
[----:B------:R0:W-:Y:S02]  /*210a0*/  STL [R1+0x4ec], R7 ;  /* 0x0004ec0701007387 */ /* 0x0001e40000100800 */
[----:B0-----:R-:W3:Y:S01]  /*210b0*/  LDL.LU R7, [R1+0x4f4] ;  /* 0x0004f40001077983 */ /* 0x001ee20000300800 */
[----:B------:R-:W-:-:S02]  /*210c0*/  IMAD.MOV.U32 R9, RZ, RZ, R13 ;  /* 0x000000ffff097224 */ /* 0x000fc400078e000d */
[----:B------:R-:W-:Y:S02]  /*210d0*/  IMAD.MOV.U32 R6, RZ, RZ, R14 ;  /* 0x000000ffff067224 */ /* 0x000fe400078e000e */
[----:B------:R-:W-:-:S05]  /*210e0*/  IMAD.WIDE R8, R27, 0x2, R8 ;  /* 0x000000021b087825 */ /* 0x000fca00078e0208 */
[----:B------:R0:W-:Y:S01]  /*210f0*/  STL [R1+0x740], R8 ;  /* 0x0007400801007387 */ /* 0x0001e20000100800 */
[----:B------:R1:W-:Y:S02]  /*21100*/  STL [R1+0x640], R9 ;  /* 0x0006400901007387 */ /* 0x0003e40000100800 */
[----:B------:R-:W4:Y:S02]  /*21110*/  LDL.LU R12, [R1+0x658] ;  /* 0x00065800010c7983 */ /* 0x000f240000300800 */
[----:B------:R-:W4:Y:S02]  /*21120*/  LDL.LU R13, [R1+0x74c] ;  /* 0x00074c00010d7983 */ /* 0x000f240000300800 */
[----:B0-----:R-:W-:Y:S02]  /*21130*/  IMAD.MOV.U32 R8, RZ, RZ, R22 ;  /* 0x000000ffff087224 */ /* 0x001fe400078e0016 */
[----:B-1----:R-:W-:-:S04]  /*21140*/  IMAD.MOV.U32 R9, RZ, RZ, R15 ;  /* 0x000000ffff097224 */ /* 0x002fc800078e000f */
[----:B------:R-:W-:Y:S01]  /*21150*/  IMAD.WIDE R8, R27, 0x2, R8 ;  /* 0x000000021b087825 */ /* 0x000fe200078e0208 */
[----:B--2---:R-:W-:-:S04]  /*21160*/  LOP3.LUT R5, R5, R4, RZ, 0x3c, !PT ;  /* 0x0000000405057212 */ /* 0x004fc800078e3cff */
[----:B------:R-:W-:-:S04]  /*21170*/  LOP3.LUT R4, R5, R4, RZ, 0x3c, !PT ;  /* 0x0000000405047212 */ /* 0x000fc800078e3cff */
[----:B------:R-:W-:-:S05]  /*21180*/  LOP3.LUT R5, R5, R4, RZ, 0x3c, !PT ;  /* 0x0000000405057212 */ /* 0x000fca00078e3cff */
[----:B------:R-:W-:-:S04]  /*21190*/  IMAD.WIDE R4, R27, 0x2, R4 ;  /* 0x000000021b047825 */ /* 0x000fc800078e0204 */
[----:B---3--:R-:W-:Y:S01]  /*211a0*/  IMAD.WIDE R6, R27, 0x2, R6 ;  /* 0x000000021b067825 */ /* 0x008fe200078e0206 */
[----:B------:R0:W-:Y:S03]  /*211b0*/  STL [R1+0x4f0], R4 ;  /* 0x0004f00401007387 */ /* 0x0001e60000100800 */
[----:B------:R1:W-:Y:S02]  /*211c0*/  STL [R1+0x3f8], R5 ;  /* 0x0003f80501007387 */ /* 0x0003e40000100800 */
[----:B------:R2:W-:Y:S02]  /*211d0*/  STL [R1+0x644], R6 ;  /* 0x0006440601007387 */ /* 0x0005e40000100800 */
[----:B------:R3:W-:Y:S02]  /*211e0*/  STL [R1+0x4f4], R7 ;  /* 0x0004f40701007387 */ /* 0x0007e40000100800 */
[----:B0-----:R-:W-:-:S02]  /*211f0*/  IMAD.MOV.U32 R4, RZ, RZ, R28 ;  /* 0x000000ffff047224 */ /* 0x001fc400078e001c */
[----:B-1----:R-:W-:Y:S01]  /*21200*/  IMAD.MOV.U32 R5, RZ, RZ, R3 ;  /* 0x000000ffff057224 */ /* 0x002fe200078e0003 */
[----:B--2---:R-:W2:Y:S01]  /*21210*/  LDL.LU R6, [R1+0x4fc] ;  /* 0x0004fc0001067983 */ /* 0x004ea20000300800 */
[----:B---3--:R-:W2:Y:S02]  /*21220*/  LDL.LU R7, [R1+0x64c] ;  /* 0x00064c0001077983 */ /* 0x008ea40000300800 */
[----:B------:R-:W-:Y:S02]  /*21230*/  STL [R1+0x744], R8 ;  /* 0x0007440801007387 */ /* 0x000fe40000100800 */
[----:B------:R-:W-:Y:S01]  /*21240*/  STL [R1+0x648], R9 ;  /* 0x0006480901007387 */ /* 0x000fe20000100800 */
[----:B------:R-:W3:Y:S01]  /*21250*/  LDL.LU R14, [R1+0x508] ;  /* 0x00050800010e7983 */ /* 0x000ee20000300800 */
[----:B------:R-:W-:-:S04]  /*21260*/  IMAD.WIDE R4, R27, 0x2, R4 ;  /* 0x000000021b047825 */ /* 0x000fc800078e0204 */
[----:B------:R-:W3:Y:S02]  /*21270*/  LDL.LU R15, [R1+0x50c] ;  /* 0x00050c00010f7983 */ /* 0x000ee40000300800 */
[----:B------:R-:W3:Y:S01]  /*21280*/  LDL.LU R22, [R1+0x65c] ;  /* 0x00065c0001167983 */ /* 0x000ee20000300800 */
[----:B------:R-:W3:Y:S01]  /*21290*/  LDL.LU R3, [R1+0xb34] ;  /* 0x000b340001037983 */ /* 0x000ee20000300800 */
[----:B------:R-:W3:Y:S02]  /*212a0*/  LDL.LU R28, [R1+0xb30] ;  /* 0x000b3000011c7983 */ /* 0x000ee40000300800 */
[----:B------:R0:W-:Y:S02]  /*212b0*/  STL [R1+0x4f8], R4 ;  /* 0x0004f80401007387 */ /* 0x0001e40000100800 */
[----:B------:R1:W-:Y:S01]  /*212c0*/  STL [R1+0x3fc], R5 ;  /* 0x0003fc0501007387 */ /* 0x0003e20000100800 */
        /* <DEDUP_REMOVED lines=11> */
[----:B------:R-:W-:Y:S03]  /*21380*/  STL [R1+0x64c], R6 ;  /* 0x00064c0601007387 */ /* 0x000fe60000100800 */
[----:B------:R-:W-:Y:S01]  /*21390*/  LOP3.LUT R5, R5, R4, RZ, 0x3c, !PT ;  /* 0x0000000405057212 */ /* 0x000fe200078e3cff */
[----:B------:R0:W-:Y:S04]  /*213a0*/  STL [R1+0x4fc], R7 ;  /* 0x0004fc0701007387 */ /* 0x0001e80000100800 */
[----:B------:R-:W-:Y:S01]  /*213b0*/  IMAD.WIDE R4, R27, 0x2, R4 ;  /* 0x000000021b047825 */ /* 0x000fe200078e0204 */
[----:B0-----:R-:W2:Y:S03]  /*213c0*/  LDL.LU R7, [R1+0x504] ;  /* 0x0005040001077983 */ /* 0x001ea60000300800 */
[----:B------:R-:W-:Y:S02]  /*213d0*/  STL [R1+0x748], R8 ;  /* 0x0007480801007387 */ /* 0x000fe40000100800 */
[----:B------:R-:W-:Y:S02]  /*213e0*/  STL [R1+0x650], R9 ;  /* 0x0006500901007387 */ /* 0x000fe40000100800 */
[----:B------:R-:W3:Y:S01]  /*213f0*/  LDL.LU R23, [R1+0x668] ;  /* 0x0006680001177983 */ /* 0x000ee20000300800 */
[----:B------:R-:W3:Y:S01]  /*21400*/  LDL.LU R26, [R1+0x754] ;  /* 0x00075400011a7983 */ /* 0x000ee20000300800 */
[----:B----4-:R-:W-:-:S02]  /*21410*/  IMAD.MOV.U32 R6, RZ, RZ, R29 ;  /* 0x000000ffff067224 */ /* 0x010fc400078e001d */
[----:B------:R-:W4:Y:S02]  /*21420*/  LDL.LU R29, [R1+0xb2c] ;  /* 0x000b2c00011d7983 */ /* 0x000f240000300800 */
[----:B------:R-:W-:Y:S01]  /*21430*/  STL [R1+0x500], R4 ;  /* 0x0005000401007387 */ /* 0x000fe20000100800 */
[----:B------:R0:W-:Y:S04]  /*21440*/  STL [R1+0x400], R5 ;  /* 0x0004000501007387 */ /* 0x0001e80000100800 */
[----:B0-----:R-:W3:Y:S01]  /*21450*/  LDL.LU R5, [R1+0x404] ;  /* 0x0004040001057983 */ /* 0x001ee20000300800 */
[----:B------:R-:W-:Y:S02]  /*21460*/  IMAD.MOV.U32 R8, RZ, RZ, R13 ;  /* 0x000000ffff087224 */ /* 0x000fe400078e000d */
[----:B------:R-:W-:-:S02]  /*21470*/  IMAD.MOV.U32 R9, RZ, RZ, R12 ;  /* 0x000000ffff097224 */ /* 0x000fc400078e000c */
[----:B------:R-:W-:Y:S02]  /*21480*/  IMAD.MOV.U32 R4, RZ, RZ, R14 ;  /* 0x000000ffff047224 */ /* 0x000fe400078e000e */
        /* <DEDUP_REMOVED lines=8> */
[----:B---3--:R-:W-:-:S04]  /*21510*/  IMAD.WIDE R4, R27, 0x2, R4 ;  /* 0x000000021b047825 */ /* 0x008fc800078e0204 */
[----:B0-----:R-:W-:Y:S02]  /*21520*/  IMAD.MOV.U32 R9, RZ, RZ, R3 ;  /* 0x000000ffff097224 */ /* 0x001fe400078e0003 */
[----:B------:R-:W-:Y:S01]  /*21530*/  IMAD.MOV.U32 R8, RZ, RZ, R28 ;  /* 0x000000ffff087224 */ /* 0x000fe200078e001c */
[----:B------:R-:W3:Y:S01]  /*21540*/  LDL.LU R3, [R1+0xb28] ;  /* 0x000b280001037983 */ /* 0x000ee20000300800 */
[----:B------:R-:W2:Y:S02]  /*21550*/  LDL.LU R28, [R1+0xb24] ;  /* 0x000b2400011c7983 */ /* 0x000ea40000300800 */
[----:B------:R0:W-:Y:S02]  /*21560*/  STL [R1+0x508], R4 ;  /* 0x0005080401007387 */ /* 0x0001e40000100800 */
[----:B------:R1:W-:Y:S01]  /*21570*/  STL [R1+0x404], R5 ;  /* 0x0004040501007387 */ /* 0x0003e20000100800 */
[----:B0-----:R-:W2:Y:S01]  /*21580*/  LDL.LU R4, [R1+0x408] ;  /* 0x0004080001047983 */ /* 0x001ea20000300800 */
[----:B-1----:R-:W2:Y:S02]  /*21590*/  LDL.LU R5, [R1+0x510] ;  /* 0x0005100001057983 */ /* 0x002ea40000300800 */
[----:B------:R-:W-:-:S02]  /*215a0*/  IMAD.MOV.U32 R6, RZ, RZ, R22 ;  /* 0x000000ffff067224 */ /* 0x000fc400078e0016 */
[----:B------:R-:W-:-:S04]  /*215b0*/  IMAD.MOV.U32 R7, RZ, RZ, R15 ;  /* 0x000000ffff077224 */ /* 0x000fc800078e000f */
[----:B------:R-:W-:-:S05]  /*215c0*/  IMAD.WIDE R6, R27, 0x2, R6 ;  /* 0x000000021b067825 */ /* 0x000fca00078e0206 */
[----:B------:R0:W-:Y:S01]  /*215d0*/  STL [R1+0x65c], R6 ;  /* 0x00065c0601007387 */ /* 0x0001e20000100800 */
[----:B------:R1:W-:Y:S03]  /*215e0*/  STL [R1+0x50c], R7 ;  /* 0x00050c0701007387 */ /* 0x0003e60000100800 */
[----:B0-----:R-:W3:Y:S01]  /*215f0*/  LDL.LU R6, [R1+0x514] ;  /* 0x0005140001067983 */ /* 0x001ee20000300800 */
[----:B-1----:R-:W3:Y:S02]  /*21600*/  LDL.LU R7, [R1+0x664] ;  /* 0x0006640001077983 */ /* 0x002ee40000300800 */
[----:B------:R-:W-:-:S05]  /*21610*/  IMAD.WIDE R8, R27, 0x2, R8 ;  /* 0x000000021b087825 */ /* 0x000fca00078e0208 */
[----:B------:R-:W-:Y:S01]  /*21620*/  STL [R1+0x750], R8 ;  /* 0x0007500801007387 */ /* 0x000fe20000100800 */
[----:B------:R-:W-:Y:S02]  /*21630*/  STL [R1+0x660], R9 ;  /* 0x0006600901007387 */ /* 0x000fe40000100800 */
[----:B------:R-:W4:Y:S02]  /*21640*/  LDL.LU R14, [R1+0x520] ;  /* 0x00052000010e7983 */ /* 0x000f240000300800 */
[----:B------:R-:W4:Y:S01]  /*21650*/  LDL.LU R15, [R1+0x678] ;  /* 0x00067800010f7983 */ /* 0x000f220000300800 */
[----:B------:R-:W4:Y:S01]  /*21660*/  LDL.LU R22, [R1+0x75c] ;  /* 0x00075c0001167983 */ /* 0x000f220000300800 */
[----:B--2---:R-:W-:-:S04]  /*21670*/  LOP3.LUT R5, R5, R4, RZ, 0x3c, !PT ;  /* 0x0000000405057212 */ /* 0x004fc800078e3cff */
[----:B------:R-:W-:-:S04]  /*21680*/  LOP3.LUT R4, R5, R4, RZ, 0x3c, !PT ;  /* 0x0000000405047212 */ /* 0x000fc800078e3cff */
[----:B------:R-:W-:-:S05]  /*21690*/  LOP3.LUT R5, R5, R4, RZ, 0x3c, !PT ;  /* 0x0000000405057212 */ /* 0x000fca00078e3cff */
[----:B------:R-:W-:-:S05]  /*216a0*/  IMAD.WIDE R4, R27, 0x2, R4 ;  /* 0x000000021b047825 */ /* 0x000fca00078e0204 */
[----:B------:R-:W-:Y:S01]  /*216b0*/  STL [R1+0x510], R4 ;  /* 0x0005100401007387 */ /* 0x000fe20000100800 */
[----:B------:R0:W-:Y:S03]  /*216c0*/  STL [R1+0x408], R5 ;  /* 0x0004080501007387 */ /* 0x0001e60000100800 */
[----:B0-----:R-:W2:Y:S01]  /*216d0*/  LDL.LU R5, [R1+0x40c] ;  /* 0x00040c0001057983 */ /* 0x001ea20000300800 */
[----:B---3--:R-:W-:-:S04]  /*216e0*/  LOP3.LUT R7, R7, R6, RZ, 0x3c, !PT ;  /* 0x0000000607077212 */ /* 0x008fc800078e3cff */
[----:B------:R-:W-:-:S04]  /*216f0*/  LOP3.LUT R6, R7, R6, RZ, 0x3c, !PT ;  /* 0x0000000607067212 */ /* 0x000fc800078e3cff */
[----:B------:R-:W-:-:S05]  /*21700*/  LOP3.LUT R7, R7, R6, RZ, 0x3c, !PT ;  /* 0x0000000607077212 */ /* 0x000fca00078e3cff */
[----:B------:R-:W-:-:S05]  /*21710*/  IMAD.WIDE R6, R27, 0x2, R6 ;  /* 0x000000021b067825 */ /* 0x000fca00078e0206 */
[----:B------:R0:W-:Y:S01]  /*21720*/  STL [R1+0x664], R6 ;  /* 0x0006640601007387 */ /* 0x0001e20000100800 */
[----:B------:R1:W-:Y:S02]  /*21730*/  STL [R1+0x514], R7 ;  /* 0x0005140701007387 */ /* 0x0003e40000100800 */
[----:B------:R-:W-:Y:S02]  /*21740*/  IMAD.MOV.U32 R8, RZ, RZ, R26 ;  /* 0x000000ffff087224 */ /* 0x000fe400078e001a */
[----:B------:R-:W-:Y:S01]  /*21750*/  IMAD.MOV.U32 R9, RZ, RZ, R23 ;  /* 0x000000ffff097224 */ /* 0x000fe200078e0017 */
[----:B0-----:R-:W3:Y:S01]  /*21760*/  LDL.LU R6, [R1+0x51c] ;  /* 0x00051c0001067983 */ /* 0x001ee20000300800 */
[----:B-1----:R-:W3:Y:S02]  /*21770*/  LDL.LU R7, [R1+0x66c] ;  /* 0x00066c0001077983 */ /* 0x002ee40000300800 */
[----:B------:R-:W-:-:S04]  /*21780*/  IMAD.WIDE R8, R27, 0x2, R8 ;  /* 0x000000021b087825 */ /* 0x000fc800078e0208 */
[----:B----4-:R-:W-:Y:S01]  /*21790*/  IMAD.MOV.U32 R4, RZ, RZ, R29 ;  /* 0x000000ffff047224 */ /* 0x010fe200078e001d */
[----:B------:R-:W-:Y:S01]  /*217a0*/  STL [R1+0x754], R8 ;  /* 0x0007540801007387 */ /* 0x000fe20000100800 */
[----:B------:R-:W-:Y:S02]  /*217b0*/  STL [R1+0x668], R9 ;  /* 0x0006680901007387 */ /* 0x000fe40000100800 */
[----:B------:R-:W4:Y:S02]  /*217c0*/  LDL.LU R23, [R1+0x67c] ;  /* 0x00067c0001177983 */ /* 0x000f240000300800 */
[----:B------:R-:W4:Y:S01]  /*217d0*/  LDL.LU R26, [R1+0x680] ;  /* 0x00068000011a7983 */ /* 0x000f220000300800 */
[----:B------:R-:W4:Y:S01]  /*217e0*/  LDL.LU R29, [R1+0xb20] ;  /* 0x000b2000011d7983 */ /* 0x000f220000300800 */
[----:B--2---:R-:W-:-:S05]  /*217f0*/  IMAD.WIDE R4, R27, 0x2, R4 ;  /* 0x000000021b047825 */ /* 0x004fca00078e0204 */
[----:B------:R-:W-:Y:S01]  /*21800*/  STL [R1+0x518], R4 ;  /* 0x0005180401007387 */ /* 0x000fe20000100800 */
[----:B------:R0:W-:Y:S03]  /*21810*/  STL [R1+0x40c], R5 ;  /* 0x00040c0501007387 */ /* 0x0001e60000100800 */
[----:B0-----:R-:W2:Y:S01]  /*21820*/  LDL.LU R5, [R1+0x410] ;  /* 0x0004100001057983 */ /* 0x001ea20000300800 */
[----:B------:R-:W-:Y:S02]  /*21830*/  IMAD.MOV.U32 R8, RZ, RZ, R13 ;  /* 0x000000ffff087224 */ /* 0x000fe400078e000d */
[----:B------:R-:W-:Y:S01]  /*21840*/  IMAD.MOV.U32 R9, RZ, RZ, R12 ;  /* 0x000000ffff097224 */ /* 0x000fe200078e000c */
[----:B---3--:R-:W-:-:S04]  /*21850*/  LOP3.LUT R7, R7, R6, RZ, 0x3c, !PT ;  /* 0x0000000607077212 */ /* 0x008fc800078e3cff */
        /* <DEDUP_REMOVED lines=9> */
[----:B------:R-:W3:Y:S01]  /*218f0*/  LDL.LU R12, [R1+0x688] ;  /* 0x00068800010c7983 */ /* 0x000ee20000300800 */
[----:B------:R-:W3:Y:S02]  /*21900*/  LDL.LU R13, [R1+0x764] ;  /* 0x00076400010d7983 */ /* 0x000ee40000300800 */
[----:B0-----:R-:W-:-:S02]  /*21910*/  IMAD.MOV.U32 R7, RZ, RZ, R3 ;  /* 0x000000ffff077224 */ /* 0x001fc400078e0003 */
[----:B------:R-:W-:Y:S01]  /*21920*/  IMAD.MOV.U32 R6, RZ, RZ, R28 ;  /* 0x000000ffff067224 */ /* 0x000fe200078e001c */
[----:B------:R-:W3:Y:S01]  /*21930*/  LDL.LU R3, [R1+0xb1c] ;  /* 0x000b1c0001037983 */ /* 0x000ee20000300800 */
[----:B------:R-:W3:Y:S02]  /*21940*/  LDL.LU R28, [R1+0xb18] ;  /* 0x000b1800011c7983 */ /* 0x000ee40000300800 */
[----:B------:R-:W-:-:S04]  /*21950*/  IMAD.WIDE R6, R27, 0x2, R6 ;  /* 0x000000021b067825 */ /* 0x000fc800078e0206 */
[----:B--2---:R-:W-:-:S05]  /*21960*/  IMAD.WIDE R4, R27, 0x2, R4 ;  /* 0x000000021b047825 */ /* 0x004fca00078e0204 */
        /* <DEDUP_REMOVED lines=16> */
[----:B0-----:R-:W-:-:S03]  /*21a70*/  IMAD.MOV.U32 R8, RZ, RZ, R29 ;  /* 0x000000ffff087224 */ /* 0x001fc600078e001d */
        /* <DEDUP_REMOVED lines=35> */
[----:B0-----:R-:W-:-:S02]  /*21cb0*/  IMAD.MOV.U32 R4, RZ, RZ, R28 ;  /* 0x000000ffff047224 */ /* 0x001fc400078e001c */
[----:B-1----:R-:W-:-:S04]  /*21cc0*/  IMAD.MOV.U32 R5, RZ, RZ, R3 ;  /* 0x000000ffff057224 */ /* 0x002fc800078e0003 */
[----:B------:R-:W-:Y:S01]  /*21cd0*/  IMAD.WIDE R4, R27, 0x2, R4 ;  /* 0x000000021b047825 */ /* 0x000fe200078e0204 */
[----:B--2---:R-:W2:Y:S03]  /*21ce0*/  LDL.LU R7, [R1+0x53c] ;  /* 0x00053c0001077983 */ /* 0x004ea60000300800 */
[----:B------:R-:W-:Y:S02]  /*21cf0*/  STL [R1+0x764], R8 ;  /* 0x0007640801007387 */ /* 0x000fe40000100800 */
[----:B------:R-:W-:Y:S02]  /*21d00*/  STL [R1+0x688], R9 ;  /* 0x0006880901007387 */ /* 0x000fe40000100800 */
[----:B------:R-:W3:Y:S01]  /*21d10*/  LDL.LU R12, [R1+0x54c] ;  /* 0x00054c00010c7983 */ /* 0x000ee20000300800 */
[----:B------:R-:W3:Y:S01]  /*21d20*/  LDL.LU R13, [R1+0x69c] ;  /* 0x00069c00010d7983 */ /* 0x000ee20000300800 */
[----:B------:R-:W3:Y:S02]  /*21d30*/  LDL.LU R3, [R1+0xb10] ;  /* 0x000b100001037983 */ /* 0x000ee40000300800 */
[----:B------:R-:W3:Y:S02]  /*21d40*/  LDL.LU R28, [R1+0xb0c] ;  /* 0x000b0c00011c7983 */ /* 0x000ee40000300800 */
[----:B------:R0:W-:Y:S01]  /*21d50*/  STL [R1+0x538], R4 ;  /* 0x0005380401007387 */ /* 0x0001e20000100800 */
[----:B------:R1:W-:Y:S04]  /*21d60*/  STL [R1+0x41c], R5 ;  /* 0x00041c0501007387 */ /* 0x0003e80000100800 */
[----:B0-----:R-:W3:Y:S01]  /*21d70*/  LDL.LU R4, [R1+0x420] ;  /* 0x0004200001047983 */ /* 0x001ee20000300800 */
[----:B-1----:R-:W3:Y:S02]  /*21d80*/  LDL.LU R5, [R1+0x540] ;  /* 0x0005400001057983 */ /* 0x002ee40000300800 */
[----:B----4-:R-:W-:-:S02]  /*21d90*/  IMAD.MOV.U32 R6, RZ, RZ, R14 ;  /* 0x000000ffff067224 */ /* 0x010fc400078e000e */
[----:B------:R-:W-:Y:S02]  /*21da0*/  IMAD.MOV.U32 R8, RZ, RZ, R22 ;  /* 0x000000ffff087224 */ /* 0x000fe400078e0016 */
[----:B------:R-:W-:-:S04]  /*21db0*/  IMAD.MOV.U32 R9, RZ, RZ, R15 ;  /* 0x000000ffff097224 */ /* 0x000fc800078e000f */
[----:B------:R-:W-:-:S04]  /*21dc0*/  IMAD.WIDE R8, R27, 0x2, R8 ;  /* 0x000000021b087825 */ /* 0x000fc800078e0208 */
[----:B--2---:R-:W-:-:S05]  /*21dd0*/  IMAD.WIDE R6, R27, 0x2, R6 ;  /* 0x000000021b067825 */ /* 0x004fca00078e0206 */
[----:B------:R-:W-:Y:S01]  /*21de0*/  STL [R1+0x68c], R6 ;  /* 0x00068c0601007387 */ /* 0x000fe20000100800 */
[----:B------:R0:W-:Y:S02]  /*21df0*/  STL [R1+0x53c], R7 ;  /* 0x00053c0701007387 */ /* 0x0001e40000100800 */
[----:B------:R-:W-:Y:S02]  /*21e00*/  STL [R1+0x768], R8 ;  /* 0x0007680801007387 */ /* 0x000fe40000100800 */
[----:B------:R-:W-:Y:S01]  /*21e10*/  STL [R1+0x690], R9 ;  /* 0x0006900901007387 */ /* 0x000fe20000100800 */
[----:B------:R-:W2:Y:S01]  /*21e20*/  LDL.LU R14, [R1+0x6a4] ;  /* 0x0006a400010e7983 */ /* 0x000ea20000300800 */
[----:B------:R-:W4:Y:S02]  /*21e30*/  LDL.LU R15, [R1+0x6a8] ;  /* 0x0006a800010f7983 */ /* 0x000f240000300800 */
[----:B------:R-:W2:Y:S01]  /*21e40*/  LDL.LU R22, [R1+0x774] ;  /* 0x0007740001167983 */ /* 0x000ea20000300800 */
[----:B---3--:R-:W-:-:S04]  /*21e50*/  LOP3.LUT R5, R5, R4, RZ, 0x3c, !PT ;  /* 0x0000000405057212 */ /* 0x008fc800078e3cff */
[----:B------:R-:W-:-:S04]  /*21e60*/  LOP3.LUT R4, R5, R4, RZ, 0x3c, !PT ;  /* 0x0000000405047212 */ /* 0x000fc800078e3cff */
[----:B------:R-:W-:Y:S01]  /*21e70*/  LOP3.LUT R5, R5, R4, RZ, 0x3c, !PT ;  /* 0x0000000405057212 */ /* 0x000fe200078e3cff */
[----:B0-----:R-:W-:Y:S02]  /*21e80*/  IMAD.MOV.U32 R7, RZ, RZ, R29 ;  /* 0x000000ffff077224 */ /* 0x001fe400078e001d */
[----:B------:R-:W-:Y:S01]  /*21e90*/  IMAD.MOV.U32 R6, RZ, RZ, R3 ;  /* 0x000000ffff067224 */ /* 0x000fe200078e0003 */
[----:B------:R-:W3:Y:S01]  /*21ea0*/  LDL.LU R29, [R1+0xb08] ;  /* 0x000b0800011d7983 */ /* 0x000ee20000300800 */
[----:B------:R-:W2:Y:S02]  /*21eb0*/  LDL.LU R3, [R1+0xb04] ;  /* 0x000b040001037983 */ /* 0x000ea40000300800 */
        /* <DEDUP_REMOVED lines=9> */
[----:B------:R-:W-:Y:S03]  /*21f50*/  STL [R1+0x694], R6 ;  /* 0x0006940601007387 */ /* 0x000fe60000100800 */
[----:B------:R-:W-:Y:S02]  /*21f60*/  STL [R1+0x544], R7 ;  /* 0x0005440701007387 */ /* 0x000fe40000100800 */
[----:B------:R-:W-:Y:S02]  /*21f70*/  STL [R1+0x76c], R8 ;  /* 0x00076c0801007387 */ /* 0x000fe40000100800 */
[----:B------:R0:W-:Y:S01]  /*21f80*/  STL [R1+0x698], R9 ;  /* 0x0006980901007387 */ /* 0x0001e20000100800 */
[----:B------:R-:W4:Y:S01]  /*21f90*/  LDL.LU R23, [R1+0x6b0] ;  /* 0x0006b00001177983 */ /* 0x000f220000300800 */
[----:B------:R-:W4:Y:S02]  /*21fa0*/  LDL.LU R26, [R1+0x778] ;  /* 0x00077800011a7983 */ /* 0x000f240000300800 */
[----:B0-----:R-:W-:-:S02]  /*21fb0*/  IMAD.MOV.U32 R9, RZ, RZ, R28 ;  /* 0x000000ffff097224 */ /* 0x001fc400078e001c */
[----:B------:R-:W4:Y:S01]  /*21fc0*/  LDL.LU R28, [R1+0xb00] ;  /* 0x000b0000011c7983 */ /* 0x000f220000300800 */
[----:B------:R-:W-:Y:S02]  /*21fd0*/  IMAD.MOV.U32 R6, RZ, RZ, R13 ;  /* 0x000000ffff067224 */ /* 0x000fe400078e000d */
[----:B------:R-:W-:-:S04]  /*21fe0*/  IMAD.MOV.U32 R7, RZ, RZ, R12 ;  /* 0x000000ffff077224 */ /* 0x000fc800078e000c */
[----:B------:R-:W-:-:S04]  /*21ff0*/  IMAD.WIDE R6, R27, 0x2, R6 ;  /* 0x000000021b067825 */ /* 0x000fc800078e0206 */
[----:B---3--:R-:W-:Y:S02]  /*22000*/  IMAD.MOV.U32 R8, RZ, RZ, R29 ;  /* 0x000000ffff087224 */ /* 0x008fe400078e001d */
        /* <DEDUP_REMOVED lines=12> */
[----:B------:R-:W-:-:S04]  /*220d0*/  IMAD.WIDE R8, R27, 0x2, R8 ;  /* 0x000000021b087825 */ /* 0x000fc800078e0208 */
[----:B------:R-:W-:Y:S01]  /*220e0*/  IMAD.MOV.U32 R6, RZ, RZ, R14 ;  /* 0x000000ffff067224 */ /* 0x000fe200078e000e */
[----:B------:R0:W-:Y:S01]  /*220f0*/  STL [R1+0x770], R8 ;  /* 0x0007700801007387 */ /* 0x0001e20000100800 */
[----:B------:R4:W-:Y:S02]  /*22100*/  STL [R1+0x6a0], R9 ;  /* 0x0006a00901007387 */ /* 0x0009e40000100800 */
[----:B------:R-:W3:Y:S02]  /*22110*/  LDL.LU R12, [R1+0x6b8] ;  /* 0x0006b800010c7983 */ /* 0x000ee40000300800 */
[----:B------:R-:W3:Y:S02]  /*22120*/  LDL.LU R13, [R1+0x77c] ;  /* 0x00077c00010d7983 */ /* 0x000ee40000300800 */
[----:B0-----:R-:W-:Y:S02]  /*22130*/  IMAD.MOV.U32 R8, RZ, RZ, R22 ;  /* 0x000000ffff087224 */ /* 0x001fe400078e0016 */
[----:B----4-:R-:W-:-:S04]  /*22140*/  IMAD.MOV.U32 R9, RZ, RZ, R15 ;  /* 0x000000ffff097224 */ /* 0x010fc800078e000f */
        /* <DEDUP_REMOVED lines=18> */
[----:B------:R-:W4:Y:S02]  /*22270*/  LDL.LU R15, [R1+0x56c] ;  /* 0x00056c00010f7983 */ /* 0x000f240000300800 */
        /* <DEDUP_REMOVED lines=18> */
[----:B------:R1:W-:Y:S01]  /*223a0*/  STL [R1+0x55c], R7 ;  /* 0x00055c0701007387 */ /* 0x0003e20000100800 */
[----:B------:R-:W-:Y:S02]  /*223b0*/  STL [R1+0x778], R8 ;  /* 0x0007780801007387 */ /* 0x000fe40000100800 */
[----:B------:R-:W-:Y:S02]  /*223c0*/  STL [R1+0x6b0], R9 ;  /* 0x0006b00901007387 */ /* 0x000fe40000100800 */
[----:B------:R-:W2:Y:S02]  /*223d0*/  LDL.LU R23, [R1+0x6c8] ;  /* 0x0006c80001177983 */ /* 0x000ea40000300800 */
[----:B------:R-:W-:Y:S01]  /*223e0*/  IMAD.WIDE R4, R27, 0x2, R4 ;  /* 0x000000021b047825 */ /* 0x000fe200078e0204 */
[----:B------:R-:W3:Y:S03]  /*223f0*/  LDL.LU R26, [R1+0x784] ;  /* 0x00078400011a7983 */ /* 0x000ee60000300800 */
[----:B0-----:R-:W-:-:S02]  /*22400*/  IMAD.MOV.U32 R6, RZ, RZ, R3 ;  /* 0x000000ffff067224 */ /* 0x001fc400078e0003 */
[----:B-1----:R-:W-:Y:S02]  /*22410*/  IMAD.MOV.U32 R7, RZ, RZ, R29 ;  /* 0x000000ffff077224 */ /* 0x002fe400078e001d */
[----:B------:R-:W2:Y:S01]  /*22420*/  LDL.LU R29, [R1+0xaf0] ;  /* 0x000af000011d7983 */ /* 0x000ea20000300800 */
[----:B------:R-:W3:Y:S02]  /*22430*/  LDL.LU R3, [R1+0xaec] ;  /* 0x000aec0001037983 */ /* 0x000ee40000300800 */
[----:B------:R-:W-:Y:S02]  /*22440*/  STL [R1+0x560], R4 ;  /* 0x0005600401007387 */ /* 0x000fe40000100800 */
[----:B------:R0:W-:Y:S02]  /*22450*/  STL [R1+0x430], R5 ;  /* 0x0004300501007387 */ /* 0x0001e40000100800 */
[----:B0-----:R-:W3:Y:S01]  /*22460*/  LDL.LU R5, [R1+0x434] ;  /* 0x0004340001057983 */ /* 0x001ee20000300800 */
[----:B------:R-:W-:-:S02]  /*22470*/  IMAD.MOV.U32 R8, RZ, RZ, R13 ;  /* 0x000000ffff087224 */ /* 0x000fc400078e000d */
[----:B------:R-:W-:Y:S02]  /*22480*/  IMAD.MOV.U32 R9, RZ, RZ, R12 ;  /* 0x000000ffff097224 */ /* 0x000fe400078e000c */
[----:B------:R-:W-:-:S04]  /*22490*/  IMAD.WIDE R6, R27, 0x2, R6 ;  /* 0x000000021b067825 */ /* 0x000fc800078e0206 */
[----:B------:R-:W-:-:S04]  /*224a0*/  IMAD.WIDE R8, R27, 0x2, R8 ;  /* 0x000000021b087825 */ /* 0x000fc800078e0208 */
[----:B------:R-:W-:Y:S01]  /*224b0*/  IMAD.MOV.U32 R4, RZ, RZ, R14 ;  /* 0x000000ffff047224 */ /* 0x000fe200078e000e */
[----:B------:R0:W-:Y:S01]  /*224c0*/  STL [R1+0x6b4], R6 ;  /* 0x0006b40601007387 */ /* 0x0001e20000100800 */
[----:B------:R4:W-:Y:S02]  /*224d0*/  STL [R1+0x564], R7 ;  /* 0x0005640701007387 */ /* 0x0009e40000100800 */
[----:B------:R-:W-:Y:S02]  /*224e0*/  STL [R1+0x77c], R8 ;  /* 0x00077c0801007387 */ /* 0x000fe40000100800 */
[----:B------:R1:W-:Y:S01]  /*224f0*/  STL [R1+0x6b8], R9 ;  /* 0x0006b80901007387 */ /* 0x0003e20000100800 */
[----:B------:R-:W3:Y:S01]  /*22500*/  LDL.LU R12, [R1+0x6d0] ;  /* 0x0006d000010c7983 */ /* 0x000ee20000300800 */
[----:B------:R-:W3:Y:S02]  /*22510*/  LDL.LU R13, [R1+0x788] ;  /* 0x00078800010d7983 */ /* 0x000ee40000300800 */
[----:B0-----:R-:W-:-:S02]  /*22520*/  IMAD.MOV.U32 R6, RZ, RZ, R22 ;  /* 0x000000ffff067224 */ /* 0x001fc400078e0016 */
[----:B----4-:R-:W-:Y:S02]  /*22530*/  IMAD.MOV.U32 R7, RZ, RZ, R15 ;  /* 0x000000ffff077224 */ /* 0x010fe400078e000f */
[----:B-1----:R-:W-:Y:S02]  /*22540*/  IMAD.MOV.U32 R9, RZ, RZ, R28 ;  /* 0x000000ffff097224 */ /* 0x002fe400078e001c */
[----:B------:R-:W4:Y:S01]  /*22550*/  LDL.LU R28, [R1+0xae8] ;  /* 0x000ae800011c7983 */ /* 0x000f220000300800 */
[----:B------:R-:W-:-:S04]  /*22560*/  IMAD.WIDE R6, R27, 0x2, R6 ;  /* 0x000000021b067825 */ /* 0x000fc800078e0206 */
[----:B--2---:R-:W-:Y:S02]  /*22570*/  IMAD.MOV.U32 R8, RZ, RZ, R29 ;  /* 0x000000ffff087224 */ /* 0x004fe400078e001d */
[----:B------:R-:W2:Y:S01]  /*22580*/  LDL.LU R29, [R1+0xae4] ;  /* 0x000ae400011d7983 */ /* 0x000ea20000300800 */
[----:B---3--:R-:W-:-:S05]  /*22590*/  IMAD.WIDE R4, R27, 0x2, R4 ;  /* 0x000000021b047825 */ /* 0x008fca00078e0204 */
[----:B------:R0:W-:Y:S01]  /*225a0*/  STL [R1+0x568], R4 ;  /* 0x0005680401007387 */ /* 0x0001e20000100800 */
[----:B------:R1:W-:Y:S03]  /*225b0*/  STL [R1+0x434], R5 ;  /* 0x0004340501007387 */ /* 0x0003e60000100800 */
[----:B0-----:R-:W3:Y:S01]  /*225c0*/  LDL.LU R4, [R1+0x438] ;  /* 0x0004380001047983 */ /* 0x001ee20000300800 */
[----:B-1----:R-:W3:Y:S02]  /*225d0*/  LDL.LU R5, [R1+0x570] ;  /* 0x0005700001057983 */ /* 0x002ee40000300800 */
[----:B------:R0:W-:Y:S02]  /*225e0*/  STL [R1+0x6bc], R6 ;  /* 0x0006bc0601007387 */ /* 0x0001e40000100800 */
[----:B------:R1:W-:Y:S01]  /*225f0*/  STL [R1+0x56c], R7 ;  /* 0x00056c0701007387 */ /* 0x0003e20000100800 */
[----:B0-----:R-:W2:Y:S01]  /*22600*/  LDL.LU R6, [R1+0x574] ;  /* 0x0005740001067983 */ /* 0x001ea20000300800 */
[----:B-1----:R-:W2:Y:S02]  /*22610*/  LDL.LU R7, [R1+0x6c4] ;  /* 0x0006c40001077983 */ /* 0x002ea40000300800 */
[----:B------:R-:W-:-:S05]  /*22620*/  IMAD.WIDE R8, R27, 0x2, R8 ;  /* 0x000000021b087825 */ /* 0x000fca00078e0208 */
[----:B------:R0:W-:Y:S01]  /*22630*/  STL [R1+0x780], R8 ;  /* 0x0007800801007387 */ /* 0x0001e20000100800 */
[----:B------:R-:W-:Y:S02]  /*22640*/  STL [R1+0x6c0], R9 ;  /* 0x0006c00901007387 */ /* 0x000fe40000100800 */
[----:B------:R-:W4:Y:S02]  /*22650*/  LDL.LU R14, [R1+0x580] ;  /* 0x00058000010e7983 */ /* 0x000f240000300800 */
[----:B------:R-:W4:Y:S01]  /*22660*/  LDL.LU R15, [R1+0x6d8] ;  /* 0x0006d800010f7983 */ /* 0x000f220000300800 */
[----:B------:R-:W4:Y:S01]  /*22670*/  LDL.LU R22, [R1+0x78c] ;  /* 0x00078c0001167983 */ /* 0x000f220000300800 */
[----:B0-----:R-:W-:Y:S01]  /*22680*/  IMAD.MOV.U32 R8, RZ, RZ, R26 ;  /* 0x000000ffff087224 */ /* 0x001fe200078e001a */
[----:B---3--:R-:W-:-:S04]  /*22690*/  LOP3.LUT R5, R5, R4, RZ, 0x3c, !PT ;  /* 0x0000000405057212 */ /* 0x008fc800078e3cff */
[----:B------:R-:W-:-:S04]  /*226a0*/  LOP3.LUT R4, R5, R4, RZ, 0x3c, !PT ;  /* 0x0000000405047212 */ /* 0x000fc800078e3cff */
[----:B------:R-:W-:Y:S02]  /*226b0*/  LOP3.LUT R5, R5, R4, RZ, 0x3c, !PT ;  /* 0x0000000405057212 */ /* 0x000fe400078e3cff */
[----:B--2---:R-:W-:-:S04]  /*226c0*/  LOP3.LUT R7, R7, R6, RZ, 0x3c, !PT ;  /* 0x0000000607077212 */ /* 0x004fc800078e3cff */
[----:B------:R-:W-:Y:S01]  /*226d0*/  LOP3.LUT R6, R7, R6, RZ, 0x3c, !PT ;  /* 0x0000000607067212 */ /* 0x000fe200078e3cff */
[----:B------:R-:W-:-:S03]  /*226e0*/  IMAD.WIDE R4, R27, 0x2, R4 ;  /* 0x000000021b047825 */ /* 0x000fc600078e0204 */
[----:B------:R-:W-:Y:S02]  /*226f0*/  LOP3.LUT R7, R7, R6, RZ, 0x3c, !PT ;  /* 0x0000000607077212 */ /* 0x000fe400078e3cff */
[----:B------:R-:W-:Y:S03]  /*22700*/  STL [R1+0x570], R4 ;  /* 0x0005700401007387 */ /* 0x000fe60000100800 */
[----:B------:R-:W-:Y:S01]  /*22710*/  IMAD.WIDE R6, R27, 0x2, R6 ;  /* 0x000000021b067825 */ /* 0x000fe200078e0206 */
[----:B------:R-:W-:Y:S04]  /*22720*/  STL [R1+0x438], R5 ;  /* 0x0004380501007387 */ /* 0x000fe80000100800 */
[----:B------:R0:W-:Y:S01]  /*22730*/  STL [R1+0x6c4], R6 ;  /* 0x0006c40601007387 */ /* 0x0001e20000100800 */
[----:B------:R1:W-:Y:S03]  /*22740*/  STL [R1+0x574], R7 ;  /* 0x0005740701007387 */ /* 0x0003e60000100800 */
[----:B0-----:R-:W2:Y:S01]  /*22750*/  LDL.LU R6, [R1+0x57c] ;  /* 0x00057c0001067983 */ /* 0x001ea20000300800 */
[----:B-1----:R-:W2:Y:S02]  /*22760*/  LDL.LU R7, [R1+0x6cc] ;  /* 0x0006cc0001077983 */ /* 0x002ea40000300800 */
[----:B------:R-:W-:-:S02]  /*22770*/  IMAD.MOV.U32 R9, RZ, RZ, R23 ;  /* 0x000000ffff097224 */ /* 0x000fc400078e0017 */
[----:B----4-:R-:W-:Y:S02]  /*22780*/  IMAD.MOV.U32 R4, RZ, RZ, R28 ;  /* 0x000000ffff047224 */ /* 0x010fe400078e001c */
[----:B------:R-:W-:Y:S02]  /*22790*/  IMAD.MOV.U32 R5, RZ, RZ, R3 ;  /* 0x000000ffff057224 */ /* 0x000fe400078e0003 */
[----:B------:R-:W-:-:S04]  /*227a0*/  IMAD.WIDE R8, R27, 0x2, R8 ;  /* 0x000000021b087825 */ /* 0x000fc800078e0208 */
[----:B------:R-:W-:Y:S01]  /*227b0*/  IMAD.WIDE R4, R27, 0x2, R4 ;  /* 0x000000021b047825 */ /* 0x000fe200078e0204 */
[----:B------:R-:W-:Y:S03]  /*227c0*/  STL [R1+0x784], R8 ;  /* 0x0007840801007387 */ /* 0x000fe60000100800 */
[----:B------:R-:W-:Y:S02]  /*227d0*/  STL [R1+0x6c8], R9 ;  /* 0x0006c80901007387 */ /* 0x000fe40000100800 */
[----:B------:R-:W3:Y:S02]  /*227e0*/  LDL.LU R23, [R1+0x58c] ;  /* 0x00058c0001177983 */ /* 0x000ee40000300800 */
[----:B------:R-:W4:Y:S01]  /*227f0*/  LDL.LU R26, [R1+0x6dc] ;  /* 0x0006dc00011a7983 */ /* 0x000f220000300800 */
[----:B------:R-:W3:Y:S01]  /*22800*/  LDL.LU R3, [R1+0xae0] ;  /* 0x000ae00001037983 */ /* 0x000ee20000300800 */
[----:B------:R-:W3:Y:S02]  /*22810*/  LDL.LU R28, [R1+0xadc] ;  /* 0x000adc00011c7983 */ /* 0x000ee40000300800 */
[----:B------:R-:W-:Y:S02]  /*22820*/  STL [R1+0x578], R4 ;  /* 0x0005780401007387 */ /* 0x000fe40000100800 */
[----:B------:R0:W-:Y:S02]  /*22830*/  STL [R1+0x43c], R5 ;  /* 0x00043c0501007387 */ /* 0x0001e40000100800 */
[----:B0-----:R-:W3:Y:S01]  /*22840*/  LDL.LU R5, [R1+0x440] ;  /* 0x0004400001057983 */ /* 0x001ee20000300800 */
[----:B------:R-:W-:-:S02]  /*22850*/  IMAD.MOV.U32 R8, RZ, RZ, R13 ;  /* 0x000000ffff087224 */ /* 0x000fc400078e000d */
[----:B------:R-:W-:-:S04]  /*22860*/  IMAD.MOV.U32 R9, RZ, RZ, R12 ;  /* 0x000000ffff097224 */ /* 0x000fc800078e000c */
[----:B------:R-:W-:-:S04]  /*22870*/  IMAD.WIDE R8, R27, 0x2, R8 ;  /* 0x000000021b087825 */ /* 0x000fc800078e0208 */
[----:B------:R-:W-:Y:S01]  /*22880*/  IMAD.MOV.U32 R4, RZ, RZ, R14 ;  /* 0x000000ffff047224 */ /* 0x000fe200078e000e */
[----:B--2---:R-:W-:-:S04]  /*22890*/  LOP3.LUT R7, R7, R6, RZ, 0x3c, !PT ;  /* 0x0000000607077212 */ /* 0x004fc800078e3cff */
[----:B------:R-:W-:-:S04]  /*228a0*/  LOP3.LUT R6, R7, R6, RZ, 0x3c, !PT ;  /* 0x0000000607067212 */ /* 0x000fc800078e3cff */
[----:B------:R-:W-:-:S05]  /*228b0*/  LOP3.LUT R7, R7, R6, RZ, 0x3c, !PT ;  /* 0x0000000607077212 */ /* 0x000fca00078e3cff */
[----:B------:R-:W-:-:S05]  /*228c0*/  IMAD.WIDE R6, R27, 0x2, R6 ;  /* 0x000000021b067825 */ /* 0x000fca00078e0206 */
[----:B------:R-:W-:Y:S01]  /*228d0*/  STL [R1+0x6cc], R6 ;  /* 0x0006cc0601007387 */ /* 0x000fe20000100800 */
[----:B------:R0:W-:Y:S02]  /*228e0*/  STL [R1+0x57c], R7 ;  /* 0x00057c0701007387 */ /* 0x0001e40000100800 */
[----:B------:R-:W-:Y:S02]  /*228f0*/  STL [R1+0x788], R8 ;  /* 0x0007880801007387 */ /* 0x000fe40000100800 */
[----:B------:R-:W-:Y:S01]  /*22900*/  STL [R1+0x6d0], R9 ;  /* 0x0006d00901007387 */ /* 0x000fe20000100800 */
[----:B------:R-:W2:Y:S01]  /*22910*/  LDL.LU R12, [R1+0x6e8] ;  /* 0x0006e800010c7983 */ /* 0x000ea20000300800 */
[----:B------:R-:W2:Y:S02]  /*22920*/  LDL.LU R13, [R1+0x794] ;  /* 0x00079400010d7983 */ /* 0x000ea40000300800 */
[----:B0-----:R-:W-:Y:S02]  /*22930*/  IMAD.MOV.U32 R7, RZ, RZ, R29 ;  /* 0x000000ffff077224 */ /* 0x001fe400078e001d */
[----:B------:R-:W2:Y:S01]  /*22940*/  LDL.LU R29, [R1+0xad8] ;  /* 0x000ad800011d7983 */ /* 0x000ea20000300800 */
[----:B---3--:R-:W-:-:S04]  /*22950*/  IMAD.WIDE R4, R27, 0x2, R4 ;  /* 0x000000021b047825 */ /* 0x008fc800078e0204 */
[----:B------:R-:W-:Y:S02]  /*22960*/  IMAD.MOV.U32 R6, RZ, RZ, R3 ;  /* 0x000000ffff067224 */ /* 0x000fe400078e0003 */
[----:B------:R-:W3:Y:S01]  /*22970*/  LDL.LU R3, [R1+0xad4] ;  /* 0x000ad40001037983 */ /* 0x000ee20000300800 */
[----:B------:R0:W-:Y:S02]  /*22980*/  STL [R1+0x580], R4 ;  /* 0x0005800401007387 */ /* 0x0001e40000100800 */
[----:B------:R1:W-:Y:S01]  /*22990*/  STL [R1+0x440], R5 ;  /* 0x0004400501007387 */ /* 0x0003e20000100800 */
[----:B0-----:R-:W3:Y:S01]  /*229a0*/  LDL.LU R4, [R1+0x444] ;  /* 0x0004440001047983 */ /* 0x001ee20000300800 */
[----:B-1----:R-:W3:Y:S02]  /*229b0*/  LDL.LU R5, [R1+0x588] ;  /* 0x0005880001057983 */ /* 0x002ee40000300800 */
[----:B------:R-:W-:Y:S02]  /*229c0*/  IMAD.MOV.U32 R8, RZ, RZ, R22 ;  /* 0x000000ffff087224 */ /* 0x000fe400078e0016 */
[----:B------:R-:W-:-:S02]  /*229d0*/  IMAD.MOV.U32 R9, RZ, RZ, R15 ;  /* 0x000000ffff097224 */ /* 0x000fc400078e000f */
[----:B------:R-:W-:-:S04]  /*229e0*/  IMAD.WIDE R6, R27, 0x2, R6 ;  /* 0x000000021b067825 */ /* 0x000fc800078e0206 */
[----:B------:R-:W-:Y:S01]  /*229f0*/  IMAD.WIDE R8, R27, 0x2, R8 ;  /* 0x000000021b087825 */ /* 0x000fe200078e0208 */
[----:B------:R-:W-:Y:S03]  /*22a00*/  STL [R1+0x6d4], R6 ;  /* 0x0006d40601007387 */ /* 0x000fe60000100800 */
[----:B------:R-:W-:Y:S02]  /*22a10*/  STL [R1+0x584], R7 ;  /* 0x0005840701007387 */ /* 0x000fe40000100800 */
[----:B------:R-:W-:Y:S02]  /*22a20*/  STL [R1+0x78c], R8 ;  /* 0x00078c0801007387 */ /* 0x000fe40000100800 */
[----:B------:R-:W4:Y:S01]  /*22a30*/  LDL.LU R14, [R1+0x44c] ;  /* 0x00044c00010e7983 */ /* 0x000f220000300800 */
[----:B------:R-:W4:Y:S01]  /*22a40*/  LDL.LU R15, [R1+0x59c] ;  /* 0x00059c00010f7983 */ /* 0x000f220000300800 */
[----:B------:R-:W4:Y:S02]  /*22a50*/  LDL.LU R22, [R1+0x6ec] ;  /* 0x0006ec0001167983 */ /* 0x000f240000300800 */
[----:B------:R0:W-:Y:S02]  /*22a60*/  STL [R1+0x6d8], R9 ;  /* 0x0006d80901007387 */ /* 0x0001e40000100800 */
[----:B0-----:R-:W-:-:S02]  /*22a70*/  IMAD.MOV.U32 R9, RZ, RZ, R28 ;  /* 0x000000ffff097224 */ /* 0x001fc400078e001c */
[----:B------:R-:W4:Y:S01]  /*22a80*/  LDL.LU R28, [R1+0xad0] ;  /* 0x000ad000011c7983 */ /* 0x000f220000300800 */
[----:B--2---:R-:W-:-:S03]  /*22a90*/  IMAD.MOV.U32 R8, RZ, RZ, R29 ;  /* 0x000000ffff087224 */ /* 0x004fc600078e001d */
[----:B------:R-:W2:Y:S01]  /*22aa0*/  LDL.LU R29, [R1+0xacc] ;  /* 0x000acc00011d7983 */ /* 0x000ea20000300800 */
[----:B---3--:R-:W-:-:S04]  /*22ab0*/  LOP3.LUT R5, R5, R4, RZ, 0x3c, !PT ;  /* 0x0000000405057212 */ /* 0x008fc800078e3cff */
[----:B------:R-:W-:-:S04]  /*22ac0*/  LOP3.LUT R4, R5, R4, RZ, 0x3c, !PT ;  /* 0x0000000405047212 */ /* 0x000fc800078e3cff */
[----:B------:R-:W-:-:S05]  /*22ad0*/  LOP3.LUT R5, R5, R4, RZ, 0x3c, !PT ;  /* 0x0000000405057212 */ /* 0x000fca00078e3cff */
[----:B------:R-:W-:-:S05]  /*22ae0*/  IMAD.WIDE R4, R27, 0x2, R4 ;  /* 0x000000021b047825 */ /* 0x000fca00078e0204 */
[----:B------:R0:W-:Y:S01]  /*22af0*/  STL [R1+0x588], R4 ;  /* 0x0005880401007387 */ /* 0x0001e20000100800 */
[----:B------:R1:W-:Y:S03]  /*22b00*/  STL [R1+0x444], R5 ;  /* 0x0004440501007387 */ /* 0x0003e60000100800 */
[----:B0-----:R-:W3:Y:S01]  /*22b10*/  LDL.LU R4, [R1+0x448] ;  /* 0x0004480001047983 */ /* 0x001ee20000300800 */
[----:B-1----:R-:W3:Y:S02]  /*22b20*/  LDL.LU R5, [R1+0x590] ;  /* 0x0005900001057983 */ /* 0x002ee40000300800 */
[----:B----4-:R-:W-:Y:S02]  /*22b30*/  IMAD.MOV.U32 R6, RZ, RZ, R26 ;  /* 0x000000ffff067224 */ /* 0x010fe400078e001a */
[----:B------:R-:W-:-:S04]  /*22b40*/  IMAD.MOV.U32 R7, RZ, RZ, R23 ;  /* 0x000000ffff077224 */ /* 0x000fc800078e0017 */
[----:B------:R-:W-:-:S04]  /*22b50*/  IMAD.WIDE R6, R27, 0x2, R6 ;  /* 0x000000021b067825 */ /* 0x000fc800078e0206 */
[----:B------:R-:W-:Y:S01]  /*22b60*/  IMAD.WIDE R8, R27, 0x2, R8 ;  /* 0x000000021b087825 */ /* 0x000fe200078e0208 */
[----:B------:R-:W-:Y:S03]  /*22b70*/  STL [R1+0x6dc], R6 ;  /* 0x0006dc0601007387 */ /* 0x000fe60000100800 */
[----:B------:R-:W4:Y:S02]  /*22b80*/  LDL.LU R23, [R1+0x6f4] ;  /* 0x0006f40001177983 */ /* 0x000f240000300800 */
[----:B------:R-:W4:Y:S02]  /*22b90*/  LDL.LU R26, [R1+0x79c] ;  /* 0x00079c00011a7983 */ /* 0x000f240000300800 */
[----:B------:R0:W-:Y:S01]  /*22ba0*/  STL [R1+0x58c], R7 ;  /* 0x00058c0701007387 */ /* 0x0001e20000100800 */
[----:B------:R-:W-:Y:S01]  /*22bb0*/  STL [R1+0x790], R8 ;  /* 0x0007900801007387 */ /* 0x000fe20000100800 */
[----:B------:R1:W-:Y:S02]  /*22bc0*/  STL [R1+0x6e0], R9 ;  /* 0x0006e00901007387 */ /* 0x0003e40000100800 */
[----:B0-----:R-:W-:-:S02]  /*22bd0*/  IMAD.MOV.U32 R7, RZ, RZ, R28 ;  /* 0x000000ffff077224 */ /* 0x001fc400078e001c */
[----:B------:R-:W4:Y:S01]  /*22be0*/  LDL.LU R28, [R1+0xac8] ;  /* 0x000ac800011c7983 */ /* 0x000f220000300800 */
[----:B--2---:R-:W-:-:S03]  /*22bf0*/  IMAD.MOV.U32 R6, RZ, RZ, R29 ;  /* 0x000000ffff067224 */ /* 0x004fc600078e001d */
[----:B------:R-:W2:Y:S01]  /*22c00*/  LDL.LU R29, [R1+0xac4] ;  /* 0x000ac400011d7983 */ /* 0x000ea20000300800 */
[----:B------:R-:W-:-:S04]  /*22c10*/  IMAD.WIDE R6, R27, 0x2, R6 ;  /* 0x000000021b067825 */ /* 0x000fc800078e0206 */
[----:B-1----:R-:W-:Y:S02]  /*22c20*/  IMAD.MOV.U32 R9, RZ, RZ, R12 ;  /* 0x000000ffff097224 */ /* 0x002fe400078e000c */
[----:B------:R-:W-:-:S04]  /*22c30*/  IMAD.MOV.U32 R8, RZ, RZ, R13 ;  /* 0x000000ffff087224 */ /* 0x000fc800078e000d */
[----:B------:R-:W-:Y:S01]  /*22c40*/  IMAD.WIDE R8, R27, 0x2, R8 ;  /* 0x000000021b087825 */ /* 0x000fe200078e0208 */
[----:B---3--:R-:W-:-:S04]  /*22c50*/  LOP3.LUT R5, R5, R4, RZ, 0x3c, !PT ;  /* 0x0000000405057212 */ /* 0x008fc800078e3cff */
[----:B------:R-:W-:-:S04]  /*22c60*/  LOP3.LUT R4, R5, R4, RZ, 0x3c, !PT ;  /* 0x0000000405047212 */ /* 0x000fc800078e3cff */
[----:B------:R-:W-:-:S05]  /*22c70*/  LOP3.LUT R5, R5, R4, RZ, 0x3c, !PT ;  /* 0x0000000405057212 */ /* 0x000fca00078e3cff */
[----:B------:R-:W-:-:S05]  /*22c80*/  IMAD.WIDE R4, R27, 0x2, R4 ;  /* 0x000000021b047825 */ /* 0x000fca00078e0204 */
[----:B------:R0:W-:Y:S01]  /*22c90*/  STL [R1+0x590], R4 ;  /* 0x0005900401007387 */ /* 0x0001e20000100800 */
[----:B------:R-:W-:Y:S02]  /*22ca0*/  STL [R1+0x448], R5 ;  /* 0x0004480501007387 */ /* 0x000fe40000100800 */
[----:B------:R-:W-:Y:S02]  /*22cb0*/  STL [R1+0x6e4], R6 ;  /* 0x0006e40601007387 */ /* 0x000fe40000100800 */
[----:B------:R-:W3:Y:S01]  /*22cc0*/  LDL.LU R12, [R1+0x3a4] ;  /* 0x0003a400010c7983 */ /* 0x000ee20000300800 */
[----:B------:R-:W-:Y:S01]  /*22cd0*/  STL [R1+0x594], R7 ;  /* 0x0005940701007387 */ /* 0x000fe20000100800 */
[----:B------:R-:W-:Y:S02]  /*22ce0*/  STL [R1+0x794], R8 ;  /* 0x0007940801007387 */ /* 0x000fe40000100800 */
[----:B------:R4:W-:Y:S02]  /*22cf0*/  STL [R1+0x6e8], R9 ;  /* 0x0006e80901007387 */ /* 0x0009e40000100800 */
[----:B0-----:R-:W-:-:S02]  /*22d00*/  IMAD.MOV.U32 R4, RZ, RZ, R3 ;  /* 0x000000ffff047224 */ /* 0x001fc400078e0003 */
[----:B------:R0:W5:Y:S01]  /*22d10*/  LDL.LU R3, [R1+0xac0] ;  /* 0x000ac00001037983 */ /* 0x0001620000300800 */
[----:B----4-:R-:W-:-:S03]  /*22d20*/  IMAD.MOV.U32 R9, RZ, RZ, R28 ;  /* 0x000000ffff097224 */ /* 0x010fc600078e001c */
[----:B------:R-:W4:Y:S01]  /*22d30*/  LDL.LU R28, [R1+0xabc] ;  /* 0x000abc00011c7983 */ /* 0x000f220000300800 */
[----:B--2---:R-:W-:-:S03]  /*22d40*/  IMAD.MOV.U32 R8, RZ, RZ, R29 ;  /* 0x000000ffff087224 */ /* 0x004fc600078e001d */
[----:B------:R-:W4:Y:S01]  /*22d50*/  LDL.LU R29, [R1+0xab8] ;  /* 0x000ab800011d7983 */ /* 0x000f220000300800 */
[----:B------:R-:W-:Y:S02]  /*22d60*/  IMAD.MOV.U32 R5, RZ, RZ, R14 ;  /* 0x000000ffff057224 */ /* 0x000fe400078e000e */
[----:B------:R-:W-:Y:S02]  /*22d70*/  IMAD.MOV.U32 R6, RZ, RZ, R22 ;  /* 0x000000ffff067224 */ /* 0x000fe400078e0016 */
[----:B------:R-:W-:Y:S02]  /*22d80*/  IMAD.MOV.U32 R7, RZ, RZ, R15 ;  /* 0x000000ffff077224 */ /* 0x000fe400078e000f */
[----:B------:R-:W-:-:S04]  /*22d90*/  IMAD.WIDE R4, R27, 0x2, R4 ;  /* 0x000000021b047825 */ /* 0x000fc800078e0204 */
[----:B------:R-:W-:-:S04]  /*22da0*/  IMAD.WIDE R6, R27, 0x2, R6 ;  /* 0x000000021b067825 */ /* 0x000fc800078e0206 */
[----:B------:R-:W-:Y:S01]  /*22db0*/  IMAD.MOV.U32 R22, RZ, RZ, c[0x0][0x188] ;  /* 0x00006200ff167624 */ /* 0x000fe200078e00ff */
[----:B------:R1:W-:Y:S01]  /*22dc0*/  STL [R1+0x598], R4 ;  /* 0x0005980401007387 */ /* 0x0003e20000100800 */
[----:B------:R2:W-:Y:S02]  /*22dd0*/  STL [R1+0x44c], R5 ;  /* 0x00044c0501007387 */ /* 0x0005e40000100800 */
[----:B------:R-:W-:-:S04]  /*22de0*/  IMAD.WIDE R8, R27, 0x2, R8 ;  /* 0x000000021b087825 */ /* 0x000fc800078e0208 */
[----:B------:R-:W-:Y:S01]  /*22df0*/  IMAD.SHL.U32 R13, R22, 0x40, RZ ;  /* 0x00000040160d7824 */ /* 0x000fe200078e00ff */
[----:B------:R-:W-:Y:S01]  /*22e00*/  STL [R1+0x6ec], R6 ;  /* 0x0006ec0601007387 */ /* 0x000fe20000100800 */
[----:B------:R4:W-:Y:S02]  /*22e10*/  STL [R1+0x59c], R7 ;  /* 0x00059c0701007387 */ /* 0x0009e40000100800 */
[----:B------:R-:W-:Y:S02]  /*22e20*/  STL [R1+0x798], R8 ;  /* 0x0007980801007387 */ /* 0x000fe40000100800 */
[----:B-1----:R-:W-:Y:S02]  /*22e30*/  IMAD.MOV.U32 R4, RZ, RZ, R26 ;  /* 0x000000ffff047224 */ /* 0x002fe400078e001a */
[----:B--2---:R-:W-:Y:S01]  /*22e40*/  IMAD.MOV.U32 R5, RZ, RZ, R23 ;  /* 0x000000ffff057224 */ /* 0x004fe200078e0017 */
[----:B------:R-:W-:Y:S03]  /*22e50*/  STL [R1+0x6f0], R9 ;  /* 0x0006f00901007387 */ /* 0x000fe60000100800 */
[----:B------:R-:W-:Y:S01]  /*22e60*/  IMAD.WIDE R4, R27, 0x2, R4 ;  /* 0x000000021b047825 */ /* 0x000fe200078e0204 */
[----:B------:R-:W-:Y:S01]  /*22e70*/  UIADD3 UR4, UR4, -0x40, URZ ;  /* 0xffffffc004047890 */ /* 0x000fe2000fffe03f */
[----:B---3--:R-:W-:-:S04]  /*22e80*/  IADD3 R12, R12, -0x1, RZ ;  /* 0xffffffff0c0c7810 */ /* 0x008fc80007ffe0ff */
[----:B------:R-:W-:Y:S01]  /*22e90*/  ISETP.NE.U32.AND P0, PT, R12, RZ, PT ;  /* 0x000000ff0c00720c */ /* 0x000fe20003f05070 */
[----:B------:R-:W-:Y:S01]  /*22ea0*/  STL [R1+0x3a4], R12 ;  /* 0x0003a40c01007387 */ /* 0x000fe20000100800 */
[----:B------:R1:W-:Y:S02]  /*22eb0*/  STL [R1+0x79c], R4 ;  /* 0x00079c0401007387 */ /* 0x0003e40000100800 */
[----:B------:R2:W-:Y:S02]  /*22ec0*/  STL [R1+0x6f4], R5 ;  /* 0x0006f40501007387 */ /* 0x0005e40000100800 */
[----:B----4-:R-:W-:-:S04]  /*22ed0*/  IMAD.WIDE R6, R13, 0x2, R28 ;  /* 0x000000020d067825 */ /* 0x010fc800078e021c */
[----:B-1----:R-:W-:Y:S02]  /*22ee0*/  IMAD.MOV.U32 R4, RZ, RZ, R6 ;  /* 0x000000ffff047224 */ /* 0x002fe400078e0006 */
[----:B--2---:R-:W-:Y:S01]  /*22ef0*/  IMAD.MOV.U32 R5, RZ, RZ, R7 ;  /* 0x000000ffff057224 */ /* 0x004fe200078e0007 */
[----:B0-----:R-:W-:Y:S01]  /*22f00*/  @!P0 CALL.REL.NOINC `(.L_x_2) ;  /* 0x0000001000008944 */ /* 0x001fe20003c00000 */
[----:B------:R-:W-:Y:S05]  /*22f10*/  BRA `(.L_x_3) ;  /* 0xfffee0c000007947 */ /* 0x000fea000383ffff */
.L_x_2:
[----:B-----5:R0:W-:Y:S04]  /*22f20*/  STL [R1+0xb50], R18 ;  /* 0x000b501201007387 */ /* 0x0201e80000100800 */
[----:B0-----:R-:W2:Y:S04]  /*22f30*/  LDL.LU R18, [R1+0x29c] ;  /* 0x00029c0001127983 */ /* 0x001ea80000300800 */
[----:B--2---:R0:W-:Y:S04]  /*22f40*/  STL [R1+0xb58], R18 ;  /* 0x000b581201007387 */ /* 0x0041e80000100800 */
        /* <DEDUP_REMOVED lines=30> */
[----:B------:R1:W-:Y:S01]  /*23130*/  STL [R1+0xb4c], R19 ;  /* 0x000b4c1301007387 */ /* 0x0003e20000100800 */
[----:B0-----:R-:W-:-:S03]  /*23140*/  IMAD.MOV.U32 R18, RZ, RZ, R11 ;  /* 0x000000ffff127224 */ /* 0x001fc600078e000b */
[----:B-1----:R-:W2:Y:S04]  /*23150*/  LDL.LU R19, [R1+0x2ac] ;  /* 0x0002ac0001137983 */ /* 0x002ea80000300800 */
        /* <DEDUP_REMOVED lines=36> */
[----:B------:R0:W-:Y:S04]  /*233a0*/  STL [R1+0xb44], R16 ;  /* 0x000b441001007387 */ /* 0x0001e80000100800 */
[----:B0-----:R-:W3:Y:S04]  /*233b0*/  LDL.LU R16, [R1+0x1bc] ;  /* 0x0001bc0001107983 */ /* 0x001ee80000300800 */
[----:B------:R-:W4:Y:S04]  /*233c0*/  LDL.LU R3, [R1+0x298] ;  /* 0x0002980001037983 */ /* 0x000f280000300800 */
        /* <DEDUP_REMOVED lines=20> */
[----:B------:R0:W-:Y:S01]  /*23510*/  STL [R1+0xac4], R21 ;  /* 0x000ac41501007387 */ /* 0x0001e20000100800 */
[----:B------:R-:W-:-:S03]  /*23520*/  F2FP.PACK_AB R18, R19, R18 ;  /* 0x000000121312723e */ /* 0x000fc600000000ff */
[----:B0-----:R-:W4:Y:S04]  /*23530*/  LDL.LU R21, [R1+0x288] ;  /* 0x0002880001157983 */ /* 0x001f280000300800 */
[----:B------:R0:W-:Y:S04]  /*23540*/  STL [R1+0xac0], R20 ;  /* 0x000ac01401007387 */ /* 0x0001e80000100800 */
[----:B0-----:R-:W2:Y:S04]  /*23550*/  LDL.LU R20, [R1+0xcc] ;  /* 0x0000cc0001147983 */ /* 0x001ea80000300800 */
[----:B------:R0:W-:Y:S04]  /*23560*/  STL [R1+0xabc], R25 ;  /* 0x000abc1901007387 */ /* 0x0001e80000100800 */
[----:B0-----:R-:W2:Y:S04]  /*23570*/  LDL.LU R25, [R1+0x13c] ;  /* 0x00013c0001197983 */ /* 0x001ea80000300800 */
[----:B------:R0:W-:Y:S04]  /*23580*/  STL [R1+0xab8], R24 ;  /* 0x000ab81801007387 */ /* 0x0001e80000100800 */
[----:B0-----:R-:W3:Y:S04]  /*23590*/  LDL.LU R24, [R1+0x19c] ;  /* 0x00019c0001187983 */ /* 0x001ee80000300800 */
[----:B------:R-:W2:Y:S04]  /*235a0*/  LDL.LU R19, [R1+0xbd4] ;  /* 0x000bd40001137983 */ /* 0x000ea80000300800 */
[----:B------:R0:W-:Y:S04]  /*235b0*/  STL [R1+0x9c], R18 ;  /* 0x00009c1201007387 */ /* 0x0001e80000100800 */
[----:B0-----:R-:W2:Y:S02]  /*235c0*/  LDL.LU R18, [R1+0xbd0] ;  /* 0x000bd00001127983 */ /* 0x001ea40000300800 */
[----:B--2---:R-:W-:-:S02]  /*235d0*/  F2FP.PACK_AB R18, R19, R18 ;  /* 0x000000121312723e */ /* 0x004fc400000000ff */
        /* <DEDUP_REMOVED lines=60> */
[----:B------:R-:W2:Y:S01]  /*239a0*/  LDL.LU R19, [R1+0xb54] ;  /* 0x000b540001137983 */ /* 0x000ea20000300800 */
[----:B---3--:R-:W-:-:S03]  /*239b0*/  F2FP.PACK_AB R24, R16, R24 ;  /* 0x000000181018723e */ /* 0x008fc600000000ff */
[----:B------:R0:W-:Y:S01]  /*239c0*/  STL [R1+0x5c], R18 ;  /* 0x00005c1201007387 */ /* 0x0001e20000100800 */
[----:B------:R-:W-:Y:S02]  /*239d0*/  F2FP.PACK_AB R20, R25, R20 ;  /* 0x000000141914723e */ /* 0x000fe400000000ff */
[----:B----4-:R-:W-:Y:S01]  /*239e0*/  F2FP.PACK_AB R3, R21, R3 ;  /* 0x000000031503723e */ /* 0x010fe200000000ff */
[----:B0-----:R-:W3:Y:S01]  /*239f0*/  LDL.LU R18, [R1+0xb50] ;  /* 0x000b500001127983 */ /* 0x001ee20000300800 */
[----:B------:R-:W-:Y:S02]  /*23a00*/  F2FP.PACK_AB R2, R0, R2 ;  /* 0x000000020002723e */ /* 0x000fe400000000ff */
[----:B------:R-:W-:Y:S02]  /*23a10*/  F2FP.PACK_AB R0, R4, R5 ;  /* 0x000000050400723e */ /* 0x000fe400000000ff */
[----:B--2---:R-:W-:Y:S02]  /*23a20*/  F2FP.PACK_AB R17, R19, R17 ;  /* 0x000000111311723e */ /* 0x004fe400000000ff */
[----:B------:R-:W3:Y:S04]  /*23a30*/  LDL.LU R19, [R1+0xb4c] ;  /* 0x000b4c0001137983 */ /* 0x000ee80000300800 */
[----:B------:R0:W-:Y:S04]  /*23a40*/  STL [R1+0x58], R17 ;  /* 0x0000581101007387 */ /* 0x0001e80000100800 */
[----:B0-----:R-:W2:Y:S04]  /*23a50*/  LDL.LU R17, [R1+0xb48] ;  /* 0x000b480001117983 */ /* 0x001ea80000300800 */
[----:B------:R-:W4:Y:S04]  /*23a60*/  LDL.LU R16, [R1+0xb44] ;  /* 0x000b440001107983 */ /* 0x000f280000300800 */
[----:B------:R-:W-:Y:S04]  /*23a70*/  STL [R1+0x54], R24 ;  /* 0x0000541801007387 */ /* 0x000fe80000100800 */
[----:B------:R-:W-:Y:S04]  /*23a80*/  STL [R1+0x50], R20 ;  /* 0x0000501401007387 */ /* 0x000fe80000100800 */
[----:B------:R0:W-:Y:S04]  /*23a90*/  STL [R1+0x4c], R3 ;  /* 0x00004c0301007387 */ /* 0x0001e80000100800 */
[----:B------:R1:W-:Y:S04]  /*23aa0*/  STL [R1+0x48], R2 ;  /* 0x0000480201007387 */ /* 0x0003e80000100800 */
[----:B------:R1:W-:Y:S01]  /*23ab0*/  STL [R1+0x44], R0 ;  /* 0x0000440001007387 */ /* 0x0003e20000100800 */
[----:B0-----:R-:W-:-:S02]  /*23ac0*/  F2FP.PACK_AB R3, R6, R7 ;  /* 0x000000070603723e */ /* 0x001fc400000000ff */
[----:B-1----:R-:W-:-:S03]  /*23ad0*/  F2FP.PACK_AB R2, R28, R29 ;  /* 0x0000001d1c02723e */ /* 0x002fc600000000ff */
[----:B------:R0:W-:Y:S01]  /*23ae0*/  STL [R1+0x40], R3 ;  /* 0x0000400301007387 */ /* 0x0001e20000100800 */
[----:B------:R-:W-:-:S03]  /*23af0*/  F2FP.PACK_AB R0, R8, R9 ;  /* 0x000000090800723e */ /* 0x000fc600000000ff */
[----:B------:R1:W-:Y:S04]  /*23b00*/  STL [R1+0x3c], R2 ;  /* 0x00003c0201007387 */ /* 0x0003e80000100800 */
[----:B------:R1:W-:Y:S01]  /*23b10*/  STL [R1+0x38], R0 ;  /* 0x0000380001007387 */ /* 0x0003e20000100800 */
[----:B0-----:R-:W-:Y:S02]  /*23b20*/  F2FP.PACK_AB R3, R12, R13 ;  /* 0x0000000d0c03723e */ /* 0x001fe400000000ff */
[----:B-1----:R-:W-:-:S03]  /*23b30*/  F2FP.PACK_AB R2, R14, R15 ;  /* 0x0000000f0e02723e */ /* 0x002fc600000000ff */
[----:B------:R0:W-:Y:S01]  /*23b40*/  STL [R1+0x34], R3 ;  /* 0x0000340301007387 */ /* 0x0001e20000100800 */
[----:B------:R-:W-:-:S03]  /*23b50*/  F2FP.PACK_AB R0, R22, R23 ;  /* 0x000000171600723e */ /* 0x000fc600000000ff */
[----:B------:R1:W-:Y:S04]  /*23b60*/  STL [R1+0x30], R2 ;  /* 0x0000300201007387 */ /* 0x0003e80000100800 */
[----:B------:R3:W-:Y:S01]  /*23b70*/  STL [R1+0x2c], R0 ;  /* 0x00002c0001007387 */ /* 0x0007e20000100800 */
[----:B0-----:R-:W-:Y:S02]  /*23b80*/  F2FP.PACK_AB R3, R26, R27 ;  /* 0x0000001b1a03723e */ /* 0x001fe400000000ff */
[----:B-1----:R-:W-:-:S03]  /*23b90*/  F2FP.PACK_AB R2, R10, R11 ;  /* 0x0000000b0a02723e */ /* 0x002fc600000000ff */
[----:B------:R-:W-:Y:S04]  /*23ba0*/  STL [R1+0x28], R3 ;  /* 0x0000280301007387 */ /* 0x000fe80000100800 */
[----:B------:R-:W2:Y:S04]  /*23bb0*/  LDL.LU R7, [R1+0x304] ;  /* 0x0003040001077983 */ /* 0x000ea80000300800 */
[----:B------:R-:W-:Y:S01]  /*23bc0*/  STL [R1+0x24], R2 ;  /* 0x0000240201007387 */ /* 0x000fe20000100800 */
[----:B---3--:R-:W-:-:S03]  /*23bd0*/  F2FP.PACK_AB R0, R19, R18 ;  /* 0x000000121300723e */ /* 0x008fc600000000ff */
[----:B--2---:R0:W-:Y:S04]  /*23be0*/  STL [R1+0xb04], R7 ;  /* 0x000b040701007387 */ /* 0x0041e80000100800 */
[----:B------:R-:W-:Y:S04]  /*23bf0*/  STL [R1+0x20], R0 ;  /* 0x0000200001007387 */ /* 0x000fe80000100800 */
        /* <DEDUP_REMOVED lines=13> */
[----:B--2---:R-:W-:Y:S04]  /*23cd0*/  STL [R1+0xb3c], R7 ;  /* 0x000b3c0701007387 */ /* 0x004fe80000100800 */
[----:B------:R-:W2:Y:S04]  /*23ce0*/  LDL.LU R6, [R1+0x324] ;  /* 0x0003240001067983 */ /* 0x000ea80000300800 */
        /* <DEDUP_REMOVED lines=20> */
[----:B------:R-:W3:Y:S04]  /*23e30*/  LDL.LU R4, [R1+0x164] ;  /* 0x0001640001047983 */ /* 0x000ee80000300800 */
[----:B---3--:R0:W-:Y:S04]  /*23e40*/  STL [R1+0xaf8], R4 ;  /* 0x000af80401007387 */ /* 0x0081e80000100800 */
[----:B0-----:R-:W3:Y:S04]  /*23e50*/  LDL.LU R4, [R1+0x274] ;  /* 0x0002740001047983 */ /* 0x001ee80000300800 */
[----:B------:R-:W2:Y:S04]  /*23e60*/  LDL.LU R11, [R1+0x300] ;  /* 0x00030000010b7983 */ /* 0x000ea80000300800 */
[----:B--2---:R0:W-:Y:S04]  /*23e70*/  STL [R1+0xaf4], R11 ;  /* 0x000af40b01007387 */ /* 0x0041e80000100800 */
[----:B0-----:R-:W2:Y:S04]  /*23e80*/  LDL.LU R11, [R1+0x244] ;  /* 0x00024400010b7983 */ /* 0x001ea80000300800 */
        /* <DEDUP_REMOVED lines=24> */
[----:B------:R-:W2:Y:S01]  /*24010*/  LDL.LU R18, [R1+0x378] ;  /* 0x0003780001127983 */ /* 0x000ea20000300800 */
[----:B------:R-:W-:-:S03]  /*24020*/  IMAD.MOV.U32 R7, RZ, RZ, R17 ;  /* 0x000000ffff077224 */ /* 0x000fc600078e0011 */
[----:B--2---:R0:W-:Y:S04]  /*24030*/  STL [R1+0xad0], R18 ;  /* 0x000ad01201007387 */ /* 0x0041e80000100800 */
[----:B0-----:R-:W2:Y:S04]  /*24040*/  LDL.LU R18, [R1+0x348] ;  /* 0x0003480001127983 */ /* 0x001ea80000300800 */
[----:B------:R-:W2:Y:S04]  /*24050*/  LDL.LU R17, [R1+0x2e8] ;  /* 0x0002e80001117983 */ /* 0x000ea80000300800 */
[----:B--2---:R0:W-:Y:S04]  /*24060*/  STL [R1+0xacc], R17 ;  /* 0x000acc1101007387 */ /* 0x0041e80000100800 */
[----:B0-----:R-:W2:Y:S04]  /*24070*/  LDL.LU R17, [R1+0x368] ;  /* 0x0003680001117983 */ /* 0x001ea80000300800 */
[----:B------:R-:W2:Y:S01]  /*24080*/  LDL.LU R21, [R1+0x2d8] ;  /* 0x0002d80001157983 */ /* 0x000ea20000300800 */
[----:B----4-:R-:W-:-:S05]  /*24090*/  IMAD.MOV.U32 R6, RZ, RZ, R16 ;  /* 0x000000ffff067224 */ /* 0x010fca00078e0010 */
[----:B------:R-:W-:Y:S01]  /*240a0*/  F2FP.PACK_AB R7, R6, R7 ;  /* 0x000000070607723e */ /* 0x000fe200000000ff */
[----:B--2---:R0:W-:Y:S04]  /*240b0*/  STL [R1+0xac8], R21 ;  /* 0x000ac81501007387 */ /* 0x0041e80000100800 */
[----:B0-----:R-:W2:Y:S04]  /*240c0*/  LDL.LU R21, [R1+0x338] ;  /* 0x0003380001157983 */ /* 0x001ea80000300800 */
        /* <DEDUP_REMOVED lines=42> */
[----:B------:R0:W-:Y:S04]  /*24370*/  STL [R1], R7 ;  /* 0x0000000701007387 */ /* 0x0001e80000100800 */
[----:B0-----:R-:W2:Y:S02]  /*24380*/  LDL.LU R7, [R1+0xb04] ;  /* 0x000b040001077983 */ /* 0x001ea40000300800 */
[----:B--2---:R-:W-:-:S02]  /*24390*/  F2FP.PACK_AB R7, R6, R7 ;  /* 0x000000070607723e */ /* 0x004fc400000000ff */
[----:B------:R-:W2:Y:S02]  /*243a0*/  LDL.LU R6, [R1+0xb00] ;  /* 0x000b000001067983 */ /* 0x000ea40000300800 */
[----:B--2---:R-:W-:Y:S02]  /*243b0*/  F2FP.PACK_AB R6, R5, R6 ;  /* 0x000000060506723e */ /* 0x004fe400000000ff */
[----:B------:R-:W3:Y:S02]  /*243c0*/  LDL.LU R5, [R1+0xafc] ;  /* 0x000afc0001057983 */ /* 0x000ee40000300800 */
[----:B---3--:R-:W-:Y:S02]  /*243d0*/  F2FP.PACK_AB R5, R4, R5 ;  /* 0x000000050405723e */ /* 0x008fe400000000ff */
[----:B------:R-:W2:Y:S02]  /*243e0*/  LDL.LU R4, [R1+0xaf8] ;  /* 0x000af80001047983 */ /* 0x000ea40000300800 */
[----:B--2---:R-:W-:-:S02]  /*243f0*/  F2FP.PACK_AB R4, R11, R4 ;  /* 0x000000040b04723e */ /* 0x004fc400000000ff */
[----:B------:R-:W2:Y:S02]  /*24400*/  LDL.LU R11, [R1+0xaf4] ;  /* 0x000af400010b7983 */ /* 0x000ea40000300800 */
[----:B--2---:R-:W-:Y:S02]  /*24410*/  F2FP.PACK_AB R11, R10, R11 ;  /* 0x0000000b0a0b723e */ /* 0x004fe400000000ff */
[----:B------:R-:W2:Y:S02]  /*24420*/  LDL.LU R10, [R1+0xaf0] ;  /* 0x000af000010a7983 */ /* 0x000ea40000300800 */
[----:B--2---:R-:W-:Y:S02]  /*24430*/  F2FP.PACK_AB R10, R9, R10 ;  /* 0x0000000a090a723e */ /* 0x004fe400000000ff */
        /* <DEDUP_REMOVED lines=18> */
[----:B------:R-:W4:Y:S01]  /*24560*/  LDL.LU R21, [R1+0xac8] ;  /* 0x000ac80001157983 */ /* 0x000f220000300800 */
[----:B------:R-:W-:Y:S02]  /*24570*/  F2FP.PACK_AB R23, R20, R23 ;  /* 0x000000171417723e */ /* 0x000fe400000000ff */
[----:B----4-:R-:W-:-:S02]  /*24580*/  F2FP.PACK_AB R16, R21, R16 ;  /* 0x000000101510723e */ /* 0x010fc400000000ff */
[----:B------:R-:W2:Y:S01]  /*24590*/  LDL.LU R21, [R1+0xac4] ;  /* 0x000ac40001157983 */ /* 0x000ea20000300800 */
[----:B------:R-:W-:-:S03]  /*245a0*/  F2FP.PACK_AB R22, R25, R22 ;  /* 0x000000161916723e */ /* 0x000fc600000000ff */
[----:B------:R-:W3:Y:S04]  /*245b0*/  LDL.LU R20, [R1+0xac0] ;  /* 0x000ac00001147983 */ /* 0x000ee80000300800 */
[----:B------:R-:W4:Y:S01]  /*245c0*/  LDL.LU R25, [R1+0xabc] ;  /* 0x000abc0001197983 */ /* 0x000f220000300800 */
[----:B--2---:R-:W-:-:S03]  /*245d0*/  F2FP.PACK_AB R21, R24, R21 ;  /* 0x000000151815723e */ /* 0x004fc600000000ff */
[----:B------:R-:W2:Y:S01]  /*245e0*/  LDL.LU R24, [R1+0xab8] ;  /* 0x000ab80001187983 */ /* 0x000ea20000300800 */
[----:B------:R-:W-:Y:S02]  /*245f0*/  F2FP.PACK_AB R27, R0, R27 ;  /* 0x0000001b001b723e */ /* 0x000fe400000000ff */
[----:B---3--:R-:W-:Y:S02]  /*24600*/  F2FP.PACK_AB R20, R3, R20 ;  /* 0x000000140314723e */ /* 0x008fe400000000ff */
[----:B------:R-:W-:Y:S02]  /*24610*/  F2FP.PACK_AB R26, R2, R26 ;  /* 0x0000001a021a723e */ /* 0x000fe400000000ff */
[----:B----4-:R-:W-:Y:S02]  /*24620*/  F2FP.PACK_AB R25, R28, R25 ;  /* 0x000000191c19723e */ /* 0x010fe400000000ff */
[----:B--2---:R-:W-:Y:S02]  /*24630*/  F2FP.PACK_AB R24, R29, R24 ;  /* 0x000000181d18723e */ /* 0x004fe400000000ff */
.L_x_1:
[----:B0-----:R-:W2:Y:S04]  /*24640*/  LDL.LU R0, [R1+0x838] ;  /* 0x0008380001007983 */ /* 0x001ea80000300800 */
[----:B------:R-:W3:Y:S04]  /*24650*/  LDL.LU R2, [R1+0x7b4] ;  /* 0x0007b40001027983 */ /* 0x000ee80000300800 */
[----:B------:R-:W0:Y:S02]  /*24660*/  S2R R28, SR_TID.X ;  /* 0x00000000001c7919 */ /* 0x000e240000002100 */
[----:B0-----:R-:W-:-:S02]  /*24670*/  IMAD.SHL.U32 R3, R28, 0x4, RZ ;  /* 0x000000041c037824 */ /* 0x001fc400078e00ff */
[C---:B------:R-:W-:Y:S02]  /*24680*/  IMAD.SHL.U32 R29, R28.reuse, 0x400, RZ ;  /* 0x000004001c1d7824 */ /* 0x040fe400078e00ff */
[----:B------:R-:W-:-:S05]  /*24690*/  IMAD.SHL.U32 R28, R28, 0x10, RZ ;  /* 0x000000101c1c7824 */ /* 0x000fca00078e00ff */
[----:B------:R-:W-:Y:S01]  /*246a0*/  LOP3.LUT R28, R28, 0x7f0, RZ, 0xc0, !PT ;  /* 0x000007f01c1c7812 */ /* 0x000fe200078ec0ff */
[----:B------:R-:W-:Y:S01]  /*246b0*/  BAR.SYNC.DEFER_BLOCKING 0x0 ;  /* 0x0000000000007b1d */ /* 0x000fe20000010000 */
[----:B--2---:R-:W-:-:S04]  /*246c0*/  LOP3.LUT R0, R0, 0x60, RZ, 0xc0, !PT ;  /* 0x0000006000007812 */ /* 0x004fc800078ec0ff */
[----:B------:R-:W-:Y:S02]  /*246d0*/  LOP3.LUT R0, R0, 0x70, R3, 0x78, !PT ;  /* 0x0000007000007812 */ /* 0x000fe400078e7803 */
[----:B---3--:R-:W-:Y:S02]  /*246e0*/  LOP3.LUT R2, R2, 0x1800, RZ, 0xc0, !PT ;  /* 0x0000180002027812 */ /* 0x008fe400078ec0ff */
[----:B------:R-:W-:Y:S02]  /*246f0*/  LOP3.LUT R3, R29, 0x6000, RZ, 0xc0, !PT ;  /* 0x000060001d037812 */ /* 0x000fe400078ec0ff */
[----:B------:R-:W0:Y:S02]  /*24700*/  S2R R29, SR_TID.X ;  /* 0x00000000001d7919 */ /* 0x000e240000002100 */
[----:B------:R-:W-:-:S05]  /*24710*/  IADD3 R0, R0, R3, R2 ;  /* 0x0000000300007210 */ /* 0x000fca0007ffe002 */
[----:B------:R1:W-:Y:S04]  /*24720*/  STS.128 [R0], R24 ;  /* 0x0000001800007388 */ /* 0x0003e80000000c00 */
[----:B-1----:R-:W2:Y:S01]  /*24730*/  LDL.LU R24, [R1+0x90] ;  /* 0x0000900001187983 */ /* 0x002ea20000300800 */
[----:B0-----:R-:W-:-:S03]  /*24740*/  IMAD.SHL.U32 R29, R29, 0x1000, RZ ;  /* 0x000010001d1d7824 */ /* 0x001fc600078e00ff */
[----:B------:R-:W2:Y:S02]  /*24750*/  LDL.LU R25, [R1+0x94] ;  /* 0x0000940001197983 */ /* 0x000ea40000300800 */
[----:B------:R-:W-:Y:S02]  /*24760*/  LOP3.LUT R2, R28, 0x6000, R29, 0xf8, !PT ;  /* 0x000060001c027812 */ /* 0x000fe400078ef81d */
[----:B------:R-:W3:Y:S04]  /*24770*/  LDL.LU R26, [R1+0x98] ;  /* 0x00009800011a7983 */ /* 0x000ee80000300800 */
[----:B------:R-:W3:Y:S04]  /*24780*/  LDL.LU R27, [R1+0x9c] ;  /* 0x00009c00011b7983 */ /* 0x000ee80000300800 */
[----:B---3--:R-:W-:Y:S04]  /*24790*/  STL.64 [R1+0xaf0], R26 ;  /* 0x000af01a01007387 */ /* 0x008fe80000100a00 */
[----:B--2---:R0:W-:Y:S04]  /*247a0*/  STL.64 [R1+0xae8], R24 ;  /* 0x000ae81801007387 */ /* 0x0041e80000100a00 */
[----:B0-----:R-:W2:Y:S04]  /*247b0*/  LDL.LU R24, [R1+0x30] ;  /* 0x0000300001187983 */ /* 0x001ea80000300800 */
[----:B------:R-:W2:Y:S04]  /*247c0*/  LDL.LU R25, [R1+0x34] ;  /* 0x0000340001197983 */ /* 0x000ea80000300800 */
        /* <DEDUP_REMOVED lines=14> */
[----:B------:R-:W-:Y:S04]  /*248b0*/  STS.128 [R0+0x400], R20 ;  /* 0x0004001400007388 */ /* 0x000fe80000000c00 */
[----:B------:R-:W-:Y:S04]  /*248c0*/  STS.128 [R0+0x80], R16 ;  /* 0x0000801000007388 */ /* 0x000fe80000000c00 */
[----:B---3--:R-:W-:Y:S04]  /*248d0*/  STL.64 [R1+0xb20], R26 ;  /* 0x000b201a01007387 */ /* 0x008fe80000100a00 */
[----:B--2---:R0:W-:Y:S04]  /*248e0*/  STL.64 [R1+0xb18], R24 ;  /* 0x000b181801007387 */ /* 0x0041e80000100a00 */
[----:B0-----:R-:W2:Y:S04]  /*248f0*/  LDL.LU R24, [R1] ;  /* 0x0000000001187983 */ /* 0x001ea80000300800 */
[----:B------:R-:W2:Y:S04]  /*24900*/  LDL.LU R25, [R1+0x4] ;  /* 0x0000040001197983 */ /* 0x000ea80000300800 */
[----:B------:R-:W2:Y:S04]  /*24910*/  LDL.LU R26, [R1+0x8] ;  /* 0x00000800011a7983 */ /* 0x000ea80000300800 */
[----:B------:R-:W2:Y:S04]  /*24920*/  LDL.LU R27, [R1+0xc] ;  /* 0x00000c00011b7983 */ /* 0x000ea80000300800 */
[----:B------:R-:W3:Y:S04]  /*24930*/  LDL.LU R20, [R1+0x80] ;  /* 0x0000800001147983 */ /* 0x000ee80000300800 */
[----:B------:R-:W3:Y:S04]  /*24940*/  LDL.LU R21, [R1+0x84] ;  /* 0x0000840001157983 */ /* 0x000ee80000300800 */
[----:B------:R-:W3:Y:S04]  /*24950*/  LDL.LU R22, [R1+0x88] ;  /* 0x0000880001167983 */ /* 0x000ee80000300800 */
[----:B------:R-:W3:Y:S04]  /*24960*/  LDL.LU R23, [R1+0x8c] ;  /* 0x00008c0001177983 */ /* 0x000ee80000300800 */
[----:B------:R-:W4:Y:S04]  /*24970*/  LDL.LU R16, [R1+0x70] ;  /* 0x0000700001107983 */ /* 0x000f280000300800 */
[----:B------:R-:W4:Y:S04]  /*24980*/  LDL.LU R17, [R1+0x74] ;  /* 0x0000740001117983 */ /* 0x000f280000300800 */
[----:B------:R-:W4:Y:S04]  /*24990*/  LDL.LU R18, [R1+0x78] ;  /* 0x0000780001127983 */ /* 0x000f280000300800 */
[----:B------:R-:W4:Y:S04]  /*249a0*/  LDL.LU R19, [R1+0x7c] ;  /* 0x00007c0001137983 */ /* 0x000f280000300800 */
[----:B------:R0:W-:Y:S04]  /*249b0*/  STS.128 [R0+0x480], R12 ;  /* 0x0004800c00007388 */ /* 0x0001e80000000c00 */
[----:B------:R1:W-:Y:S04]  /*249c0*/  STS.128 [R0+0x100], R8 ;  /* 0x0001000800007388 */ /* 0x0003e80000000c00 */
[----:B------:R5:W-:Y:S04]  /*249d0*/  STS.128 [R0+0x500], R4 ;  /* 0x0005000400007388 */ /* 0x000be80000000c00 */
[----:B0-----:R-:W3:Y:S04]  /*249e0*/  LDL.LU R12, [R1+0x60] ;  /* 0x00006000010c7983 */ /* 0x001ee80000300800 */
[----:B------:R-:W3:Y:S04]  /*249f0*/  LDL.LU R13, [R1+0x64] ;  /* 0x00006400010d7983 */ /* 0x000ee80000300800 */
[----:B------:R-:W3:Y:S04]  /*24a00*/  LDL.LU R14, [R1+0x68] ;  /* 0x00006800010e7983 */ /* 0x000ee80000300800 */
[----:B------:R-:W3:Y:S04]  /*24a10*/  LDL.LU R15, [R1+0x6c] ;  /* 0x00006c00010f7983 */ /* 0x000ee80000300800 */
[----:B-1----:R-:W3:Y:S04]  /*24a20*/  LDL.LU R8, [R1+0x50] ;  /* 0x0000500001087983 */ /* 0x002ee80000300800 */
[----:B------:R-:W3:Y:S04]  /*24a30*/  LDL.LU R9, [R1+0x54] ;  /* 0x0000540001097983 */ /* 0x000ee80000300800 */
[----:B------:R-:W3:Y:S04]  /*24a40*/  LDL.LU R10, [R1+0x58] ;  /* 0x00005800010a7983 */ /* 0x000ee80000300800 */
[----:B------:R-:W3:Y:S04]  /*24a50*/  LDL.LU R11, [R1+0x5c] ;  /* 0x00005c00010b7983 */ /* 0x000ee80000300800 */
[----:B-----5:R-:W5:Y:S04]  /*24a60*/  LDL.LU R4, [R1+0x40] ;  /* 0x0000400001047983 */ /* 0x020f680000300800 */
[----:B------:R-:W5:Y:S04]  /*24a70*/  LDL.LU R5, [R1+0x44] ;  /* 0x0000440001057983 */ /* 0x000f680000300800 */
[----:B------:R-:W5:Y:S04]  /*24a80*/  LDL.LU R6, [R1+0x48] ;  /* 0x0000480001067983 */ /* 0x000f680000300800 */
[----:B------:R-:W5:Y:S04]  /*24a90*/  LDL.LU R7, [R1+0x4c] ;  /* 0x00004c0001077983 */ /* 0x000f680000300800 */
[----:B--2---:R0:W-:Y:S04]  /*24aa0*/  STS.128 [R0+0x180], R24 ;  /* 0x0001801800007388 */ /* 0x0041e80000000c00 */
[----:B0-----:R-:W2:Y:S04]  /*24ab0*/  LDL.LU.64 R26, [R1+0xb20] ;  /* 0x000b2000011a7983 */ /* 0x001ea80000300a00 */
[----:B------:R-:W2:Y:S04]  /*24ac0*/  LDL.LU.64 R24, [R1+0xb18] ;  /* 0x000b180001187983 */ /* 0x000ea80000300a00 */
        /* <DEDUP_REMOVED lines=9> */
[----:B-----5:R0:W-:Y:S04]  /*24b60*/  STS.128 [R0+0x280], R4 ;  /* 0x0002800400007388 */ /* 0x0201e80000000c00 */
[----:B---3--:R1:W-:Y:S04]  /*24b70*/  STS.128 [R0+0x680], R8 ;  /* 0x0006800800007388 */ /* 0x0083e80000000c00 */
[----:B------:R-:W-:Y:S04]  /*24b80*/  STS.128 [R0+0x300], R12 ;  /* 0x0003000c00007388 */ /* 0x000fe80000000c00 */
[----:B----4-:R3:W-:Y:S04]  /*24b90*/  STS.128 [R0+0x700], R16 ;  /* 0x0007001000007388 */ /* 0x0107e80000000c00 */
[----:B------:R4:W-:Y:S04]  /*24ba0*/  STS.128 [R0+0x380], R20 ;  /* 0x0003801400007388 */ /* 0x0009e80000000c00 */
[----:B0-----:R-:W5:Y:S01]  /*24bb0*/  LDL.LU R7, [R1+0x7b8] ;  /* 0x0007b80001077983 */ /* 0x001f620000300800 */
[----:B-1----:R-:W-:-:S03]  /*24bc0*/  LOP3.LUT R8, R2, 0x20, RZ, 0x3c, !PT ;  /* 0x0000002002087812 */ /* 0x002fc600078e3cff */
[----:B------:R-:W5:Y:S04]  /*24bd0*/  LDL.LU R5, [R1+0x8bc] ;  /* 0x0008bc0001057983 */ /* 0x000f680000300800 */
[----:B------:R-:W5:Y:S01]  /*24be0*/  LDL.LU R6, [R1+0x38c] ;  /* 0x00038c0001067983 */ /* 0x000f620000300800 */
[C---:B---3--:R-:W-:Y:S02]  /*24bf0*/  LOP3.LUT R19, R2.reuse, 0x40, RZ, 0x3c, !PT ;  /* 0x0000004002137812 */ /* 0x048fe400078e3cff */
[----:B----4-:R-:W-:Y:S01]  /*24c00*/  LOP3.LUT R22, R2, 0x60, RZ, 0x3c, !PT ;  /* 0x0000006002167812 */ /* 0x010fe200078e3cff */
[----:B--2---:R-:W-:Y:S04]  /*24c10*/  STS.128 [R0+0x780], R24 ;  /* 0x0007801800007388 */ /* 0x004fe80000000c00 */
[----:B------:R-:W-:Y:S06]  /*24c20*/  BAR.SYNC.DEFER_BLOCKING 0x0 ;  /* 0x0000000000007b1d */ /* 0x000fec0000010000 */
[----:B------:R-:W0:Y:S04]  /*24c30*/  LDS.128 R12, [R2] ;  /* 0x00000000020c7984 */ /* 0x000e280000000c00 */
[----:B------:R-:W1:Y:S04]  /*24c40*/  LDS.128 R24, [R19] ;  /* 0x0000000013187984 */ /* 0x000e680000000c00 */
[----:B0-----:R-:W-:Y:S01]  /*24c50*/  STL.64 [R1+0x60], R12 ;  /* 0x0000600c01007387 */ /* 0x001fe20000100a00 */
[----:B------:R-:W-:-:S03]  /*24c60*/  IMAD.MOV.U32 R16, RZ, RZ, R12 ;  /* 0x000000ffff107224 */ /* 0x000fc600078e000c */
[----:B------:R-:W-:Y:S04]  /*24c70*/  STL.64 [R1+0x68], R14 ;  /* 0x0000680e01007387 */ /* 0x000fe80000100a00 */
[----:B------:R-:W0:Y:S01]  /*24c80*/  LDS.128 R12, [R8] ;  /* 0x00000000080c7984 */ /* 0x000e220000000c00 */
[----:B-1----:R-:W-:-:S03]  /*24c90*/  IMAD.MOV.U32 R18, RZ, RZ, R24 ;  /* 0x000000ffff127224 */ /* 0x002fc600078e0018 */
[----:B0-----:R-:W-:Y:S04]  /*24ca0*/  STL.64 [R1+0x50], R12 ;  /* 0x0000500c01007387 */ /* 0x001fe80000100a00 */
[----:B------:R-:W-:Y:S04]  /*24cb0*/  STL.64 [R1+0x58], R14 ;  /* 0x0000580e01007387 */ /* 0x000fe80000100a00 */
[----:B------:R-:W2:Y:S04]  /*24cc0*/  LDL.LU R4, [R1+0x7bc] ;  /* 0x0007bc0001047983 */ /* 0x000ea80000300800 */
[----:B------:R-:W-:Y:S04]  /*24cd0*/  STL.64 [R1+0x70], R24 ;  /* 0x0000701801007387 */ /* 0x000fe80000100a00 */
[----:B------:R-:W-:Y:S04]  /*24ce0*/  STL.64 [R1+0x78], R26 ;  /* 0x0000781a01007387 */ /* 0x000fe80000100a00 */
[----:B------:R-:W0:Y:S04]  /*24cf0*/  LDS.128 R24, [R22] ;  /* 0x0000000016187984 */ /* 0x000e280000000c00 */
[----:B------:R-:W3:Y:S04]  /*24d00*/  LDL.LU R3, [R1+0x7c0] ;  /* 0x0007c00001037983 */ /* 0x000ee80000300800 */
[----:B0-----:R-:W-:Y:S01]  /*24d10*/  STL.64 [R1+0x80], R24 ;  /* 0x0000801801007387 */ /* 0x001fe20000100a00 */
[----:B------:R-:W-:-:S03]  /*24d20*/  IMAD.MOV.U32 R17, RZ, RZ, R24 ;  /* 0x000000ffff117224 */ /* 0x000fc600078e0018 */
[----:B------:R-:W-:Y:S04]  /*24d30*/  STL.64 [R1+0x88], R26 ;  /* 0x0000881a01007387 */ /* 0x000fe80000100a00 */
[----:B------:R-:W0:Y:S04]  /*24d40*/  LDS.128 R24, [R2+0x800] ;  /* 0x0008000002187984 */ /* 0x000e280000000c00 */
[----:B------:R-:W4:Y:S04]  /*24d50*/  LDL.LU R14, [R1+0x7c4] ;  /* 0x0007c400010e7983 */ /* 0x000f280000300800 */
[----:B0-----:R-:W-:Y:S04]  /*24d60*/  STL.64 [R1+0xa0], R24 ;  /* 0x0000a01801007387 */ /* 0x001fe80000100a00 */
[----:B------:R-:W-:Y:S04]  /*24d70*/  STL.64 [R1+0xa8], R26 ;  /* 0x0000a81a01007387 */ /* 0x000fe80000100a00 */
[----:B------:R-:W4:Y:S01]  /*24d80*/  LDL.LU R9, [R1+0x7c8] ;  /* 0x0007c80001097983 */ /* 0x000f220000300800 */
[----:B------:R-:W-:-:S02]  /*24d90*/  IMAD.MOV.U32 R13, RZ, RZ, R12 ;  /* 0x000000ffff0d7224 */ /* 0x000fc400078e000c */
[----:B------:R-:W-:Y:S02]  /*24da0*/  IMAD.MOV.U32 R12, RZ, RZ, R24 ;  /* 0x000000ffff0c7224 */ /* 0x000fe400078e0018 */
[----:B------:R-:W0:Y:S01]  /*24db0*/  LDS.128 R24, [R8+0x800] ;  /* 0x0008000008187984 */ /* 0x000e220000000c00 */
[C---:B-----5:R-:W-:Y:S01]  /*24dc0*/  ISETP.GE.AND P0, PT, R7.reuse, c[0x0][0x178], PT ;  /* 0x00005e0007007a0c */ /* 0x060fe20003f06270 */
[----:B------:R-:W-:-:S03]  /*24dd0*/  IMAD R0, R7, c[0x0][0x194], RZ ;  /* 0x0000650007007a24 */ /* 0x000fc600078e02ff */
[----:B------:R-:W-:Y:S01]  /*24de0*/  ISETP.LT.AND P4, PT, R5, c[0x0][0x17c], !P0 ;  /* 0x00005f0005007a0c */ /* 0x000fe20004781270 */
[----:B------:R-:W-:Y:S01]  /*24df0*/  IMAD R5, R6, c[0x0][0x198], RZ ;  /* 0x0000660006057a24 */ /* 0x000fe200078e02ff */
[----:B------:R-:W-:Y:S02]  /*24e00*/  LEA R28, P1, R0, c[0x0][0x170], 0x1 ;  /* 0x00005c00001c7a11 */ /* 0x000fe400078208ff */
[----:B------:R-:W-:Y:S01]  /*24e10*/  ISETP.LT.AND P3, PT, R6, c[0x0][0x17c], !P0 ;  /* 0x00005f0006007a0c */ /* 0x000fe20004761270 */
[----:B0-----:R-:W-:Y:S01]  /*24e20*/  STL.64 [R1+0x90], R24 ;  /* 0x0000901801007387 */ /* 0x001fe20000100a00 */
[----:B------:R-:W-:-:S03]  /*24e30*/  IMAD.MOV.U32 R15, RZ, RZ, R24 ;  /* 0x000000ffff0f7224 */ /* 0x000fc600078e0018 */
[----:B------:R-:W-:Y:S04]  /*24e40*/  STL.64 [R1+0x98], R26 ;  /* 0x0000981a01007387 */ /* 0x000fe80000100a00 */
[----:B------:R-:W0:Y:S01]  /*24e50*/  LDS.128 R24, [R19+0x800] ;  /* 0x0008000013187984 */ /* 0x000e220000000c00 */
[----:B------:R-:W-:Y:S02]  /*24e60*/  LEA.HI.X.SX32 R0, R0, c[0x0][0x174], 0x1, P1 ;  /* 0x00005d0000007a11 */ /* 0x000fe400008f0eff */
[----:B------:R-:W-:-:S04]  /*24e70*/  LEA R6, P1, R5, R28, 0x1 ;  /* 0x0000001c05067211 */ /* 0x000fc800078208ff */
[----:B------:R-:W-:-:S05]  /*24e80*/  LEA.HI.X.SX32 R7, R5, R0, 0x1, P1 ;  /* 0x0000000005077211 */ /* 0x000fca00008f0eff */
[----:B------:R1:W-:Y:S04]  /*24e90*/  @P3 STG.E.U16 [R6.64], R16 ;  /* 0x0000001006003986 */ /* 0x0003e8000c101506 */
[----:B0-----:R-:W-:Y:S04]  /*24ea0*/  STL.64 [R1+0x20], R24 ;  /* 0x0000201801007387 */ /* 0x001fe80000100a00 */
[----:B------:R-:W-:Y:S04]  /*24eb0*/  STL.64 [R1+0x28], R26 ;  /* 0x0000281a01007387 */ /* 0x000fe80000100a00 */
[----:B-1----:R-:W5:Y:S01]  /*24ec0*/  LDL.LU R16, [R1+0x7cc] ;  /* 0x0007cc0001107983 */ /* 0x002f620000300800 */
[C---:B--2---:R-:W-:Y:S01]  /*24ed0*/  ISETP.LT.AND P5, PT, R4.reuse, c[0x0][0x17c], !P0 ;  /* 0x00005f0004007a0c */ /* 0x044fe200047a1270 */
[----:B------:R-:W-:-:S05]  /*24ee0*/  IMAD R4, R4, c[0x0][0x198], RZ ;  /* 0x0000660004047a24 */ /* 0x000fca00078e02ff */
[----:B------:R-:W-:-:S04]  /*24ef0*/  LEA R10, P6, R4, R28, 0x1 ;  /* 0x0000001c040a7211 */ /* 0x000fc800078c08ff */
[----:B------:R-:W-:-:S05]  /*24f00*/  LEA.HI.X.SX32 R11, R4, R0, 0x1, P6 ;  /* 0x00000000040b7211 */ /* 0x000fca00030f0eff */
[----:B------:R0:W-:Y:S04]  /*24f10*/  @P5 STG.E.U16 [R10.64], R13 ;  /* 0x0000000d0a005986 */ /* 0x0001e8000c101506 */
[----:B0-----:R-:W2:Y:S01]  /*24f20*/  LDL.LU R13, [R1+0x7d0] ;  /* 0x0007d000010d7983 */ /* 0x001ea20000300800 */
[C---:B---3--:R-:W-:Y:S01]  /*24f30*/  ISETP.LT.AND P2, PT, R3.reuse, c[0x0][0x17c], !P0 ;  /* 0x00005f0003007a0c */ /* 0x048fe20004741270 */
[----:B------:R-:W-:-:S05]  /*24f40*/  IMAD R3, R3, c[0x0][0x198], RZ ;  /* 0x0000660003037a24 */ /* 0x000fca00078e02ff */
[----:B------:R-:W-:-:S04]  /*24f50*/  LEA R6, P3, R3, R28, 0x1 ;  /* 0x0000001c03067211 */ /* 0x000fc800078608ff */
[----:B------:R-:W-:Y:S01]  /*24f60*/  LEA.HI.X.SX32 R7, R3, R0, 0x1, P3 ;  /* 0x0000000003077211 */ /* 0x000fe200018f0eff */
[C---:B----4-:R-:W-:Y:S01]  /*24f70*/  IMAD R3, R9.reuse, c[0x0][0x198], RZ ;  /* 0x0000660009037a24 */ /* 0x050fe200078e02ff */
[----:B------:R-:W-:Y:S02]  /*24f80*/  ISETP.LT.AND P5, PT, R9, c[0x0][0x17c], !P0 ;  /* 0x00005f0009007a0c */ /* 0x000fe400047a1270 */
[----:B------:R-:W3:Y:S01]  /*24f90*/  LDL.LU R9, [R1+0x7d4] ;  /* 0x0007d40001097983 */ /* 0x000ee20000300800 */
[C---:B------:R-:W-:Y:S01]  /*24fa0*/  ISETP.LT.AND P1, PT, R14.reuse, c[0x0][0x17c], !P0 ;  /* 0x00005f000e007a0c */ /* 0x040fe20004721270 */
[----:B------:R-:W-:Y:S02]  /*24fb0*/  IMAD R5, R14, c[0x0][0x198], RZ ;  /* 0x000066000e057a24 */ /* 0x000fe400078e02ff */
[----:B------:R-:W-:Y:S02]  /*24fc0*/  IMAD.MOV.U32 R14, RZ, RZ, R24 ;  /* 0x000000ffff0e7224 */ /* 0x000fe400078e0018 */
[----:B------:R-:W0:Y:S04]  /*24fd0*/  LDS.128 R24, [R22+0x800] ;  /* 0x0008000016187984 */ /* 0x000e280000000c00 */
[----:B0-----:R-:W-:Y:S04]  /*24fe0*/  STL.64 [R1], R24 ;  /* 0x0000001801007387 */ /* 0x001fe80000100a00 */
[----:B------:R-:W-:Y:S04]  /*24ff0*/  STL.64 [R1+0x8], R26 ;  /* 0x0000081a01007387 */ /* 0x000fe80000100a00 */
[----:B------:R-:W0:Y:S01]  /*25000*/  LDS.128 R24, [R2+0x1000] ;  /* 0x0010000002187984 */ /* 0x000e220000000c00 */
[----:B------:R-:W-:-:S04]  /*25010*/  LEA R4, P6, R5, R28, 0x1 ;  /* 0x0000001c05047211 */ /* 0x000fc800078c08ff */
[----:B------:R-:W-:Y:S01]  /*25020*/  LEA.HI.X.SX32 R5, R5, R0, 0x1, P6 ;  /* 0x0000000005057211 */ /* 0x000fe200030f0eff */
[----:B0-----:R-:W-:Y:S04]  /*25030*/  STL.64 [R1+0x40], R24 ;  /* 0x0000401801007387 */ /* 0x001fe80000100a00 */
[----:B------:R-:W-:Y:S04]  /*25040*/  STL.64 [R1+0x48], R26 ;  /* 0x0000481a01007387 */ /* 0x000fe80000100a00 */
[----:B------:R-:W0:Y:S01]  /*25050*/  LDS.128 R24, [R8+0x1000] ;  /* 0x0010000008187984 */ /* 0x000e220000000c00 */
[----:B-----5:R-:W-:-:S03]  /*25060*/  ISETP.LT.AND P3, PT, R16, c[0x0][0x17c], !P0 ;  /* 0x00005f0010007a0c */ /* 0x020fc60004761270 */
[----:B------:R1:W-:Y:S04]  /*25070*/  @P2 STG.E.U16 [R6.64], R18 ;  /* 0x0000001206002986 */ /* 0x0003e8000c101506 */
[----:B------:R4:W-:Y:S01]  /*25080*/  @P1 STG.E.U16 [R4.64], R17 ;  /* 0x0000001104001986 */ /* 0x0009e2000c101506 */
[C---:B-1----:R-:W-:Y:S01]  /*25090*/  LEA R6, P2, R3.reuse, R28, 0x1 ;  /* 0x0000001c03067211 */ /* 0x042fe200078408ff */
[----:B----4-:R-:W-:Y:S02]  /*250a0*/  IMAD R4, R16, c[0x0][0x198], RZ ;  /* 0x0000660010047a24 */ /* 0x010fe400078e02ff */
[----:B------:R-:W4:Y:S01]  /*250b0*/  LDL.LU R16, [R1+0x7d8] ;  /* 0x0007d80001107983 */ /* 0x000f220000300800 */
[----:B------:R-:W-:-:S05]  /*250c0*/  LEA.HI.X.SX32 R7, R3, R0, 0x1, P2 ;  /* 0x0000000003077211 */ /* 0x000fca00010f0eff */
[----:B------:R1:W-:Y:S04]  /*250d0*/  @P5 STG.E.U16 [R6.64], R12 ;  /* 0x0000000c06005986 */ /* 0x0003e8000c101506 */
[----:B0-----:R-:W-:Y:S01]  /*250e0*/  STL.64 [R1+0x30], R24 ;  /* 0x0000301801007387 */ /* 0x001fe20000100a00 */
[----:B------:R-:W-:-:S03]  /*250f0*/  IMAD.MOV.U32 R29, RZ, RZ, R27 ;  /* 0x000000ffff1d7224 */ /* 0x000fc600078e001b */
[----:B------:R-:W-:Y:S04]  /*25100*/  STL [R1+0x38], R26 ;  /* 0x0000381a01007387 */ /* 0x000fe80000100800 */
[----:B------:R-:W0:Y:S01]  /*25110*/  LDS.128 R24, [R19+0x1000] ;  /* 0x0010000013187984 */ /* 0x000e220000000c00 */
[----:B-1----:R-:W-:-:S03]  /*25120*/  LEA R12, P1, R4, R28, 0x1 ;  /* 0x0000001c040c7211 */ /* 0x002fc600078208ff */
[----:B------:R0:W-:Y:S01]  /*25130*/  STL [R1+0xabc], R29 ;  /* 0x000abc1d01007387 */ /* 0x0001e20000100800 */
[C---:B--2---:R-:W-:Y:S01]  /*25140*/  IMAD R5, R13.reuse, c[0x0][0x198], RZ ;  /* 0x000066000d057a24 */ /* 0x044fe200078e02ff */
[----:B------:R-:W-:-:S04]  /*25150*/  ISETP.LT.AND P2, PT, R13, c[0x0][0x17c], !P0 ;  /* 0x00005f000d007a0c */ /* 0x000fc80004741270 */
[C---:B------:R-:W-:Y:S02]  /*25160*/  LEA R10, P6, R5.reuse, R28, 0x1 ;  /* 0x0000001c050a7211 */ /* 0x040fe400078c08ff */
[-C--:B------:R-:W-:Y:S02]  /*25170*/  LEA.HI.X.SX32 R13, R4, R0.reuse, 0x1, P1 ;  /* 0x00000000040d7211 */ /* 0x080fe400008f0eff */
[----:B------:R-:W-:Y:S02]  /*25180*/  LEA.HI.X.SX32 R11, R5, R0, 0x1, P6 ;  /* 0x00000000050b7211 */ /* 0x000fe400030f0eff */
[----:B------:R-:W1:Y:S04]  /*25190*/  LDS.128 R4, [R22+0x1000] ;  /* 0x0010000016047984 */ /* 0x000e680000000c00 */
[----:B------:R-:W-:Y:S04]  /*251a0*/  @P3 STG.E.U16 [R12.64], R15 ;  /* 0x0000000f0c003986 */ /* 0x000fe8000c101506 */
[----:B------:R-:W-:Y:S04]  /*251b0*/  @P2 STG.E.U16 [R10.64], R14 ;  /* 0x0000000e0a002986 */ /* 0x000fe8000c101506 */
[----:B------:R-:W2:Y:S01]  /*251c0*/  LDS.128 R12, [R2+0x1800] ;  /* 0x00180000020c7984 */ /* 0x000ea20000000c00 */
[----:B0-----:R-:W-:-:S03]  /*251d0*/  IMAD.MOV.U32 R29, RZ, RZ, R26 ;  /* 0x000000ffff1d7224 */ /* 0x001fc600078e001a */
[----:B------:R-:W-:Y:S04]  /*251e0*/  STL.64 [R1+0x10], R24 ;  /* 0x0000101801007387 */ /* 0x000fe80000100a00 */
[----:B------:R-:W-:Y:S04]  /*251f0*/  STL [R1+0x1c], R27 ;  /* 0x00001c1b01007387 */ /* 0x000fe80000100800 */
[----:B------:R-:W-:Y:S01]  /*25200*/  STL [R1+0xacc], R29 ;  /* 0x000acc1d01007387 */ /* 0x000fe20000100800 */
[C---:B---3--:R-:W-:Y:S01]  /*25210*/  ISETP.LT.AND P5, PT, R9.reuse, c[0x0][0x17c], !P0 ;  /* 0x00005f0009007a0c */ /* 0x048fe200047a1270 */
[----:B------:R-:W-:-:S02]  /*25220*/  IMAD R3, R9, c[0x0][0x198], RZ ;  /* 0x0000660009037a24 */ /* 0x000fc400078e02ff */
[----:B------:R-:W3:Y:S04]  /*25230*/  LDL.LU R9, [R1+0x7dc] ;  /* 0x0007dc0001097983 */ /* 0x000ee80000300800 */
[----:B------:R-:W5:Y:S04]  /*25240*/  LDL.LU R23, [R1+0x7e0] ;  /* 0x0007e00001177983 */ /* 0x000f680000300800 */
[----:B-1----:R-:W-:Y:S04]  /*25250*/  STL [R1+0xad0], R6 ;  /* 0x000ad00601007387 */ /* 0x002fe80000100800 */
[----:B------:R0:W-:Y:S04]  /*25260*/  STL [R1+0xac0], R7 ;  /* 0x000ac00701007387 */ /* 0x0001e80000100800 */
[----:B0-----:R-:W5:Y:S04]  /*25270*/  LDL.LU R7, [R1+0x30] ;  /* 0x0000300001077983 */ /* 0x001f680000300800 */
[----:B------:R-:W5:Y:S04]  /*25280*/  LDL.LU R29, [R1+0x10] ;  /* 0x00001000011d7983 */ /* 0x000f680000300800 */
[----:B------:R-:W5:Y:S04]  /*25290*/  LDL.LU R26, [R1+0x7e4] ;  /* 0x0007e400011a7983 */ /* 0x000f680000300800 */
[----:B--2---:R0:W-:Y:S04]  /*252a0*/  STL [R1+0xad4], R14 ;  /* 0x000ad40e01007387 */ /* 0x0041e80000100800 */
[----:B0-----:R-:W2:Y:S04]  /*252b0*/  LDL.LU R14, [R1] ;  /* 0x00000000010e7983 */ /* 0x001ea80000300800 */
[----:B------:R0:W-:Y:S04]  /*252c0*/  STL [R1+0xac4], R15 ;  /* 0x000ac40f01007387 */ /* 0x0001e80000100800 */
[----:B0-----:R-:W5:Y:S01]  /*252d0*/  LDL.LU R15, [R1+0x40] ;  /* 0x00004000010f7983 */ /* 0x001f620000300800 */
[C---:B----4-:R-:W-:Y:S01]  /*252e0*/  ISETP.LT.AND P1, PT, R16.reuse, c[0x0][0x17c], !P0 ;  /* 0x00005f0010007a0c */ /* 0x050fe20004721270 */
[----:B------:R-:W-:Y:S01]  /*252f0*/  IMAD R18, R16, c[0x0][0x198], RZ ;  /* 0x0000660010127a24 */ /* 0x000fe200078e02ff */
[----:B------:R-:W-:-:S04]  /*25300*/  LEA R16, P3, R3, R28, 0x1 ;  /* 0x0000001c03107211 */ /* 0x000fc800078608ff */
[----:B------:R-:W-:Y:S02]  /*25310*/  LEA.HI.X.SX32 R17, R3, R0, 0x1, P3 ;  /* 0x0000000003117211 */ /* 0x000fe400018f0eff */
[----:B------:R-:W-:-:S04]  /*25320*/  LEA R20, P2, R18, R28, 0x1 ;  /* 0x0000001c12147211 */ /* 0x000fc800078408ff */
[----:B------:R-:W-:Y:S02]  /*25330*/  LEA.HI.X.SX32 R21, R18, R0, 0x1, P2 ;  /* 0x0000000012157211 */ /* 0x000fe400010f0eff */
[C---:B---3--:R-:W-:Y:S01]  /*25340*/  ISETP.LT.AND P3, PT, R9.reuse, c[0x0][0x17c], !P0 ;  /* 0x00005f0009007a0c */ /* 0x048fe20004761270 */
[----:B------:R-:W-:Y:S02]  /*25350*/  IMAD R3, R9, c[0x0][0x198], RZ ;  /* 0x0000660009037a24 */ /* 0x000fe400078e02ff */
[----:B------:R-:W0:Y:S04]  /*25360*/  LDS.128 R8, [R8+0x1800] ;  /* 0x0018000008087984 */ /* 0x000e280000000c00 */
[----:B--2---:R-:W-:Y:S04]  /*25370*/  @P5 STG.E.U16 [R16.64], R14 ;  /* 0x0000000e10005986 */ /* 0x004fe8000c101506 */
[----:B------:R-:W1:Y:S04]  /*25380*/  LDS.128 R16, [R19+0x1800] ;  /* 0x0018000013107984 */ /* 0x000e680000000c00 */
[----:B0-----:R0:W-:Y:S04]  /*25390*/  STL [R1+0xad8], R10 ;  /* 0x000ad80a01007387 */ /* 0x0011e80000100800 */
[----:B------:R2:W-:Y:S04]  /*253a0*/  STL [R1+0xac8], R11 ;  /* 0x000ac80b01007387 */ /* 0x0005e80000100800 */
[----:B0-----:R-:W3:Y:S04]  /*253b0*/  LDL.LU R10, [R1+0x7e8] ;  /* 0x0007e800010a7983 */ /* 0x001ee80000300800 */
[----:B------:R-:W4:Y:S04]  /*253c0*/  LDL.LU R6, [R1+0x7ec] ;  /* 0x0007ec0001067983 */ /* 0x000f280000300800 */
[----:B-1----:R-:W-:Y:S04]  /*253d0*/  STL [R1+0xae0], R18 ;  /* 0x000ae01201007387 */ /* 0x002fe80000100800 */
[----:B------:R0:W-:Y:S04]  /*253e0*/  STL [R1+0xadc], R19 ;  /* 0x000adc1301007387 */ /* 0x0001e80000100800 */
[----:B--2---:R-:W2:Y:S01]  /*253f0*/  LDL.LU R11, [R1+0x7f0] ;  /* 0x0007f000010b7983 */ /* 0x004ea20000300800 */
[C---:B-----5:R-:W-:Y:S01]  /*25400*/  IMAD R25, R23.reuse, c[0x0][0x198], RZ ;  /* 0x0000660017197a24 */ /* 0x060fe200078e02ff */
[----:B------:R-:W-:Y:S01]  /*25410*/  ISETP.LT.AND P2, PT, R23, c[0x0][0x17c], !P0 ;  /* 0x00005f0017007a0c */ /* 0x000fe20004741270 */
[C---:B------:R-:W-:Y:S01]  /*25420*/  IMAD R27, R26.reuse, c[0x0][0x198], RZ ;  /* 0x000066001a1b7a24 */ /* 0x040fe200078e02ff */
[----:B------:R-:W-:Y:S01]  /*25430*/  LEA R2, P6, R3, R28, 0x1 ;  /* 0x0000001c03027211 */ /* 0x000fe200078c08ff */
[----:B------:R-:W-:Y:S01]  /*25440*/  @P1 STG.E.U16 [R20.64], R15 ;  /* 0x0000000f14001986 */ /* 0x000fe2000c101506 */
[----:B------:R-:W-:-:S02]  /*25450*/  ISETP.LT.AND P1, PT, R26, c[0x0][0x17c], !P0 ;  /* 0x00005f001a007a0c */ /* 0x000fc40004721270 */
[----:B------:R-:W-:Y:S01]  /*25460*/  LEA R24, P5, R25, R28, 0x1 ;  /* 0x0000001c19187211 */ /* 0x000fe200078a08ff */
[----:B0-----:R-:W5:Y:S01]  /*25470*/  LDL.LU R19, [R1+0x60] ;  /* 0x0000600001137983 */ /* 0x001f620000300800 */
[----:B------:R-:W-:Y:S02]  /*25480*/  LEA.HI.X.SX32 R3, R3, R0, 0x1, P6 ;  /* 0x0000000003037211 */ /* 0x000fe400030f0eff */
[----:B------:R-:W-:Y:S01]  /*25490*/  LEA R26, P6, R27, R28, 0x1 ;  /* 0x0000001c1b1a7211 */ /* 0x000fe200078c08ff */
[----:B------:R-:W5:Y:S01]  /*254a0*/  LDL.LU R18, [R1+0x8c0] ;  /* 0x0008c00001127983 */ /* 0x000f620000300800 */
[-C--:B------:R-:W-:Y:S02]  /*254b0*/  LEA.HI.X.SX32 R25, R25, R0.reuse, 0x1, P5 ;  /* 0x0000000019197211 */ /* 0x080fe400028f0eff */
[----:B------:R-:W-:Y:S01]  /*254c0*/  LEA.HI.X.SX32 R27, R27, R0, 0x1, P6 ;  /* 0x000000001b1b7211 */ /* 0x000fe200030f0eff */
[----:B------:R0:W-:Y:S04]  /*254d0*/  @P3 STG.E.U16 [R2.64], R7 ;  /* 0x0000000702003986 */ /* 0x0001e8000c101506 */
[----:B------:R1:W-:Y:S04]  /*254e0*/  @P2 STG.E.U16 [R24.64], R29 ;  /* 0x0000001d18002986 */ /* 0x0003e8000c101506 */
[----:B------:R0:W-:Y:S04]  /*254f0*/  @P1 STG.E.U16 [R26.64], R4 ;  /* 0x000000041a001986 */ /* 0x0001e8000c101506 */
[----:B------:R-:W0:Y:S01]  /*25500*/  LDS.128 R20, [R22+0x1800] ;  /* 0x0018000016147984 */ /* 0x000e220000000c00 */
[C---:B---3--:R-:W-:Y:S01]  /*25510*/  ISETP.LT.AND P5, PT, R10.reuse, c[0x0][0x17c], !P0 ;  /* 0x00005f000a007a0c */ /* 0x048fe200047a1270 */
[----:B0-----:R-:W-:Y:S01]  /*25520*/  IMAD R3, R10, c[0x0][0x198], RZ ;  /* 0x000066000a037a24 */ /* 0x001fe200078e02ff */
[C---:B----4-:R-:W-:Y:S01]  /*25530*/  ISETP.LT.AND P3, PT, R6.reuse, c[0x0][0x17c], !P0 ;  /* 0x00005f0006007a0c */ /* 0x050fe20004761270 */
[----:B-1----:R-:W-:-:S02]  /*25540*/  IMAD R25, R6, c[0x0][0x198], RZ ;  /* 0x0000660006197a24 */ /* 0x002fc400078e02ff */
[----:B------:R-:W3:Y:S04]  /*25550*/  LDL.LU R6, [R1+0x7f8] ;  /* 0x0007f80001067983 */ /* 0x000ee80000300800 */
[----:B------:R-:W4:Y:S04]  /*25560*/  LDL.LU R10, [R1+0x50] ;  /* 0x00005000010a7983 */ /* 0x000f280000300800 */
[----:B------:R-:W4:Y:S01]  /*25570*/  LDL.LU R27, [R1+0x7f4] ;  /* 0x0007f400011b7983 */ /* 0x000f220000300800 */
[C---:B--2---:R-:W-:Y:S01]  /*25580*/  ISETP.LT.AND P1, PT, R11.reuse, c[0x0][0x17c], !P0 ;  /* 0x00005f000b007a0c */ /* 0x044fe20004721270 */
[----:B------:R-:W-:-:S02]  /*25590*/  IMAD R26, R11, c[0x0][0x198], RZ ;  /* 0x000066000b1a7a24 */ /* 0x000fc400078e02ff */
[----:B------:R-:W2:Y:S01]  /*255a0*/  LDL.LU R11, [R1+0x7fc] ;  /* 0x0007fc00010b7983 */ /* 0x000ea20000300800 */
[----:B------:R-:W-:-:S04]  /*255b0*/  LEA R2, P2, R3, R28, 0x1 ;  /* 0x0000001c03027211 */ /* 0x000fc800078408ff */
[----:B------:R-:W-:Y:S02]  /*255c0*/  LEA.HI.X.SX32 R3, R3, R0, 0x1, P2 ;  /* 0x0000000003037211 */ /* 0x000fe400010f0eff */
[----:B------:R-:W-:-:S03]  /*255d0*/  LEA R24, P6, R25, R28, 0x1 ;  /* 0x0000001c19187211 */ /* 0x000fc600078c08ff */
[----:B------:R0:W-:Y:S01]  /*255e0*/  @P5 STG.E.U16 [R2.64], R12 ;  /* 0x0000000c02005986 */ /* 0x0001e2000c101506 */
[----:B------:R-:W-:Y:S02]  /*255f0*/  LEA.HI.X.SX32 R25, R25, R0, 0x1, P6 ;  /* 0x0000000019197211 */ /* 0x000fe400030f0eff */
[----:B0-----:R-:W-:-:S03]  /*25600*/  LEA R2, P5, R26, R28, 0x1 ;  /* 0x0000001c1a027211 */ /* 0x001fc600078a08ff */
[----:B------:R-:W-:Y:S01]  /*25610*/  @P3 STG.E.U16 [R24.64], R8 ;  /* 0x0000000818003986 */ /* 0x000fe2000c101506 */
[----:B------:R-:W-:Y:S02]  /*25620*/  LEA.HI.X.SX32 R3, R26, R0, 0x1, P5 ;  /* 0x000000001a037211 */ /* 0x000fe400028f0eff */
[----:B-----5:R-:W-:Y:S02]  /*25630*/  ISETP.LT.AND P3, PT, R18, c[0x0][0x17c], !P0 ;  /* 0x00005f0012007a0c */ /* 0x020fe40004761270 */
[----:B------:R-:W5:Y:S04]  /*25640*/  LDL.LU R18, [R1+0x80] ;  /* 0x0000800001127983 */ /* 0x000f680000300800 */
[----:B------:R0:W-:Y:S01]  /*25650*/  @P1 STG.E.U16 [R2.64], R16 ;  /* 0x0000001002001986 */ /* 0x0001e2000c101506 */
[----:B---3--:R-:W-:Y:S01]  /*25660*/  IMAD R26, R6, c[0x0][0x198], RZ ;  /* 0x00006600061a7a24 */ /* 0x008fe200078e02ff */
[C---:B----4-:R-:W-:Y:S01]  /*25670*/  ISETP.LT.AND P2, PT, R27.reuse, c[0x0][0x17c], !P0 ;  /* 0x00005f001b007a0c */ /* 0x050fe20004741270 */
[----:B------:R-:W-:-:S03]  /*25680*/  IMAD R27, R27, c[0x0][0x198], RZ ;  /* 0x000066001b1b7a24 */ /* 0x000fc600078e02ff */
[-C--:B0-----:R-:W-:Y:S02]  /*25690*/  LEA R2, P1, R26, R28.reuse, 0x1 ;  /* 0x0000001c1a027211 */ /* 0x081fe400078208ff */
[C---:B------:R-:W-:Y:S02]  /*256a0*/  LEA R24, P6, R27.reuse, R28, 0x1 ;  /* 0x0000001c1b187211 */ /* 0x040fe400078c08ff */
[----:B------:R-:W-:Y:S02]  /*256b0*/  ISETP.LT.AND P5, PT, R6, c[0x0][0x17c], !P0 ;  /* 0x00005f0006007a0c */ /* 0x000fe400047a1270 */
[-C--:B------:R-:W-:Y:S01]  /*256c0*/  LEA.HI.X.SX32 R25, R27, R0.reuse, 0x1, P6 ;  /* 0x000000001b197211 */ /* 0x080fe200030f0eff */
[----:B------:R-:W3:Y:S01]  /*256d0*/  LDL.LU R6, [R1+0x804] ;  /* 0x0008040001067983 */ /* 0x000ee20000300800 */
[----:B------:R-:W-:Y:S02]  /*256e0*/  LEA.HI.X.SX32 R3, R26, R0, 0x1, P1 ;  /* 0x000000001a037211 */ /* 0x000fe400008f0eff */
[C---:B--2---:R-:W-:Y:S01]  /*256f0*/  ISETP.LT.AND P6, PT, R11.reuse, c[0x0][0x17c], !P0 ;  /* 0x00005f000b007a0c */ /* 0x044fe200047c1270 */
[----:B------:R-:W-:-:S02]  /*25700*/  IMAD R27, R11, c[0x0][0x198], RZ ;  /* 0x000066000b1b7a24 */ /* 0x000fc400078e02ff */
[----:B------:R-:W2:Y:S04]  /*25710*/  LDL.LU R11, [R1+0xa0] ;  /* 0x0000a000010b7983 */ /* 0x000ea80000300800 */
[----:B------:R-:W4:Y:S01]  /*25720*/  LDL.LU R26, [R1+0x800] ;  /* 0x00080000011a7983 */ /* 0x000f220000300800 */
[----:B------:R-:W-:-:S03]  /*25730*/  PRMT R4, R19, 0x7632, R4 ;  /* 0x0000763213047816 */ /* 0x000fc60000000004 */
[----:B------:R0:W-:Y:S04]  /*25740*/  @P2 STG.E.U16 [R24.64], R20 ;  /* 0x0000001418002986 */ /* 0x0001e8000c101506 */
[----:B------:R1:W-:Y:S04]  /*25750*/  @P5 STG.E.U16 [R2.64], R4 ;  /* 0x0000000402005986 */ /* 0x0003e8000c101506 */
[----:B------:R-:W2:Y:S01]  /*25760*/  LDL.LU R19, [R1+0x90] ;  /* 0x0000900001137983 */ /* 0x000ea20000300800 */
[----:B0-----:R-:W-:-:S04]  /*25770*/  LEA R24, P2, R27, R28, 0x1 ;  /* 0x0000001c1b187211 */ /* 0x001fc800078408ff */
[----:B------:R-:W-:Y:S02]  /*25780*/  LEA.HI.X.SX32 R25, R27, R0, 0x1, P2 ;  /* 0x000000001b197211 */ /* 0x000fe400010f0eff */
[----:B-1----:R-:W-:Y:S02]  /*25790*/  PRMT R3, R10, 0x7632, R3 ;  /* 0x000076320a037816 */ /* 0x002fe40000000003 */
[----:B------:R-:W2:Y:S04]  /*257a0*/  LDL.LU R10, [R1+0x20] ;  /* 0x00002000010a7983 */ /* 0x000ea80000300800 */
[----:B------:R0:W-:Y:S01]  /*257b0*/  @P6 STG.E.U16 [R24.64], R3 ;  /* 0x0000000318006986 */ /* 0x0001e2000c101506 */
[C---:B---3--:R-:W-:Y:S01]  /*257c0*/  IMAD R27, R6.reuse, c[0x0][0x198], RZ ;  /* 0x00006600061b7a24 */ /* 0x048fe200078e02ff */
[----:B------:R-:W-:-:S02]  /*257d0*/  ISETP.LT.AND P2, PT, R6, c[0x0][0x17c], !P0 ;  /* 0x00005f0006007a0c */ /* 0x000fc40004741270 */
[----:B------:R-:W3:Y:S01]  /*257e0*/  LDL.LU R6, [R1+0x810] ;  /* 0x0008100001067983 */ /* 0x000ee20000300800 */
[C---:B----4-:R-:W-:Y:S01]  /*257f0*/  ISETP.LT.AND P1, PT, R26.reuse, c[0x0][0x17c], !P0 ;  /* 0x00005f001a007a0c */ /* 0x050fe20004721270 */
[----:B------:R-:W-:-:S05]  /*25800*/  IMAD R26, R26, c[0x0][0x198], RZ ;  /* 0x000066001a1a7a24 */ /* 0x000fca00078e02ff */
[----:B------:R-:W-:-:S04]  /*25810*/  LEA R2, P5, R26, R28, 0x1 ;  /* 0x0000001c1a027211 */ /* 0x000fc800078a08ff */
[----:B0-----:R-:W-:Y:S02]  /*25820*/  LEA.HI.X.SX32 R3, R26, R0, 0x1, P5 ;  /* 0x000000001a037211 */ /* 0x001fe400028f0eff */
[----:B------:R-:W4:Y:S04]  /*25830*/  LDL.LU R26, [R1+0x808] ;  /* 0x00080800011a7983 */ /* 0x000f280000300800 */
[----:B------:R-:W2:Y:S01]  /*25840*/  LDL.LU R25, [R1+0x70] ;  /* 0x0000700001197983 */ /* 0x000ea20000300800 */
[----:B------:R-:W-:Y:S02]  /*25850*/  LEA R24, P6, R27, R28, 0x1 ;  /* 0x0000001c1b187211 */ /* 0x000fe400078c08ff */
[----:B-----5:R-:W-:Y:S02]  /*25860*/  PRMT R8, R18, 0x7632, R8 ;  /* 0x0000763212087816 */ /* 0x020fe40000000008 */
[----:B--2---:R-:W-:-:S02]  /*25870*/  PRMT R4, R25, 0x7632, R4 ;  /* 0x0000763219047816 */ /* 0x004fc40000000004 */
[----:B------:R-:W-:Y:S02]  /*25880*/  LEA.HI.X.SX32 R25, R27, R0, 0x1, P6 ;  /* 0x000000001b197211 */ /* 0x000fe400030f0eff */
[----:B------:R-:W2:Y:S01]  /*25890*/  LDL.LU R27, [R1+0x80c] ;  /* 0x00080c00011b7983 */ /* 0x000ea20000300800 */
[C---:B----4-:R-:W-:Y:S01]  /*258a0*/  ISETP.LT.AND P5, PT, R26.reuse, c[0x0][0x17c], !P0 ;  /* 0x00005f001a007a0c */ /* 0x050fe200047a1270 */
[----:B------:R-:W-:Y:S02]  /*258b0*/  IMAD R26, R26, c[0x0][0x198], RZ ;  /* 0x000066001a1a7a24 */ /* 0x000fe400078e02ff */
[----:B------:R-:W4:Y:S04]  /*258c0*/  LDL.LU R18, [R1+0x814] ;  /* 0x0008140001127983 */ /* 0x000f280000300800 */
[----:B------:R0:W-:Y:S02]  /*258d0*/  @P1 STG.E.U16 [R2.64], R4 ;  /* 0x0000000402001986 */ /* 0x0001e4000c101506 */
[----:B0-----:R-:W-:-:S02]  /*258e0*/  LEA R2, P1, R26, R28, 0x1 ;  /* 0x0000001c1a027211 */ /* 0x001fc400078208ff */
[----:B------:R-:W-:Y:S02]  /*258f0*/  PRMT R4, R11, 0x7632, R4 ;  /* 0x000076320b047816 */ /* 0x000fe40000000004 */
[----:B------:R-:W-:Y:S01]  /*25900*/  LEA.HI.X.SX32 R3, R26, R0, 0x1, P1 ;  /* 0x000000001a037211 */ /* 0x000fe200008f0eff */
[----:B------:R-:W5:Y:S01]  /*25910*/  LDL.LU R11, [R1+0x818] ;  /* 0x00081800010b7983 */ /* 0x000f620000300800 */
[C---:B---3--:R-:W-:Y:S01]  /*25920*/  ISETP.LT.AND P1, PT, R6.reuse, c[0x0][0x17c], !P0 ;  /* 0x00005f0006007a0c */ /* 0x048fe20004721270 */
[----:B------:R-:W-:Y:S02]  /*25930*/  IMAD R26, R6, c[0x0][0x198], RZ ;  /* 0x00006600061a7a24 */ /* 0x000fe400078e02ff */
[----:B------:R-:W3:Y:S04]  /*25940*/  LDL.LU R6, [R1+0x81c] ;  /* 0x00081c0001067983 */ /* 0x000ee80000300800 */
[----:B------:R-:W-:Y:S04]  /*25950*/  @P2 STG.E.U16 [R24.64], R8 ;  /* 0x0000000818002986 */ /* 0x000fe8000c101506 */
[----:B------:R0:W-:Y:S02]  /*25960*/  @P5 STG.E.U16 [R2.64], R4 ;  /* 0x0000000402005986 */ /* 0x0001e4000c101506 */
[----:B0-----:R-:W-:-:S02]  /*25970*/  PRMT R4, R10, 0x7632, R4 ;  /* 0x000076320a047816 */ /* 0x001fc40000000004 */
[----:B------:R-:W5:Y:S01]  /*25980*/  LDL.LU R10, [R1+0x820] ;  /* 0x00082000010a7983 */ /* 0x000f620000300800 */
[C---:B------:R-:W-:Y:S02]  /*25990*/  LEA R2, P5, R26.reuse, R28, 0x1 ;  /* 0x0000001c1a027211 */ /* 0x040fe400078a08ff */
[----:B------:R-:W-:Y:S02]  /*259a0*/  PRMT R8, R19, 0x7632, R8 ;  /* 0x0000763213087816 */ /* 0x000fe40000000008 */
[----:B------:R-:W-:Y:S01]  /*259b0*/  LEA.HI.X.SX32 R3, R26, R0, 0x1, P5 ;  /* 0x000000001a037211 */ /* 0x000fe200028f0eff */
[C---:B--2---:R-:W-:Y:S01]  /*259c0*/  IMAD R25, R27.reuse, c[0x0][0x198], RZ ;  /* 0x000066001b197a24 */ /* 0x044fe200078e02ff */
[----:B------:R-:W-:-:S04]  /*259d0*/  ISETP.LT.AND P2, PT, R27, c[0x0][0x17c], !P0 ;  /* 0x00005f001b007a0c */ /* 0x000fc80004741270 */
[----:B------:R-:W-:Y:S01]  /*259e0*/  LEA R24, P6, R25, R28, 0x1 ;  /* 0x0000001c19187211 */ /* 0x000fe200078c08ff */
[----:B----4-:R-:W-:-:S03]  /*259f0*/  IMAD R27, R18, c[0x0][0x198], RZ ;  /* 0x00006600121b7a24 */ /* 0x010fc600078e02ff */
[----:B------:R-:W-:-:S05]  /*25a00*/  LEA.HI.X.SX32 R25, R25, R0, 0x1, P6 ;  /* 0x0000000019197211 */ /* 0x000fca00030f0eff */
[----:B------:R0:W-:Y:S04]  /*25a10*/  @P2 STG.E.U16 [R24.64], R8 ;  /* 0x0000000818002986 */ /* 0x0001e8000c101506 */
[----:B------:R1:W-:Y:S01]  /*25a20*/  @P1 STG.E.U16 [R2.64], R4 ;  /* 0x0000000402001986 */ /* 0x0003e2000c101506 */
[----:B------:R-:W-:Y:S02]  /*25a30*/  ISETP.LT.AND P6, PT, R18, c[0x0][0x17c], !P0 ;  /* 0x00005f0012007a0c */ /* 0x000fe400047c1270 */
[C---:B0-----:R-:W-:Y:S02]  /*25a40*/  LEA R24, P2, R27.reuse, R28, 0x1 ;  /* 0x0000001c1b187211 */ /* 0x041fe400078408ff */
[----:B-1----:R-:W-:Y:S02]  /*25a50*/  PRMT R4, R14, 0x7632, R4 ;  /* 0x000076320e047816 */ /* 0x002fe40000000004 */
[----:B------:R-:W2:Y:S01]  /*25a60*/  LDL.LU R14, [R1+0x824] ;  /* 0x00082400010e7983 */ /* 0x000ea20000300800 */
[----:B------:R-:W-:Y:S01]  /*25a70*/  LEA.HI.X.SX32 R25, R27, R0, 0x1, P2 ;  /* 0x000000001b197211 */ /* 0x000fe200010f0eff */
[C---:B---3--:R-:W-:Y:S01]  /*25a80*/  IMAD R27, R6.reuse, c[0x0][0x198], RZ ;  /* 0x00006600061b7a24 */ /* 0x048fe200078e02ff */
[----:B------:R-:W-:-:S02]  /*25a90*/  ISETP.LT.AND P2, PT, R6, c[0x0][0x17c], !P0 ;  /* 0x00005f0006007a0c */ /* 0x000fc40004741270 */
[----:B------:R-:W3:Y:S01]  /*25aa0*/  LDL.LU R6, [R1+0x828] ;  /* 0x0008280001067983 */ /* 0x000ee20000300800 */
[C---:B-----5:R-:W-:Y:S01]  /*25ab0*/  ISETP.LT.AND P1, PT, R11.reuse, c[0x0][0x17c], !P0 ;  /* 0x00005f000b007a0c */ /* 0x060fe20004721270 */
[----:B------:R-:W-:Y:S02]  /*25ac0*/  IMAD R3, R11, c[0x0][0x198], RZ ;  /* 0x000066000b037a24 */ /* 0x000fe400078e02ff */
[----:B------:R-:W4:Y:S03]  /*25ad0*/  LDL.LU R11, [R1+0x82c] ;  /* 0x00082c00010b7983 */ /* 0x000f260000300800 */
[C---:B------:R-:W-:Y:S01]  /*25ae0*/  LEA R2, P5, R3.reuse, R28, 0x1 ;  /* 0x0000001c03027211 */ /* 0x040fe200078a08ff */
[----:B------:R0:W-:Y:S03]  /*25af0*/  @P6 STG.E.U16 [R24.64], R4 ;  /* 0x0000000418006986 */ /* 0x0001e6000c101506 */
[----:B------:R-:W-:-:S02]  /*25b00*/  LEA.HI.X.SX32 R3, R3, R0, 0x1, P5 ;  /* 0x0000000003037211 */ /* 0x000fc400028f0eff */
[C---:B------:R-:W-:Y:S01]  /*25b10*/  ISETP.LT.AND P5, PT, R10.reuse, c[0x0][0x17c], !P0 ;  /* 0x00005f000a007a0c */ /* 0x040fe200047a1270 */
[----:B------:R-:W-:Y:S02]  /*25b20*/  IMAD R26, R10, c[0x0][0x198], RZ ;  /* 0x000066000a1a7a24 */ /* 0x000fe400078e02ff */
[----:B------:R-:W5:Y:S01]  /*25b30*/  LDL.LU R10, [R1+0x834] ;  /* 0x00083400010a7983 */ /* 0x000f620000300800 */
[----:B0-----:R-:W-:-:S03]  /*25b40*/  PRMT R4, R7, 0x7632, R4 ;  /* 0x0000763207047816 */ /* 0x001fc60000000004 */
[----:B------:R-:W5:Y:S01]  /*25b50*/  LDL.LU R7, [R1+0x830] ;  /* 0x0008300001077983 */ /* 0x000f620000300800 */
[----:B------:R-:W-:Y:S02]  /*25b60*/  LEA R24, P6, R27, R28, 0x1 ;  /* 0x0000001c1b187211 */ /* 0x000fe400078c08ff */
[----:B------:R-:W-:Y:S02]  /*25b70*/  PRMT R8, R15, 0x7632, R8 ;  /* 0x000076320f087816 */ /* 0x000fe40000000008 */
[----:B------:R-:W-:-:S03]  /*25b80*/  LEA.HI.X.SX32 R25, R27, R0, 0x1, P6 ;  /* 0x000000001b197211 */ /* 0x000fc600030f0eff */
[----:B------:R0:W-:Y:S04]  /*25b90*/  @P1 STG.E.U16 [R2.64], R8 ;  /* 0x0000000802001986 */ /* 0x0001e8000c101506 */
[----:B------:R1:W-:Y:S01]  /*25ba0*/  @P2 STG.E.U16 [R24.64], R4 ;  /* 0x0000000418002986 */ /* 0x0003e2000c101506 */
[----:B0-----:R-:W-:-:S04]  /*25bb0*/  LEA R2, P1, R26, R28, 0x1 ;  /* 0x0000001c1a027211 */ /* 0x001fc800078208ff */
[----:B------:R-:W-:Y:S02]  /*25bc0*/  LEA.HI.X.SX32 R3, R26, R0, 0x1, P1 ;  /* 0x000000001a037211 */ /* 0x000fe400008f0eff */
[----:B-1----:R-:W-:-:S04]  /*25bd0*/  PRMT R4, R29, 0x7632, R4 ;  /* 0x000076321d047816 */ /* 0x002fc80000000004 */
[----:B------:R-:W-:Y:S01]  /*25be0*/  PRMT R8, R4, 0x7632, R8 ;  /* 0x0000763204087816 */ /* 0x000fe20000000008 */
[----:B------:R4:W-:Y:S01]  /*25bf0*/  @P5 STG.E.U16 [R2.64], R4 ;  /* 0x0000000402005986 */ /* 0x0009e2000c101506 */
[----:B------:R-:W-:Y:S01]  /*25c00*/  PRMT R12, R12, 0x7632, R12 ;  /* 0x000076320c0c7816 */ /* 0x000fe2000000000c */
[C---:B--2---:R-:W-:Y:S01]  /*25c10*/  IMAD R25, R14.reuse, c[0x0][0x198], RZ ;  /* 0x000066000e197a24 */ /* 0x044fe200078e02ff */
[----:B------:R-:W-:Y:S01]  /*25c20*/  ISETP.LT.AND P2, PT, R14, c[0x0][0x17c], !P0 ;  /* 0x00005f000e007a0c */ /* 0x000fe20004741270 */
[----:B---3--:R-:W-:-:S03]  /*25c30*/  IMAD R26, R6, c[0x0][0x198], RZ ;  /* 0x00006600061a7a24 */ /* 0x008fc600078e02ff */
[C---:B------:R-:W-:Y:S02]  /*25c40*/  LEA R24, P6, R25.reuse, R28, 0x1 ;  /* 0x0000001c19187211 */ /* 0x040fe400078c08ff */
[----:B------:R-:W-:Y:S02]  /*25c50*/  ISETP.LT.AND P1, PT, R6, c[0x0][0x17c], !P0 ;  /* 0x00005f0006007a0c */ /* 0x000fe40004721270 */
[----:B------:R-:W2:Y:S01]  /*25c60*/  LDL.LU R6, [R1+0x83c] ;  /* 0x00083c0001067983 */ /* 0x000ea20000300800 */
[----:B------:R-:W-:Y:S01]  /*25c70*/  LEA.HI.X.SX32 R25, R25, R0, 0x1, P6 ;  /* 0x0000000019197211 */ /* 0x000fe200030f0eff */
[C---:B----4-:R-:W-:Y:S01]  /*25c80*/  IMAD R4, R11.reuse, c[0x0][0x198], RZ ;  /* 0x000066000b047a24 */ /* 0x050fe200078e02ff */
[C---:B------:R-:W-:Y:S01]  /*25c90*/  LEA R2, P5, R26.reuse, R28, 0x1 ;  /* 0x0000001c1a027211 */ /* 0x040fe200078a08ff */
[----:B------:R-:W3:Y:S03]  /*25ca0*/  LDL.LU R18, [R1+0x64] ;  /* 0x0000640001127983 */ /* 0x000ee60000300800 */
[----:B------:R-:W-:Y:S01]  /*25cb0*/  LEA.HI.X.SX32 R3, R26, R0, 0x1, P5 ;  /* 0x000000001a037211 */ /* 0x000fe200028f0eff */
[----:B------:R0:W-:Y:S01]  /*25cc0*/  @P2 STG.E.U16 [R24.64], R8 ;  /* 0x0000000818002986 */ /* 0x0001e2000c101506 */
[----:B------:R-:W-:-:S03]  /*25cd0*/  ISETP.LT.AND P6, PT, R11, c[0x0][0x17c], !P0 ;  /* 0x00005f000b007a0c */ /* 0x000fc600047c1270 */
[----:B------:R-:W4:Y:S04]  /*25ce0*/  LDL.LU R15, [R1+0x8c8] ;  /* 0x0008c800010f7983 */ /* 0x000f280000300800 */
[----:B------:R1:W-:Y:S01]  /*25cf0*/  @P1 STG.E.U16 [R2.64], R12 ;  /* 0x0000000c02001986 */ /* 0x0003e2000c101506 */
[----:B0-----:R-:W-:-:S03]  /*25d00*/  LEA R24, P2, R4, R28, 0x1 ;  /* 0x0000001c04187211 */ /* 0x001fc600078408ff */
[----:B------:R-:W4:Y:S01]  /*25d10*/  LDL.LU R11, [R1+0x8c4] ;  /* 0x0008c400010b7983 */ /* 0x000f220000300800 */
[C---:B-----5:R-:W-:Y:S02]  /*25d20*/  ISETP.LT.AND P1, PT, R7.reuse, c[0x0][0x17c], !P0 ;  /* 0x00005f0007007a0c */ /* 0x060fe40004721270 */
[----:B------:R-:W-:Y:S01]  /*25d30*/  LEA.HI.X.SX32 R25, R4, R0, 0x1, P2 ;  /* 0x0000000004197211 */ /* 0x000fe200010f0eff */
[----:B------:R-:W5:Y:S01]  /*25d40*/  LDL.LU R19, [R1+0x54] ;  /* 0x0000540001137983 */ /* 0x000f620000300800 */
[C---:B------:R-:W-:Y:S01]  /*25d50*/  ISETP.LT.AND P2, PT, R10.reuse, c[0x0][0x17c], !P0 ;  /* 0x00005f000a007a0c */ /* 0x040fe20004741270 */
[----:B------:R-:W-:Y:S02]  /*25d60*/  IMAD R4, R7, c[0x0][0x198], RZ ;  /* 0x0000660007047a24 */ /* 0x000fe400078e02ff */
[----:B-1----:R-:W-:Y:S02]  /*25d70*/  IMAD R3, R10, c[0x0][0x198], RZ ;  /* 0x000066000a037a24 */ /* 0x002fe400078e02ff */
[----:B------:R-:W5:Y:S04]  /*25d80*/  LDL.LU R10, [R1+0x74] ;  /* 0x00007400010a7983 */ /* 0x000f680000300800 */
[----:B------:R-:W5:Y:S01]  /*25d90*/  LDL.LU R7, [R1+0x8cc] ;  /* 0x0008cc0001077983 */ /* 0x000f620000300800 */
[----:B------:R-:W-:-:S02]  /*25da0*/  PRMT R8, R8, 0x7632, R8 ;  /* 0x0000763208087816 */ /* 0x000fc40000000008 */
[C---:B------:R-:W-:Y:S01]  /*25db0*/  LEA R2, P5, R3.reuse, R28, 0x1 ;  /* 0x0000001c03027211 */ /* 0x040fe200078a08ff */
[----:B------:R-:W5:Y:S01]  /*25dc0*/  LDL.LU R12, [R1+0x8d0] ;  /* 0x0008d000010c7983 */ /* 0x000f620000300800 */
[----:B------:R-:W-:Y:S02]  /*25dd0*/  PRMT R16, R16, 0x7632, R16 ;  /* 0x0000763210107816 */ /* 0x000fe40000000010 */
[----:B------:R-:W-:Y:S01]  /*25de0*/  LEA.HI.X.SX32 R3, R3, R0, 0x1, P5 ;  /* 0x0000000003037211 */ /* 0x000fe200028f0eff */
[----:B------:R0:W-:Y:S04]  /*25df0*/  @P6 STG.E.U16 [R24.64], R8 ;  /* 0x0000000818006986 */ /* 0x0001e8000c101506 */
[----:B------:R1:W-:Y:S01]  /*25e00*/  @P2 STG.E.U16 [R2.64], R16 ;  /* 0x0000001002002986 */ /* 0x0003e2000c101506 */
[----:B------:R-:W-:-:S03]  /*25e10*/  PRMT R20, R20, 0x7632, R20 ;  /* 0x0000763214147816 */ /* 0x000fc60000000014 */
[----:B------:R-:W5:Y:S01]  /*25e20*/  LDL.LU R14, [R1+0x84] ;  /* 0x00008400010e7983 */ /* 0x000f620000300800 */
[----:B0-----:R-:W-:-:S04]  /*25e30*/  LEA R24, P6, R4, R28, 0x1 ;  /* 0x0000001c04187211 */ /* 0x001fc800078c08ff */
[----:B------:R-:W-:-:S05]  /*25e40*/  LEA.HI.X.SX32 R25, R4, R0, 0x1, P6 ;  /* 0x0000000004197211 */ /* 0x000fca00030f0eff */
[----:B------:R0:W-:Y:S01]  /*25e50*/  @P1 STG.E.U16 [R24.64], R20 ;  /* 0x0000001418001986 */ /* 0x0001e2000c101506 */
[C---:B--2---:R-:W-:Y:S01]  /*25e60*/  IMAD R8, R6.reuse, c[0x0][0x198], RZ ;  /* 0x0000660006087a24 */ /* 0x044fe200078e02ff */
[----:B------:R-:W-:Y:S02]  /*25e70*/  ISETP.LT.AND P5, PT, R6, c[0x0][0x17c], !P0 ;  /* 0x00005f0006007a0c */ /* 0x000fe400047a1270 */
[----:B------:R-:W2:Y:S02]  /*25e80*/  LDL.LU R6, [R1+0xa4] ;  /* 0x0000a40001067983 */ /* 0x000ea40000300800 */
[----:B-1----:R-:W-:-:S04]  /*25e90*/  LEA R2, P2, R8, R28, 0x1 ;  /* 0x0000001c08027211 */ /* 0x002fc800078408ff */
[----:B------:R-:W-:-:S05]  /*25ea0*/  LEA.HI.X.SX32 R3, R8, R0, 0x1, P2 ;  /* 0x0000000008037211 */ /* 0x000fca00010f0eff */
[----:B---3--:R1:W-:Y:S01]  /*25eb0*/  @P5 STG.E.U16 [R2.64], R18 ;  /* 0x0000001202005986 */ /* 0x0083e2000c101506 */
[----:B----4-:R-:W-:-:S03]  /*25ec0*/  ISETP.LT.AND P2, PT, R11, c[0x0][0x17c], !P0 ;  /* 0x00005f000b007a0c */ /* 0x010fc60004741270 */
[----:B------:R-:W3:Y:S04]  /*25ed0*/  LDL.LU R11, [R1+0x8d4] ;  /* 0x0008d400010b7983 */ /* 0x000ee80000300800 */
[----:B------:R-:W4:Y:S01]  /*25ee0*/  LDL.LU R29, [R1+0x94] ;  /* 0x00009400011d7983 */ /* 0x000f220000300800 */
[----:B-----5:R-:W-:-:S03]  /*25ef0*/  ISETP.LT.AND P5, PT, R7, c[0x0][0x17c], !P0 ;  /* 0x00005f0007007a0c */ /* 0x020fc600047a1270 */
[----:B------:R-:W5:Y:S01]  /*25f00*/  LDL.LU R7, [R1+0x8d8] ;  /* 0x0008d80001077983 */ /* 0x000f620000300800 */
[----:B------:R-:W-:Y:S01]  /*25f10*/  IMAD.MOV.U32 R26, RZ, RZ, c[0x0][0x198] ;  /* 0x00006600ff1a7624 */ /* 0x000fe200078e00ff */
[----:B------:R-:W-:Y:S02]  /*25f20*/  ISETP.LT.AND P1, PT, R15, c[0x0][0x17c], !P0 ;  /* 0x00005f000f007a0c */ /* 0x000fe40004721270 */
[----:B------:R-:W2:Y:S01]  /*25f30*/  LDL.LU R16, [R1+0x24] ;  /* 0x0000240001107983 */ /* 0x000ea20000300800 */
[----:B------:R-:W-:-:S03]  /*25f40*/  IMAD R4, R26, 0x2, R8 ;  /* 0x000000021a047824 */ /* 0x000fc600078e0208 */
[----:B------:R-:W2:Y:S01]  /*25f50*/  LDL.LU R15, [R1+0x4] ;  /* 0x00000400010f7983 */ /* 0x000ea20000300800 */
[----:B------:R-:W-:Y:S01]  /*25f60*/  IMAD R8, R26, 0x2, R4 ;  /* 0x000000021a087824 */ /* 0x000fe200078e0204 */
[C---:B0-----:R-:W-:Y:S02]  /*25f70*/  LEA R24, P6, R4.reuse, R28, 0x1 ;  /* 0x0000001c04187211 */ /* 0x041fe400078c08ff */
[----:B------:R-:W2:Y:S02]  /*25f80*/  LDL.LU R20, [R1+0x44] ;  /* 0x0000440001147983 */ /* 0x000ea40000300800 */
[----:B------:R-:W-:Y:S01]  /*25f90*/  LEA.HI.X.SX32 R25, R4, R0, 0x1, P6 ;  /* 0x0000000004197211 */ /* 0x000fe200030f0eff */
[----:B------:R-:W-:Y:S01]  /*25fa0*/  IMAD R4, R26, 0x2, R8 ;  /* 0x000000021a047824 */ /* 0x000fe200078e0208 */
[----:B-1----:R-:W-:-:S03]  /*25fb0*/  LEA R2, P6, R8, R28, 0x1 ;  /* 0x0000001c08027211 */ /* 0x002fc600078c08ff */
[----:B------:R0:W-:Y:S01]  /*25fc0*/  @P4 STG.E.U16 [R24.64], R19 ;  /* 0x0000001318004986 */ /* 0x0001e2000c101506 */
[----:B------:R-:W-:Y:S01]  /*25fd0*/  LEA.HI.X.SX32 R3, R8, R0, 0x1, P6 ;  /* 0x0000000008037211 */ /* 0x000fe200030f0eff */
[----:B------:R-:W-:-:S04]  /*25fe0*/  IMAD R8, R26, 0x2, R4 ;  /* 0x000000021a087824 */ /* 0x000fc800078e0204 */
[----:B------:R1:W-:Y:S01]  /*25ff0*/  @P3 STG.E.U16 [R2.64], R10 ;  /* 0x0000000a02003986 */ /* 0x0003e2000c101506 */
[----:B0-----:R-:W-:-:S04]  /*26000*/  LEA R24, P6, R4, R28, 0x1 ;  /* 0x0000001c04187211 */ /* 0x001fc800078c08ff */
[----:B------:R-:W-:Y:S01]  /*26010*/  LEA.HI.X.SX32 R25, R4, R0, 0x1, P6 ;  /* 0x0000000004197211 */ /* 0x000fe200030f0eff */
[----:B------:R-:W-:Y:S01]  /*26020*/  IMAD R4, R26, 0x2, R8 ;  /* 0x000000021a047824 */ /* 0x000fe200078e0208 */
[----:B-1----:R-:W-:Y:S02]  /*26030*/  LEA R2, P6, R8, R28, 0x1 ;  /* 0x0000001c08027211 */ /* 0x002fe400078c08ff */
[----:B------:R-:W-:Y:S01]  /*26040*/  ISETP.LT.AND P4, PT, R12, c[0x0][0x17c], !P0 ;  /* 0x00005f000c007a0c */ /* 0x000fe20004781270 */
[----:B------:R0:W-:Y:S01]  /*26050*/  @P1 STG.E.U16 [R24.64], R14 ;  /* 0x0000000e18001986 */ /* 0x0001e2000c101506 */
[----:B------:R-:W-:-:S03]  /*26060*/  LEA.HI.X.SX32 R3, R8, R0, 0x1, P6 ;  /* 0x0000000008037211 */ /* 0x000fc600030f0eff */
[----:B------:R-:W4:Y:S01]  /*26070*/  LDL.LU R12, [R1+0x8e0] ;  /* 0x0008e000010c7983 */ /* 0x000f220000300800 */
[----:B------:R-:W-:-:S03]  /*26080*/  IMAD R8, R26, 0x2, R4 ;  /* 0x000000021a087824 */ /* 0x000fc600078e0204 */
[----:B------:R-:W4:Y:S01]  /*26090*/  LDL.LU R27, [R1+0x34] ;  /* 0x00003400011b7983 */ /* 0x000f220000300800 */
[----:B0-----:R-:W-:-:S04]  /*260a0*/  LEA R24, P6, R4, R28, 0x1 ;  /* 0x0000001c04187211 */ /* 0x001fc800078c08ff */
[----:B------:R-:W-:Y:S02]  /*260b0*/  LEA.HI.X.SX32 R25, R4, R0, 0x1, P6 ;  /* 0x0000000004197211 */ /* 0x000fe400030f0eff */
[----:B---3--:R-:W-:Y:S02]  /*260c0*/  ISETP.LT.AND P3, PT, R11, c[0x0][0x17c], !P0 ;  /* 0x00005f000b007a0c */ /* 0x008fe40004761270 */
[----:B-----5:R-:W-:Y:S02]  /*260d0*/  ISETP.LT.AND P1, PT, R7, c[0x0][0x17c], !P0 ;  /* 0x00005f0007007a0c */ /* 0x020fe40004721270 */
[----:B------:R-:W3:Y:S04]  /*260e0*/  LDL.LU R7, [R1+0x8e4] ;  /* 0x0008e40001077983 */ /* 0x000ee80000300800 */
[----:B------:R-:W5:Y:S04]  /*260f0*/  LDL.LU R11, [R1+0x14] ;  /* 0x00001400010b7983 */ /* 0x000f680000300800 */
[----:B------:R-:W3:Y:S04]  /*26100*/  LDL.LU R4, [R1+0x8dc] ;  /* 0x0008dc0001047983 */ /* 0x000ee80000300800 */
[----:B--2---:R0:W-:Y:S04]  /*26110*/  @P2 STG.E.U16 [R2.64], R6 ;  /* 0x0000000602002986 */ /* 0x0041e8000c101506 */
[----:B----4-:R1:W-:Y:S01]  /*26120*/  @P5 STG.E.U16 [R24.64], R29 ;  /* 0x0000001d18005986 */ /* 0x0103e2000c101506 */
[----:B0-----:R-:W-:-:S04]  /*26130*/  LEA R2, P6, R8, R28, 0x1 ;  /* 0x0000001c08027211 */ /* 0x001fc800078c08ff */
[----:B------:R-:W-:-:S05]  /*26140*/  LEA.HI.X.SX32 R3, R8, R0, 0x1, P6 ;  /* 0x0000000008037211 */ /* 0x000fca00030f0eff */
[----:B------:R0:W-:Y:S01]  /*26150*/  @P4 STG.E.U16 [R2.64], R16 ;  /* 0x0000001002004986 */ /* 0x0001e2000c101506 */
[----:B------:R-:W-:-:S03]  /*26160*/  ISETP.LT.AND P5, PT, R12, c[0x0][0x17c], !P0 ;  /* 0x00005f000c007a0c */ /* 0x000fc600047a1270 */
[----:B------:R-:W2:Y:S01]  /*26170*/  LDL.LU R12, [R1+0x8f0] ;  /* 0x0008f000010c7983 */ /* 0x000ea20000300800 */
[----:B---3--:R-:W-:Y:S01]  /*26180*/  ISETP.LT.AND P2, PT, R4, c[0x0][0x17c], !P0 ;  /* 0x00005f0004007a0c */ /* 0x008fe20004741270 */
[----:B------:R-:W-:-:S04]  /*26190*/  IMAD R4, R26, 0x2, R8 ;  /* 0x000000021a047824 */ /* 0x000fc800078e0208 */
[----:B------:R-:W-:Y:S01]  /*261a0*/  IMAD R8, R26, 0x2, R4 ;  /* 0x000000021a087824 */ /* 0x000fe200078e0204 */
[----:B-1----:R-:W-:-:S04]  /*261b0*/  LEA R24, P6, R4, R28, 0x1 ;  /* 0x0000001c04187211 */ /* 0x002fc800078c08ff */
[----:B------:R-:W-:Y:S02]  /*261c0*/  LEA.HI.X.SX32 R25, R4, R0, 0x1, P6 ;  /* 0x0000000004197211 */ /* 0x000fe400030f0eff */
[----:B0-----:R-:W-:Y:S01]  /*261d0*/  LEA R2, P6, R8, R28, 0x1 ;  /* 0x0000001c08027211 */ /* 0x001fe200078c08ff */
[----:B------:R-:W-:Y:S01]  /*261e0*/  IMAD R4, R26, 0x2, R8 ;  /* 0x000000021a047824 */ /* 0x000fe200078e0208 */
[----:B------:R-:W-:Y:S02]  /*261f0*/  ISETP.LT.AND P4, PT, R7, c[0x0][0x17c], !P0 ;  /* 0x00005f0007007a0c */ /* 0x000fe40004781270 */
[----:B------:R-:W3:Y:S01]  /*26200*/  LDL.LU R7, [R1+0x8f4] ;  /* 0x0008f40001077983 */ /* 0x000ee20000300800 */
[----:B------:R-:W-:-:S03]  /*26210*/  LEA.HI.X.SX32 R3, R8, R0, 0x1, P6 ;  /* 0x0000000008037211 */ /* 0x000fc600030f0eff */
[----:B------:R-:W4:Y:S04]  /*26220*/  LDL.LU R8, [R1+0x8e8] ;  /* 0x0008e80001087983 */ /* 0x000f280000300800 */
[----:B------:R0:W-:Y:S02]  /*26230*/  @P3 STG.E.U16 [R24.64], R15 ;  /* 0x0000000f18003986 */ /* 0x0001e4000c101506 */
[----:B0-----:R-:W-:-:S04]  /*26240*/  LEA R24, P6, R4, R28, 0x1 ;  /* 0x0000001c04187211 */ /* 0x001fc800078c08ff */
[----:B------:R-:W-:Y:S02]  /*26250*/  LEA.HI.X.SX32 R25, R4, R0, 0x1, P6 ;  /* 0x0000000004197211 */ /* 0x000fe400030f0eff */
[----:B----4-:R-:W-:Y:S01]  /*26260*/  ISETP.LT.AND P3, PT, R8, c[0x0][0x17c], !P0 ;  /* 0x00005f0008007a0c */ /* 0x010fe20004761270 */
[----:B------:R-:W-:Y:S02]  /*26270*/  IMAD R8, R26, 0x2, R4 ;  /* 0x000000021a087824 */ /* 0x000fe400078e0204 */
[----:B------:R-:W4:Y:S04]  /*26280*/  LDL.LU R4, [R1+0x8ec] ;  /* 0x0008ec0001047983 */ /* 0x000f280000300800 */
[----:B------:R0:W-:Y:S04]  /*26290*/  @P1 STG.E.U16 [R2.64], R20 ;  /* 0x0000001402001986 */ /* 0x0001e8000c101506 */
[----:B------:R1:W-:Y:S01]  /*262a0*/  @P2 STG.E.U16 [R24.64], R27 ;  /* 0x0000001b18002986 */ /* 0x0003e2000c101506 */
[----:B0-----:R-:W-:-:S04]  /*262b0*/  LEA R2, P6, R8, R28, 0x1 ;  /* 0x0000001c08027211 */ /* 0x001fc800078c08ff */
[----:B------:R-:W-:Y:S02]  /*262c0*/  LEA.HI.X.SX32 R3, R8, R0, 0x1, P6 ;  /* 0x0000000008037211 */ /* 0x000fe400030f0eff */
[----:B--2---:R-:W-:Y:S02]  /*262d0*/  ISETP.LT.AND P2, PT, R12, c[0x0][0x17c], !P0 ;  /* 0x00005f000c007a0c */ /* 0x004fe40004741270 */
[----:B------:R-:W2:Y:S04]  /*262e0*/  LDL.LU R12, [R1+0x900] ;  /* 0x00090000010c7983 */ /* 0x000ea80000300800 */
[----:B-----5:R0:W-:Y:S01]  /*262f0*/  @P5 STG.E.U16 [R2.64], R11 ;  /* 0x0000000b02005986 */ /* 0x0201e2000c101506 */
[----:B---3--:R-:W-:-:S03]  /*26300*/  ISETP.LT.AND P5, PT, R7, c[0x0][0x17c], !P0 ;  /* 0x00005f0007007a0c */ /* 0x008fc600047a1270 */
[----:B------:R-:W3:Y:S01]  /*26310*/  LDL.LU R7, [R1+0x904] ;  /* 0x0009040001077983 */ /* 0x000ee20000300800 */
[----:B----4-:R-:W-:Y:S01]  /*26320*/  ISETP.LT.AND P1, PT, R4, c[0x0][0x17c], !P0 ;  /* 0x00005f0004007a0c */ /* 0x010fe20004721270 */
[----:B------:R-:W-:-:S04]  /*26330*/  IMAD R4, R26, 0x2, R8 ;  /* 0x000000021a047824 */ /* 0x000fc800078e0208 */
[----:B------:R-:W-:Y:S01]  /*26340*/  IMAD R8, R26, 0x2, R4 ;  /* 0x000000021a087824 */ /* 0x000fe200078e0204 */
[----:B-1----:R-:W-:-:S04]  /*26350*/  LEA R24, P6, R4, R28, 0x1 ;  /* 0x0000001c04187211 */ /* 0x002fc800078c08ff */
[----:B------:R-:W-:Y:S02]  /*26360*/  LEA.HI.X.SX32 R25, R4, R0, 0x1, P6 ;  /* 0x0000000004197211 */ /* 0x000fe400030f0eff */
[----:B0-----:R-:W-:Y:S01]  /*26370*/  LEA R2, P6, R8, R28, 0x1 ;  /* 0x0000001c08027211 */ /* 0x001fe200078c08ff */
[----:B------:R-:W-:-:S03]  /*26380*/  IMAD R4, R26, 0x2, R8 ;  /* 0x000000021a047824 */ /* 0x000fc600078e0208 */
[----:B------:R-:W-:Y:S02]  /*26390*/  LEA.HI.X.SX32 R3, R8, R0, 0x1, P6 ;  /* 0x0000000008037211 */ /* 0x000fe400030f0eff */
[----:B------:R-:W4:Y:S04]  /*263a0*/  LDL.LU R8, [R1+0x8f8] ;  /* 0x0008f80001087983 */ /* 0x000f280000300800 */
[----:B------:R0:W-:Y:S04]  /*263b0*/  @P4 STG.E.U16 [R24.64], R5 ;  /* 0x0000000518004986 */ /* 0x0001e8000c101506 */
[----:B------:R1:W-:Y:S01]  /*263c0*/  @P3 STG.E.U16 [R2.64], R13 ;  /* 0x0000000d02003986 */ /* 0x0003e2000c101506 */
[----:B0-----:R-:W-:-:S04]  /*263d0*/  LEA R24, P6, R4, R28, 0x1 ;  /* 0x0000001c04187211 */ /* 0x001fc800078c08ff */
[----:B------:R-:W-:-:S05]  /*263e0*/  LEA.HI.X.SX32 R25, R4, R0, 0x1, P6 ;  /* 0x0000000004197211 */ /* 0x000fca00030f0eff */
[----:B------:R-:W-:Y:S01]  /*263f0*/  @P1 STG.E.U16 [R24.64], R9 ;  /* 0x0000000918001986 */ /* 0x000fe2000c101506 */
[----:B--2---:R-:W-:Y:S02]  /*26400*/  ISETP.LT.AND P1, PT, R12, c[0x0][0x17c], !P0 ;  /* 0x00005f000c007a0c */ /* 0x004fe40004721270 */
[----:B----4-:R-:W-:Y:S01]  /*26410*/  ISETP.LT.AND P4, PT, R8, c[0x0][0x17c], !P0 ;  /* 0x00005f0008007a0c */ /* 0x010fe20004781270 */
[----:B------:R-:W-:Y:S02]  /*26420*/  IMAD R8, R26, 0x2, R4 ;  /* 0x000000021a087824 */ /* 0x000fe400078e0204 */
[----:B------:R-:W2:Y:S03]  /*26430*/  LDL.LU R4, [R1+0x8fc] ;  /* 0x0008fc0001047983 */ /* 0x000ea60000300800 */
[C---:B-1----:R-:W-:Y:S01]  /*26440*/  LEA R2, P6, R8.reuse, R28, 0x1 ;  /* 0x0000001c08027211 */ /* 0x042fe200078c08ff */
[----:B------:R-:W4:Y:S03]  /*26450*/  LDL.LU R12, [R1+0x90c] ;  /* 0x00090c00010c7983 */ /* 0x000f260000300800 */
[----:B------:R-:W-:-:S05]  /*26460*/  LEA.HI.X.SX32 R3, R8, R0, 0x1, P6 ;  /* 0x0000000008037211 */ /* 0x000fca00030f0eff */
[----:B------:R0:W-:Y:S01]  /*26470*/  @P2 STG.E.U16 [R2.64], R17 ;  /* 0x0000001102002986 */ /* 0x0001e2000c101506 */
[----:B---3--:R-:W-:-:S03]  /*26480*/  ISETP.LT.AND P2, PT, R7, c[0x0][0x17c], !P0 ;  /* 0x00005f0007007a0c */ /* 0x008fc60004741270 */
[----:B------:R-:W3:Y:S04]  /*26490*/  LDL.LU R7, [R1+0x910] ;  /* 0x0009100001077983 */ /* 0x000ee80000300800 */
[----:B0-----:R-:W5:Y:S01]  /*264a0*/  LDL.LU R3, [R1+0x908] ;  /* 0x0009080001037983 */ /* 0x001f620000300800 */
[----:B------:R-:W-:Y:S02]  /*264b0*/  PRMT R9, R18, 0x7632, R9 ;  /* 0x0000763212097816 */ /* 0x000fe40000000009 */
[----:B------:R-:W-:Y:S01]  /*264c0*/  PRMT R5, R19, 0x7632, R5 ;  /* 0x0000763213057816 */ /* 0x000fe20000000005 */
[----:B------:R-:W3:Y:S04]  /*264d0*/  LDL.LU R18, [R1+0xae0] ;  /* 0x000ae00001127983 */ /* 0x000ee80000300800 */
[----:B------:R-:W3:Y:S01]  /*264e0*/  LDL.LU R19, [R1+0xadc] ;  /* 0x000adc0001137983 */ /* 0x000ee20000300800 */
[----:B--2---:R-:W-:Y:S01]  /*264f0*/  ISETP.LT.AND P3, PT, R4, c[0x0][0x17c], !P0 ;  /* 0x00005f0004007a0c */ /* 0x004fe20004761270 */
[----:B------:R-:W-:-:S05]  /*26500*/  IMAD R4, R26, 0x2, R8 ;  /* 0x000000021a047824 */ /* 0x000fca00078e0208 */
[----:B------:R-:W-:Y:S01]  /*26510*/  LEA R24, P6, R4, R28, 0x1 ;  /* 0x0000001c04187211 */ /* 0x000fe200078c08ff */
[----:B------:R-:W-:-:S03]  /*26520*/  IMAD R8, R26, 0x2, R4 ;  /* 0x000000021a087824 */ /* 0x000fc600078e0204 */
[----:B------:R-:W-:Y:S01]  /*26530*/  LEA.HI.X.SX32 R25, R4, R0, 0x1, P6 ;  /* 0x0000000004197211 */ /* 0x000fe200030f0eff */
[----:B------:R-:W-:Y:S01]  /*26540*/  IMAD R4, R26, 0x2, R8 ;  /* 0x000000021a047824 */ /* 0x000fe200078e0208 */
[----:B------:R-:W-:-:S03]  /*26550*/  LEA R2, P6, R8, R28, 0x1 ;  /* 0x0000001c08027211 */ /* 0x000fc600078c08ff */
[----:B------:R0:W-:Y:S01]  /*26560*/  @P5 STG.E.U16 [R24.64], R21 ;  /* 0x0000001518005986 */ /* 0x0001e2000c101506 */
[----:B-----5:R-:W-:Y:S02]  /*26570*/  ISETP.LT.AND P5, PT, R3, c[0x0][0x17c], !P0 ;  /* 0x00005f0003007a0c */ /* 0x020fe400047a1270 */
[----:B------:R-:W-:Y:S01]  /*26580*/  LEA.HI.X.SX32 R3, R8, R0, 0x1, P6 ;  /* 0x0000000008037211 */ /* 0x000fe200030f0eff */
[----:B------:R-:W-:Y:S01]  /*26590*/  IMAD R8, R26, 0x2, R4 ;  /* 0x000000021a087824 */ /* 0x000fe200078e0204 */
[----:B0-----:R-:W-:-:S03]  /*265a0*/  LEA R24, P6, R4, R28, 0x1 ;  /* 0x0000001c04187211 */ /* 0x001fc600078c08ff */
[----:B------:R0:W-:Y:S01]  /*265b0*/  @P4 STG.E.U16 [R2.64], R9 ;  /* 0x0000000902004986 */ /* 0x0001e2000c101506 */
[----:B------:R-:W-:Y:S02]  /*265c0*/  LEA.HI.X.SX32 R25, R4, R0, 0x1, P6 ;  /* 0x0000000004197211 */ /* 0x000fe400030f0eff */
[----:B----4-:R-:W-:Y:S01]  /*265d0*/  ISETP.LT.AND P4, PT, R12, c[0x0][0x17c], !P0 ;  /* 0x00005f000c007a0c */ /* 0x010fe20004781270 */
[----:B------:R-:W-:Y:S01]  /*265e0*/  IMAD R12, R26, 0x2, R8 ;  /* 0x000000021a0c7824 */ /* 0x000fe200078e0208 */
[----:B0-----:R-:W-:-:S04]  /*265f0*/  LEA R2, P6, R8, R28, 0x1 ;  /* 0x0000001c08027211 */ /* 0x001fc800078c08ff */
[----:B------:R-:W-:Y:S02]  /*26600*/  LEA.HI.X.SX32 R3, R8, R0, 0x1, P6 ;  /* 0x0000000008037211 */ /* 0x000fe400030f0eff */
[----:B------:R-:W2:Y:S04]  /*26610*/  LDL.LU R8, [R1+0x914] ;  /* 0x0009140001087983 */ /* 0x000ea80000300800 */
[----:B------:R0:W-:Y:S01]  /*26620*/  @P3 STG.E.U16 [R24.64], R5 ;  /* 0x0000000518003986 */ /* 0x0001e2000c101506 */
[----:B---3--:R-:W-:Y:S01]  /*26630*/  ISETP.LT.AND P3, PT, R7, c[0x0][0x17c], !P0 ;  /* 0x00005f0007007a0c */ /* 0x008fe20004761270 */
[----:B------:R-:W-:Y:S01]  /*26640*/  IMAD R4, R26, 0x2, R12 ;  /* 0x000000021a047824 */ /* 0x000fe200078e020c */
[----:B0-----:R-:W-:Y:S02]  /*26650*/  LEA R24, P6, R12, R28, 0x1 ;  /* 0x0000001c0c187211 */ /* 0x001fe400078c08ff */
[----:B------:R-:W-:-:S02]  /*26660*/  PRMT R5, R10, 0x7632, R5 ;  /* 0x000076320a057816 */ /* 0x000fc40000000005 */
[----:B------:R-:W3:Y:S01]  /*26670*/  LDL.LU R10, [R1+0xad8] ;  /* 0x000ad800010a7983 */ /* 0x000ee20000300800 */
[----:B------:R-:W-:-:S03]  /*26680*/  LEA.HI.X.SX32 R25, R12, R0, 0x1, P6 ;  /* 0x000000000c197211 */ /* 0x000fc600030f0eff */
[----:B------:R-:W4:Y:S04]  /*26690*/  LDL.LU R7, [R1+0x91c] ;  /* 0x00091c0001077983 */ /* 0x000f280000300800 */
[----:B------:R-:W5:Y:S01]  /*266a0*/  LDL.LU R12, [R1+0x918] ;  /* 0x00091800010c7983 */ /* 0x000f620000300800 */
[----:B------:R-:W-:-:S03]  /*266b0*/  PRMT R9, R14, 0x7632, R9 ;  /* 0x000076320e097816 */ /* 0x000fc60000000009 */
[----:B------:R0:W-:Y:S04]  /*266c0*/  @P1 STG.E.U16 [R2.64], R5 ;  /* 0x0000000502001986 */ /* 0x0001e8000c101506 */
[----:B------:R-:W-:Y:S04]  /*266d0*/  @P2 STG.E.U16 [R24.64], R9 ;  /* 0x0000000918002986 */ /* 0x000fe8000c101506 */
[----:B------:R-:W3:Y:S01]  /*266e0*/  LDL.LU R14, [R1+0xad4] ;  /* 0x000ad400010e7983 */ /* 0x000ee20000300800 */
[----:B0-----:R-:W-:Y:S02]  /*266f0*/  LEA R2, P6, R4, R28, 0x1 ;  /* 0x0000001c04027211 */ /* 0x001fe400078c08ff */
[----:B------:R-:W-:-:S02]  /*26700*/  PRMT R5, R6, 0x7632, R5 ;  /* 0x0000763206057816 */ /* 0x000fc40000000005 */
[----:B------:R-:W-:Y:S01]  /*26710*/  LEA.HI.X.SX32 R3, R4, R0, 0x1, P6 ;  /* 0x0000000004037211 */ /* 0x000fe200030f0eff */
[----:B------:R-:W3:Y:S04]  /*26720*/  LDL.LU R6, [R1+0xad0] ;  /* 0x000ad00001067983 */ /* 0x000ee80000300800 */
[----:B------:R0:W-:Y:S02]  /*26730*/  @P5 STG.E.U16 [R2.64], R5 ;  /* 0x0000000502005986 */ /* 0x0001e4000c101506 */
[----:B0-----:R-:W-:Y:S02]  /*26740*/  PRMT R5, R29, 0x7632, R5 ;  /* 0x000076321d057816 */ /* 0x001fe40000000005 */
[----:B--2---:R-:W-:Y:S01]  /*26750*/  ISETP.LT.AND P1, PT, R8, c[0x0][0x17c], !P0 ;  /* 0x00005f0008007a0c */ /* 0x004fe20004721270 */
[----:B------:R-:W-:-:S05]  /*26760*/  IMAD R8, R26, 0x2, R4 ;  /* 0x000000021a087824 */ /* 0x000fca00078e0204 */
[----:B------:R-:W-:Y:S01]  /*26770*/  LEA R24, P6, R8, R28, 0x1 ;  /* 0x0000001c08187211 */ /* 0x000fe200078c08ff */
[----:B------:R-:W-:-:S03]  /*26780*/  IMAD R3, R26, 0x2, R8 ;  /* 0x000000021a037824 */ /* 0x000fc600078e0208 */
[----:B------:R-:W-:Y:S02]  /*26790*/  LEA.HI.X.SX32 R25, R8, R0, 0x1, P6 ;  /* 0x0000000008197211 */ /* 0x000fe400030f0eff */
[----:B-----5:R-:W-:Y:S02]  /*267a0*/  ISETP.LT.AND P2, PT, R12, c[0x0][0x17c], !P0 ;  /* 0x00005f000c007a0c */ /* 0x020fe40004741270 */
[----:B------:R-:W2:Y:S04]  /*267b0*/  LDL.LU R12, [R1+0x924] ;  /* 0x00092400010c7983 */ /* 0x000ea80000300800 */
[----:B------:R-:W5:Y:S01]  /*267c0*/  LDL.LU R8, [R1+0x920] ;  /* 0x0009200001087983 */ /* 0x000f620000300800 */
[----:B----4-:R-:W-:-:S03]  /*267d0*/  ISETP.LT.AND P5, PT, R7, c[0x0][0x17c], !P0 ;  /* 0x00005f0007007a0c */ /* 0x010fc600047a1270 */
[----:B------:R-:W4:Y:S04]  /*267e0*/  LDL.LU R29, [R1+0xacc] ;  /* 0x000acc00011d7983 */ /* 0x000f280000300800 */
[----:B------:R-:W3:Y:S01]  /*267f0*/  LDL.LU R7, [R1+0x928] ;  /* 0x0009280001077983 */ /* 0x000ee20000300800 */
[C---:B------:R-:W-:Y:S01]  /*26800*/  LEA R2, P6, R3.reuse, R28, 0x1 ;  /* 0x0000001c03027211 */ /* 0x040fe200078c08ff */
[----:B------:R-:W-:Y:S01]  /*26810*/  IMAD R4, R26, 0x2, R3 ;  /* 0x000000021a047824 */ /* 0x000fe200078e0203 */
[----:B------:R-:W-:Y:S01]  /*26820*/  PRMT R9, R16, 0x7632, R9 ;  /* 0x0000763210097816 */ /* 0x000fe20000000009 */
[----:B------:R0:W-:Y:S01]  /*26830*/  @P4 STG.E.U16 [R24.64], R5 ;  /* 0x0000000518004986 */ /* 0x0001e2000c101506 */
[----:B------:R-:W-:-:S03]  /*26840*/  LEA.HI.X.SX32 R3, R3, R0, 0x1, P6 ;  /* 0x0000000003037211 */ /* 0x000fc600030f0eff */
[----:B------:R-:W4:Y:S04]  /*26850*/  LDL.LU R16, [R1+0x92c] ;  /* 0x00092c0001107983 */ /* 0x000f280000300800 */
[----:B------:R1:W-:Y:S01]  /*26860*/  @P3 STG.E.U16 [R2.64], R9 ;  /* 0x0000000902003986 */ /* 0x0003e2000c101506 */
[C---:B0-----:R-:W-:Y:S02]  /*26870*/  LEA R24, P6, R4.reuse, R28, 0x1 ;  /* 0x0000001c04187211 */ /* 0x041fe400078c08ff */
[----:B------:R-:W-:Y:S02]  /*26880*/  PRMT R5, R15, 0x7632, R5 ;  /* 0x000076320f057816 */ /* 0x000fe40000000005 */
[----:B------:R-:W-:Y:S01]  /*26890*/  LEA.HI.X.SX32 R25, R4, R0, 0x1, P6 ;  /* 0x0000000004197211 */ /* 0x000fe200030f0eff */
[----:B------:R-:W4:Y:S04]  /*268a0*/  LDL.LU R15, [R1+0x930] ;  /* 0x00093000010f7983 */ /* 0x000f280000300800 */
[----:B------:R0:W-:Y:S01]  /*268b0*/  @P1 STG.E.U16 [R24.64], R5 ;  /* 0x0000000518001986 */ /* 0x0001e2000c101506 */
[----:B-----5:R-:W-:Y:S01]  /*268c0*/  ISETP.LT.AND P4, PT, R8, c[0x0][0x17c], !P0 ;  /* 0x00005f0008007a0c */ /* 0x020fe20004781270 */
[----:B------:R-:W-:Y:S01]  /*268d0*/  IMAD R8, R26, 0x2, R4 ;  /* 0x000000021a087824 */ /* 0x000fe200078e0204 */
[----:B--2---:R-:W-:-:S03]  /*268e0*/  ISETP.LT.AND P3, PT, R12, c[0x0][0x17c], !P0 ;  /* 0x00005f000c007a0c */ /* 0x004fc60004761270 */
[----:B------:R-:W-:Y:S01]  /*268f0*/  IMAD R12, R26, 0x2, R8 ;  /* 0x000000021a0c7824 */ /* 0x000fe200078e0208 */
[C---:B-1----:R-:W-:Y:S02]  /*26900*/  LEA R2, P6, R8.reuse, R28, 0x1 ;  /* 0x0000001c08027211 */ /* 0x042fe400078c08ff */
[----:B---3--:R-:W-:Y:S02]  /*26910*/  ISETP.LT.AND P1, PT, R7, c[0x0][0x17c], !P0 ;  /* 0x00005f0007007a0c */ /* 0x008fe40004721270 */
[----:B------:R-:W-:Y:S01]  /*26920*/  LEA.HI.X.SX32 R3, R8, R0, 0x1, P6 ;  /* 0x0000000008037211 */ /* 0x000fe200030f0eff */
[----:B------:R-:W2:Y:S01]  /*26930*/  LDL.LU R7, [R1+0x934] ;  /* 0x0009340001077983 */ /* 0x000ea20000300800 */
[----:B0-----:R-:W-:Y:S01]  /*26940*/  LEA R24, P6, R12, R28, 0x1 ;  /* 0x0000001c0c187211 */ /* 0x001fe200078c08ff */
[----:B------:R-:W-:-:S03]  /*26950*/  IMAD R4, R26, 0x2, R12 ;  /* 0x000000021a047824 */ /* 0x000fc600078e020c */
[----:B------:R-:W-:Y:S02]  /*26960*/  LEA.HI.X.SX32 R25, R12, R0, 0x1, P6 ;  /* 0x000000000c197211 */ /* 0x000fe400030f0eff */
[----:B------:R-:W3:Y:S01]  /*26970*/  LDL.LU R12, [R1+0x938] ;  /* 0x00093800010c7983 */ /* 0x000ee20000300800 */
[----:B------:R-:W-:Y:S01]  /*26980*/  PRMT R5, R20, 0x7632, R5 ;  /* 0x0000763214057816 */ /* 0x000fe20000000005 */
[----:B------:R-:W-:Y:S01]  /*26990*/  IMAD R8, R26, 0x2, R4 ;  /* 0x000000021a087824 */ /* 0x000fe200078e0204 */
[----:B------:R-:W-:-:S03]  /*269a0*/  PRMT R9, R27, 0x7632, R9 ;  /* 0x000076321b097816 */ /* 0x000fc60000000009 */
[----:B------:R0:W-:Y:S04]  /*269b0*/  @P2 STG.E.U16 [R2.64], R5 ;  /* 0x0000000502002986 */ /* 0x0001e8000c101506 */
[----:B------:R1:W-:Y:S01]  /*269c0*/  @P5 STG.E.U16 [R24.64], R9 ;  /* 0x0000000918005986 */ /* 0x0003e2000c101506 */
[C---:B0-----:R-:W-:Y:S02]  /*269d0*/  LEA R2, P6, R4.reuse, R28, 0x1 ;  /* 0x0000001c04027211 */ /* 0x041fe400078c08ff */
[----:B------:R-:W-:Y:S02]  /*269e0*/  PRMT R5, R11, 0x7632, R5 ;  /* 0x000076320b057816 */ /* 0x000fe40000000005 */
[----:B------:R-:W-:Y:S01]  /*269f0*/  LEA.HI.X.SX32 R3, R4, R0, 0x1, P6 ;  /* 0x0000000004037211 */ /* 0x000fe200030f0eff */
[----:B------:R-:W5:Y:S01]  /*26a00*/  LDL.LU R11, [R1+0x93c] ;  /* 0x00093c00010b7983 */ /* 0x000f620000300800 */
[----:B-1----:R-:W-:-:S02]  /*26a10*/  LEA R24, P6, R8, R28, 0x1 ;  /* 0x0000001c08187211 */ /* 0x002fc400078c08ff */
[----:B------:R-:W-:Y:S02]  /*26a20*/  PRMT R4, R5, 0x7632, R4 ;  /* 0x0000763205047816 */ /* 0x000fe40000000004 */
[----:B------:R-:W-:Y:S01]  /*26a30*/  LEA.HI.X.SX32 R25, R8, R0, 0x1, P6 ;  /* 0x0000000008197211 */ /* 0x000fe200030f0eff */
[----:B------:R0:W-:Y:S01]  /*26a40*/  @P4 STG.E.U16 [R2.64], R5 ;  /* 0x0000000502004986 */ /* 0x0001e2000c101506 */
[----:B----4-:R-:W-:-:S03]  /*26a50*/  ISETP.LT.AND P2, PT, R16, c[0x0][0x17c], !P0 ;  /* 0x00005f0010007a0c */ /* 0x010fc60004741270 */
[----:B------:R1:W-:Y:S01]  /*26a60*/  @P3 STG.E.U16 [R24.64], R4 ;  /* 0x0000000418003986 */ /* 0x0003e2000c101506 */
[----:B--2---:R-:W-:-:S03]  /*26a70*/  ISETP.LT.AND P4, PT, R7, c[0x0][0x17c], !P0 ;  /* 0x00005f0007007a0c */ /* 0x004fc60004781270 */
[----:B------:R-:W2:Y:S04]  /*26a80*/  LDL.LU R7, [R1+0x940] ;  /* 0x0009400001077983 */ /* 0x000ea80000300800 */
[----:B------:R-:W4:Y:S01]  /*26a90*/  LDL.LU R16, [R1+0x944] ;  /* 0x0009440001107983 */ /* 0x000f220000300800 */
[----:B---3--:R-:W-:-:S03]  /*26aa0*/  ISETP.LT.AND P3, PT, R12, c[0x0][0x17c], !P0 ;  /* 0x00005f000c007a0c */ /* 0x008fc60004761270 */
[----:B------:R-:W3:Y:S01]  /*26ab0*/  LDL.LU R12, [R1+0x948] ;  /* 0x00094800010c7983 */ /* 0x000ee20000300800 */
[----:B0-----:R-:W-:-:S04]  /*26ac0*/  IMAD R3, R26, 0x2, R8 ;  /* 0x000000021a037824 */ /* 0x001fc800078e0208 */
[----:B------:R-:W-:Y:S01]  /*26ad0*/  IMAD R5, R26, 0x2, R3 ;  /* 0x000000021a057824 */ /* 0x000fe200078e0203 */
[----:B------:R-:W-:-:S04]  /*26ae0*/  LEA R2, P6, R3, R28, 0x1 ;  /* 0x0000001c03027211 */ /* 0x000fc800078c08ff */
[----:B------:R-:W-:Y:S02]  /*26af0*/  LEA.HI.X.SX32 R3, R3, R0, 0x1, P6 ;  /* 0x0000000003037211 */ /* 0x000fe400030f0eff */
[----:B-1----:R-:W-:Y:S01]  /*26b00*/  LEA R4, P6, R5, R28, 0x1 ;  /* 0x0000001c05047211 */ /* 0x002fe200078c08ff */
[----:B------:R-:W-:Y:S01]  /*26b10*/  IMAD R8, R26, 0x2, R5 ;  /* 0x000000021a087824 */ /* 0x000fe200078e0205 */
[----:B------:R-:W-:Y:S02]  /*26b20*/  PRMT R13, R13, 0x7632, R13 ;  /* 0x000076320d0d7816 */ /* 0x000fe4000000000d */
[----:B------:R-:W-:Y:S02]  /*26b30*/  PRMT R9, R9, 0x7632, R9 ;  /* 0x0000763209097816 */ /* 0x000fe40000000009 */
[----:B------:R-:W-:Y:S01]  /*26b40*/  LEA.HI.X.SX32 R5, R5, R0, 0x1, P6 ;  /* 0x0000000005057211 */ /* 0x000fe200030f0eff */
[----:B------:R0:W-:Y:S01]  /*26b50*/  @P1 STG.E.U16 [R2.64], R13 ;  /* 0x0000000d02001986 */ /* 0x0001e2000c101506 */
[----:B------:R-:W-:-:S03]  /*26b60*/  ISETP.LT.AND P5, PT, R15, c[0x0][0x17c], !P0 ;  /* 0x00005f000f007a0c */ /* 0x000fc600047a1270 */
[----:B------:R1:W-:Y:S01]  /*26b70*/  @P2 STG.E.U16 [R4.64], R9 ;  /* 0x0000000904002986 */ /* 0x0003e2000c101506 */
[----:B------:R-:W-:Y:S02]  /*26b80*/  PRMT R17, R17, 0x7632, R17 ;  /* 0x0000763211117816 */ /* 0x000fe40000000011 */
[----:B0-----:R-:W-:Y:S01]  /*26b90*/  LEA R2, P6, R8, R28, 0x1 ;  /* 0x0000001c08027211 */ /* 0x001fe200078c08ff */
[----:B------:R-:W3:Y:S01]  /*26ba0*/  LDL.LU R13, [R1+0x68] ;  /* 0x00006800010d7983 */ /* 0x000ee20000300800 */
[----:B-1----:R-:W-:Y:S02]  /*26bb0*/  IMAD R5, R26, 0x2, R8 ;  /* 0x000000021a057824 */ /* 0x002fe400078e0208 */
[----:B------:R-:W-:Y:S01]  /*26bc0*/  LEA.HI.X.SX32 R3, R8, R0, 0x1, P6 ;  /* 0x0000000008037211 */ /* 0x000fe200030f0eff */
[----:B------:R-:W3:Y:S02]  /*26bd0*/  LDL.LU R20, [R1+0x94c] ;  /* 0x00094c0001147983 */ /* 0x000ee40000300800 */
[----:B------:R-:W-:Y:S01]  /*26be0*/  LEA R4, P6, R5, R28, 0x1 ;  /* 0x0000001c05047211 */ /* 0x000fe200078c08ff */
[----:B------:R-:W-:Y:S01]  /*26bf0*/  IMAD R8, R26, 0x2, R5 ;  /* 0x000000021a087824 */ /* 0x000fe200078e0205 */
[----:B-----5:R-:W-:-:S02]  /*26c00*/  ISETP.LT.AND P1, PT, R11, c[0x0][0x17c], !P0 ;  /* 0x00005f000b007a0c */ /* 0x020fc40004721270 */
[----:B------:R-:W5:Y:S01]  /*26c10*/  LDL.LU R11, [R1+0x58] ;  /* 0x00005800010b7983 */ /* 0x000f620000300800 */
[----:B------:R-:W-:Y:S02]  /*26c20*/  LEA.HI.X.SX32 R5, R5, R0, 0x1, P6 ;  /* 0x0000000005057211 */ /* 0x000fe400030f0eff */
[----:B------:R-:W-:Y:S01]  /*26c30*/  PRMT R21, R21, 0x7632, R21 ;  /* 0x0000763215157816 */ /* 0x000fe20000000015 */
[----:B------:R-:W5:Y:S04]  /*26c40*/  LDL.LU R15, [R1+0x78] ;  /* 0x00007800010f7983 */ /* 0x000f680000300800 */
[----:B------:R-:W-:Y:S04]  /*26c50*/  @P5 STG.E.U16 [R2.64], R17 ;  /* 0x0000001102005986 */ /* 0x000fe8000c101506 */
[----:B------:R0:W-:Y:S01]  /*26c60*/  @P4 STG.E.U16 [R4.64], R21 ;  /* 0x0000001504004986 */ /* 0x0001e2000c101506 */
[----:B--2---:R-:W-:-:S03]  /*26c70*/  ISETP.LT.AND P2, PT, R7, c[0x0][0x17c], !P0 ;  /* 0x00005f0007007a0c */ /* 0x004fc60004741270 */
[----:B------:R-:W2:Y:S01]  /*26c80*/  LDL.LU R7, [R1+0x88] ;  /* 0x0000880001077983 */ /* 0x000ea20000300800 */
[----:B----4-:R-:W-:-:S03]  /*26c90*/  ISETP.LT.AND P5, PT, R16, c[0x0][0x17c], !P0 ;  /* 0x00005f0010007a0c */ /* 0x010fc600047a1270 */
[----:B------:R-:W4:Y:S01]  /*26ca0*/  LDL.LU R16, [R1+0x950] ;  /* 0x0009500001107983 */ /* 0x000f220000300800 */
[----:B---3--:R-:W-:-:S03]  /*26cb0*/  ISETP.LT.AND P4, PT, R12, c[0x0][0x17c], !P0 ;  /* 0x00005f000c007a0c */ /* 0x008fc60004781270 */
[----:B0-----:R-:W3:Y:S04]  /*26cc0*/  LDL.LU R21, [R1+0xa8] ;  /* 0x0000a80001157983 */ /* 0x001ee80000300800 */
[----:B------:R-:W2:Y:S01]  /*26cd0*/  LDL.LU R12, [R1+0x954] ;  /* 0x00095400010c7983 */ /* 0x000ea20000300800 */
[----:B------:R-:W-:Y:S01]  /*26ce0*/  LEA R2, P6, R8, R28, 0x1 ;  /* 0x0000001c08027211 */ /* 0x000fe200078c08ff */
[----:B------:R-:W-:Y:S02]  /*26cf0*/  IMAD R9, R26, 0x2, R8 ;  /* 0x000000021a097824 */ /* 0x000fe400078e0208 */
[----:B------:R-:W3:Y:S01]  /*26d00*/  LDL.LU R17, [R1+0x98] ;  /* 0x0000980001117983 */ /* 0x000ee20000300800 */
[----:B------:R-:W-:Y:S01]  /*26d10*/  LEA.HI.X.SX32 R3, R8, R0, 0x1, P6 ;  /* 0x0000000008037211 */ /* 0x000fe200030f0eff */
[C---:B------:R-:W-:Y:S01]  /*26d20*/  IMAD R8, R26.reuse, 0x2, R9 ;  /* 0x000000021a087824 */ /* 0x040fe200078e0209 */
[C---:B------:R-:W-:Y:S01]  /*26d30*/  LEA R4, P6, R9.reuse, R28, 0x1 ;  /* 0x0000001c09047211 */ /* 0x040fe200078c08ff */
[----:B------:R-:W3:Y:S03]  /*26d40*/  LDL.LU R24, [R1+0x28] ;  /* 0x0000280001187983 */ /* 0x000ee60000300800 */
[----:B------:R-:W-:Y:S01]  /*26d50*/  LEA.HI.X.SX32 R5, R9, R0, 0x1, P6 ;  /* 0x0000000009057211 */ /* 0x000fe200030f0eff */
[----:B------:R-:W-:Y:S01]  /*26d60*/  IMAD R9, R26, 0x2, R8 ;  /* 0x000000021a097824 */ /* 0x000fe200078e0208 */
[----:B------:R-:W3:Y:S04]  /*26d70*/  LDL.LU R25, [R1+0x8] ;  /* 0x0000080001197983 */ /* 0x000ee80000300800 */
[----:B------:R0:W-:Y:S02]  /*26d80*/  @P3 STG.E.U16 [R2.64], R13 ;  /* 0x0000000d02003986 */ /* 0x0001e4000c101506 */
[----:B0-----:R-:W-:-:S02]  /*26d90*/  LEA R2, P6, R8, R28, 0x1 ;  /* 0x0000001c08027211 */ /* 0x001fc400078c08ff */
[----:B-----5:R0:W-:Y:S02]  /*26da0*/  @P1 STG.E.U16 [R4.64], R11 ;  /* 0x0000000b04001986 */ /* 0x0201e4000c101506 */
[----:B------:R-:W-:Y:S01]  /*26db0*/  LEA.HI.X.SX32 R3, R8, R0, 0x1, P6 ;  /* 0x0000000008037211 */ /* 0x000fe200030f0eff */
[----:B------:R-:W-:Y:S01]  /*26dc0*/  IMAD R8, R26, 0x2, R9 ;  /* 0x000000021a087824 */ /* 0x000fe200078e0209 */
[----:B------:R-:W-:Y:S02]  /*26dd0*/  ISETP.LT.AND P3, PT, R20, c[0x0][0x17c], !P0 ;  /* 0x00005f0014007a0c */ /* 0x000fe40004761270 */
[----:B------:R-:W5:Y:S01]  /*26de0*/  LDL.LU R20, [R1+0x48] ;  /* 0x0000480001147983 */ /* 0x000f620000300800 */
[----:B0-----:R-:W-:-:S03]  /*26df0*/  LEA R4, P6, R9, R28, 0x1 ;  /* 0x0000001c09047211 */ /* 0x001fc600078c08ff */
[----:B------:R0:W-:Y:S01]  /*26e00*/  @P2 STG.E.U16 [R2.64], R15 ;  /* 0x0000000f02002986 */ /* 0x0001e2000c101506 */
[----:B------:R-:W-:Y:S01]  /*26e10*/  LEA.HI.X.SX32 R5, R9, R0, 0x1, P6 ;  /* 0x0000000009057211 */ /* 0x000fe200030f0eff */
[----:B------:R-:W-:Y:S01]  /*26e20*/  IMAD R9, R26, 0x2, R8 ;  /* 0x000000021a097824 */ /* 0x000fe200078e0208 */
[----:B0-----:R-:W-:-:S04]  /*26e30*/  LEA R2, P6, R8, R28, 0x1 ;  /* 0x0000001c08027211 */ /* 0x001fc800078c08ff */
[----:B------:R-:W-:Y:S02]  /*26e40*/  LEA.HI.X.SX32 R3, R8, R0, 0x1, P6 ;  /* 0x0000000008037211 */ /* 0x000fe400030f0eff */
[----:B----4-:R-:W-:Y:S02]  /*26e50*/  ISETP.LT.AND P1, PT, R16, c[0x0][0x17c], !P0 ;  /* 0x00005f0010007a0c */ /* 0x010fe40004721270 */
[----:B--2---:R-:W-:Y:S02]  /*26e60*/  ISETP.LT.AND P2, PT, R12, c[0x0][0x17c], !P0 ;  /* 0x00005f000c007a0c */ /* 0x004fe40004741270 */
[----:B------:R-:W2:Y:S04]  /*26e70*/  LDL.LU R12, [R1+0x960] ;  /* 0x00096000010c7983 */ /* 0x000ea80000300800 */
[----:B------:R-:W4:Y:S04]  /*26e80*/  LDL.LU R16, [R1+0x964] ;  /* 0x0009640001107983 */ /* 0x000f280000300800 */
[----:B------:R-:W2:Y:S04]  /*26e90*/  LDL.LU R27, [R1+0x38] ;  /* 0x00003800011b7983 */ /* 0x000ea80000300800 */
[----:B------:R-:W2:Y:S04]  /*26ea0*/  LDL.LU R8, [R1+0x958] ;  /* 0x0009580001087983 */ /* 0x000ea80000300800 */
[----:B------:R0:W-:Y:S02]  /*26eb0*/  @P5 STG.E.U16 [R4.64], R7 ;  /* 0x0000000704005986 */ /* 0x0001e4000c101506 */
[----:B0-----:R-:W-:-:S04]  /*26ec0*/  LEA R4, P6, R9, R28, 0x1 ;  /* 0x0000001c09047211 */ /* 0x001fc800078c08ff */
[----:B------:R-:W-:Y:S02]  /*26ed0*/  LEA.HI.X.SX32 R5, R9, R0, 0x1, P6 ;  /* 0x0000000009057211 */ /* 0x000fe400030f0eff */
[----:B--2---:R-:W-:Y:S01]  /*26ee0*/  ISETP.LT.AND P5, PT, R8, c[0x0][0x17c], !P0 ;  /* 0x00005f0008007a0c */ /* 0x004fe200047a1270 */
[----:B------:R-:W-:Y:S02]  /*26ef0*/  IMAD R8, R26, 0x2, R9 ;  /* 0x000000021a087824 */ /* 0x000fe400078e0209 */
[----:B------:R-:W2:Y:S04]  /*26f00*/  LDL.LU R9, [R1+0x95c] ;  /* 0x00095c0001097983 */ /* 0x000ea80000300800 */
[----:B---3--:R0:W-:Y:S04]  /*26f10*/  @P4 STG.E.U16 [R2.64], R21 ;  /* 0x0000001502004986 */ /* 0x0081e8000c101506 */
[----:B------:R1:W-:Y:S01]  /*26f20*/  @P3 STG.E.U16 [R4.64], R17 ;  /* 0x0000001104003986 */ /* 0x0003e2000c101506 */
[----:B0-----:R-:W-:-:S04]  /*26f30*/  LEA R2, P6, R8, R28, 0x1 ;  /* 0x0000001c08027211 */ /* 0x001fc800078c08ff */
[----:B------:R-:W-:Y:S02]  /*26f40*/  LEA.HI.X.SX32 R3, R8, R0, 0x1, P6 ;  /* 0x0000000008037211 */ /* 0x000fe400030f0eff */
[----:B------:R-:W-:Y:S02]  /*26f50*/  ISETP.LT.AND P3, PT, R12, c[0x0][0x17c], !P0 ;  /* 0x00005f000c007a0c */ /* 0x000fe40004761270 */
[----:B------:R-:W3:Y:S04]  /*26f60*/  LDL.LU R12, [R1+0x970] ;  /* 0x00097000010c7983 */ /* 0x000ee80000300800 */
[----:B------:R0:W-:Y:S01]  /*26f70*/  @P1 STG.E.U16 [R2.64], R24 ;  /* 0x0000001802001986 */ /* 0x0001e2000c101506 */
[----:B----4-:R-:W-:-:S03]  /*26f80*/  ISETP.LT.AND P1, PT, R16, c[0x0][0x17c], !P0 ;  /* 0x00005f0010007a0c */ /* 0x010fc60004721270 */
[----:B------:R-:W4:Y:S01]  /*26f90*/  LDL.LU R16, [R1+0x974] ;  /* 0x0009740001107983 */ /* 0x000f220000300800 */
[----:B--2---:R-:W-:Y:S01]  /*26fa0*/  ISETP.LT.AND P4, PT, R9, c[0x0][0x17c], !P0 ;  /* 0x00005f0009007a0c */ /* 0x004fe20004781270 */
[----:B------:R-:W-:-:S04]  /*26fb0*/  IMAD R9, R26, 0x2, R8 ;  /* 0x000000021a097824 */ /* 0x000fc800078e0208 */
[----:B------:R-:W-:Y:S01]  /*26fc0*/  IMAD R8, R26, 0x2, R9 ;  /* 0x000000021a087824 */ /* 0x000fe200078e0209 */
[----:B-1----:R-:W-:-:S04]  /*26fd0*/  LEA R4, P6, R9, R28, 0x1 ;  /* 0x0000001c09047211 */ /* 0x002fc800078c08ff */
[----:B------:R-:W-:Y:S02]  /*26fe0*/  LEA.HI.X.SX32 R5, R9, R0, 0x1, P6 ;  /* 0x0000000009057211 */ /* 0x000fe400030f0eff */
[----:B0-----:R-:W-:Y:S01]  /*26ff0*/  LEA R2, P6, R8, R28, 0x1 ;  /* 0x0000001c08027211 */ /* 0x001fe200078c08ff */
[----:B------:R-:W-:-:S03]  /*27000*/  IMAD R9, R26, 0x2, R8 ;  /* 0x000000021a097824 */ /* 0x000fc600078e0208 */
[----:B------:R-:W-:Y:S02]  /*27010*/  LEA.HI.X.SX32 R3, R8, R0, 0x1, P6 ;  /* 0x0000000008037211 */ /* 0x000fe400030f0eff */
[----:B------:R-:W2:Y:S04]  /*27020*/  LDL.LU R8, [R1+0x968] ;  /* 0x0009680001087983 */ /* 0x000ea80000300800 */
[----:B------:R0:W-:Y:S02]  /*27030*/  @P2 STG.E.U16 [R4.64], R25 ;  /* 0x0000001904002986 */ /* 0x0001e4000c101506 */
[----:B0-----:R-:W-:-:S04]  /*27040*/  LEA R4, P6, R9, R28, 0x1 ;  /* 0x0000001c09047211 */ /* 0x001fc800078c08ff */
[----:B------:R-:W-:Y:S02]  /*27050*/  LEA.HI.X.SX32 R5, R9, R0, 0x1, P6 ;  /* 0x0000000009057211 */ /* 0x000fe400030f0eff */
[----:B--2---:R-:W-:Y:S01]  /*27060*/  ISETP.LT.AND P2, PT, R8, c[0x0][0x17c], !P0 ;  /* 0x00005f0008007a0c */ /* 0x004fe20004741270 */
[----:B------:R-:W-:Y:S02]  /*27070*/  IMAD R8, R26, 0x2, R9 ;  /* 0x000000021a087824 */ /* 0x000fe400078e0209 */
[----:B------:R-:W2:Y:S04]  /*27080*/  LDL.LU R9, [R1+0x96c] ;  /* 0x00096c0001097983 */ /* 0x000ea80000300800 */
[----:B-----5:R0:W-:Y:S04]  /*27090*/  @P5 STG.E.U16 [R2.64], R20 ;  /* 0x0000001402005986 */ /* 0x0201e8000c101506 */
[----:B------:R1:W-:Y:S01]  /*270a0*/  @P4 STG.E.U16 [R4.64], R27 ;  /* 0x0000001b04004986 */ /* 0x0003e2000c101506 */
[----:B0-----:R-:W-:-:S04]  /*270b0*/  LEA R2, P6, R8, R28, 0x1 ;  /* 0x0000001c08027211 */ /* 0x001fc800078c08ff */
[----:B------:R-:W-:Y:S02]  /*270c0*/  LEA.HI.X.SX32 R3, R8, R0, 0x1, P6 ;  /* 0x0000000008037211 */ /* 0x000fe400030f0eff */
[----:B---3--:R-:W-:Y:S02]  /*270d0*/  ISETP.LT.AND P4, PT, R12, c[0x0][0x17c], !P0 ;  /* 0x00005f000c007a0c */ /* 0x008fe40004781270 */
        /* <DEDUP_REMOVED lines=13> */
[----:B------:R0:W-:Y:S04]  /*271b0*/  @P1 STG.E.U16 [R4.64], R6 ;  /* 0x0000000604001986 */ /* 0x0001e8000c101506 */
[----:B------:R1:W-:Y:S01]  /*271c0*/  @P2 STG.E.U16 [R2.64], R14 ;  /* 0x0000000e02002986 */ /* 0x0003e2000c101506 */
[----:B0-----:R-:W-:-:S04]  /*271d0*/  LEA R4, P6, R9, R28, 0x1 ;  /* 0x0000001c09047211 */ /* 0x001fc800078c08ff */
[----:B------:R-:W-:-:S05]  /*271e0*/  LEA.HI.X.SX32 R5, R9, R0, 0x1, P6 ;  /* 0x0000000009057211 */ /* 0x000fca00030f0eff */
[----:B------:R-:W-:Y:S01]  /*271f0*/  @P5 STG.E.U16 [R4.64], R10 ;  /* 0x0000000a04005986 */ /* 0x000fe2000c101506 */
[----:B---3--:R-:W-:Y:S02]  /*27200*/  ISETP.LT.AND P5, PT, R12, c[0x0][0x17c], !P0 ;  /* 0x00005f000c007a0c */ /* 0x008fe400047a1270 */
[----:B--2---:R-:W-:Y:S01]  /*27210*/  ISETP.LT.AND P1, PT, R8, c[0x0][0x17c], !P0 ;  /* 0x00005f0008007a0c */ /* 0x004fe20004721270 */
[----:B------:R-:W-:Y:S02]  /*27220*/  IMAD R8, R26, 0x2, R9 ;  /* 0x000000021a087824 */ /* 0x000fe400078e0209 */
[----:B------:R-:W2:Y:S03]  /*27230*/  LDL.LU R9, [R1+0x97c] ;  /* 0x00097c0001097983 */ /* 0x000ea60000300800 */
[C---:B-1----:R-:W-:Y:S01]  /*27240*/  LEA R2, P6, R8.reuse, R28, 0x1 ;  /* 0x0000001c08027211 */ /* 0x042fe200078c08ff */
[----:B------:R-:W3:Y:S03]  /*27250*/  LDL.LU R12, [R1+0x98c] ;  /* 0x00098c00010c7983 */ /* 0x000ee60000300800 */
[----:B------:R-:W-:-:S05]  /*27260*/  LEA.HI.X.SX32 R3, R8, R0, 0x1, P6 ;  /* 0x0000000008037211 */ /* 0x000fca00030f0eff */
[----:B------:R0:W-:Y:S01]  /*27270*/  @P4 STG.E.U16 [R2.64], R18 ;  /* 0x0000001202004986 */ /* 0x0001e2000c101506 */
[----:B----4-:R-:W-:-:S03]  /*27280*/  ISETP.LT.AND P4, PT, R16, c[0x0][0x17c], !P0 ;  /* 0x00005f0010007a0c */ /* 0x010fc60004781270 */
[----:B------:R-:W4:Y:S04]  /*27290*/  LDL.LU R16, [R1+0x990] ;  /* 0x0009900001107983 */ /* 0x000f280000300800 */
        /* <DEDUP_REMOVED lines=14> */
[----:B------:R-:W-:Y:S02]  /*27380*/  LEA.HI.X.SX32 R3, R8, R0, 0x1, P6 ;  /* 0x0000000008037211 */ /* 0x000fe400030f0eff */
[----:B0-----:R-:W-:-:S04]  /*27390*/  LEA R4, P6, R9, R28, 0x1 ;  /* 0x0000001c09047211 */ /* 0x001fc800078c08ff */
[----:B------:R-:W-:Y:S01]  /*273a0*/  LEA.HI.X.SX32 R5, R9, R0, 0x1, P6 ;  /* 0x0000000009057211 */ /* 0x000fe200030f0eff */
[----:B------:R-:W-:Y:S01]  /*273b0*/  @P1 STG.E.U16 [R2.64], R10 ;  /* 0x0000000a02001986 */ /* 0x000fe2000c101506 */
[----:B---3--:R-:W-:-:S03]  /*273c0*/  ISETP.LT.AND P1, PT, R12, c[0x0][0x17c], !P0 ;  /* 0x00005f000c007a0c */ /* 0x008fc60004721270 */
[----:B------:R-:W2:Y:S04]  /*273d0*/  LDL.LU R12, [R1+0x998] ;  /* 0x00099800010c7983 */ /* 0x000ea80000300800 */
[----:B------:R0:W-:Y:S01]  /*273e0*/  @P2 STG.E.U16 [R4.64], R6 ;  /* 0x0000000604002986 */ /* 0x0001e2000c101506 */
[----:B----4-:R-:W-:Y:S02]  /*273f0*/  ISETP.LT.AND P2, PT, R16, c[0x0][0x17c], !P0 ;  /* 0x00005f0010007a0c */ /* 0x010fe40004741270 */
[----:B0-----:R-:W-:Y:S02]  /*27400*/  PRMT R6, R15, 0x7632, R6 ;  /* 0x000076320f067816 */ /* 0x001fe40000000006 */
[----:B------:R-:W3:Y:S04]  /*27410*/  LDL.LU R15, [R1+0xac4] ;  /* 0x000ac400010f7983 */ /* 0x000ee80000300800 */
[----:B------:R-:W4:Y:S01]  /*27420*/  LDL.LU R16, [R1+0x99c] ;  /* 0x00099c0001107983 */ /* 0x000f220000300800 */
[----:B------:R-:W-:-:S04]  /*27430*/  IMAD R8, R26, 0x2, R9 ;  /* 0x000000021a087824 */ /* 0x000fc800078e0209 */
[----:B------:R-:W-:Y:S01]  /*27440*/  IMAD R5, R26, 0x2, R8 ;  /* 0x000000021a057824 */ /* 0x000fe200078e0208 */
[----:B------:R-:W-:-:S03]  /*27450*/  LEA R2, P6, R8, R28, 0x1 ;  /* 0x0000001c08027211 */ /* 0x000fc600078c08ff */
[----:B------:R-:W-:Y:S01]  /*27460*/  IMAD R4, R26, 0x2, R5 ;  /* 0x000000021a047824 */ /* 0x000fe200078e0205 */
[----:B------:R-:W-:Y:S02]  /*27470*/  LEA.HI.X.SX32 R3, R8, R0, 0x1, P6 ;  /* 0x0000000008037211 */ /* 0x000fe400030f0eff */
[----:B------:R-:W-:-:S03]  /*27480*/  LEA R8, P6, R5, R28, 0x1 ;  /* 0x0000001c05087211 */ /* 0x000fc600078c08ff */
[----:B------:R0:W-:Y:S01]  /*27490*/  @P5 STG.E.U16 [R2.64], R6 ;  /* 0x0000000602005986 */ /* 0x0001e2000c101506 */
[----:B------:R-:W-:Y:S02]  /*274a0*/  LEA.HI.X.SX32 R9, R5, R0, 0x1, P6 ;  /* 0x0000000005097211 */ /* 0x000fe400030f0eff */
[----:B------:R-:W-:Y:S02]  /*274b0*/  PRMT R10, R7, 0x7632, R10 ;  /* 0x00007632070a7816 */ /* 0x000fe4000000000a */
[----:B------:R-:W-:Y:S02]  /*274c0*/  ISETP.LT.AND P5, PT, R13, c[0x0][0x17c], !P0 ;  /* 0x00005f000d007a0c */ /* 0x000fe400047a1270 */
[----:B------:R-:W5:Y:S01]  /*274d0*/  LDL.LU R13, [R1+0x9a0] ;  /* 0x0009a000010d7983 */ /* 0x000f620000300800 */
[C---:B0-----:R-:W-:Y:S02]  /*274e0*/  LEA R2, P6, R4.reuse, R28, 0x1 ;  /* 0x0000001c04027211 */ /* 0x041fe400078c08ff */
[----:B------:R-:W-:Y:S01]  /*274f0*/  PRMT R6, R21, 0x7632, R6 ;  /* 0x0000763215067816 */ /* 0x000fe20000000006 */
[----:B------:R-:W-:Y:S01]  /*27500*/  @P4 STG.E.U16 [R8.64], R10 ;  /* 0x0000000a08004986 */ /* 0x000fe2000c101506 */
[----:B------:R-:W-:-:S03]  /*27510*/  LEA.HI.X.SX32 R3, R4, R0, 0x1, P6 ;  /* 0x0000000004037211 */ /* 0x000fc600030f0eff */
[----:B------:R-:W3:Y:S04]  /*27520*/  LDL.LU R7, [R1+0xac0] ;  /* 0x000ac00001077983 */ /* 0x000ee80000300800 */
[----:B------:R0:W-:Y:S01]  /*27530*/  @P3 STG.E.U16 [R2.64], R6 ;  /* 0x0000000602003986 */ /* 0x0001e2000c101506 */
[----:B--2---:R-:W-:-:S03]  /*27540*/  ISETP.LT.AND P4, PT, R12, c[0x0][0x17c], !P0 ;  /* 0x00005f000c007a0c */ /* 0x004fc60004781270 */
[----:B------:R-:W2:Y:S01]  /*27550*/  LDL.LU R12, [R1+0x9a4] ;  /* 0x0009a400010c7983 */ /* 0x000ea20000300800 */
[----:B----4-:R-:W-:-:S03]  /*27560*/  ISETP.LT.AND P3, PT, R16, c[0x0][0x17c], !P0 ;  /* 0x00005f0010007a0c */ /* 0x010fc60004761270 */
[----:B------:R-:W4:Y:S01]  /*27570*/  LDL.LU R16, [R1+0x9a8] ;  /* 0x0009a80001107983 */ /* 0x000f220000300800 */
[----:B------:R-:W-:-:S04]  /*27580*/  IMAD R5, R26, 0x2, R4 ;  /* 0x000000021a057824 */ /* 0x000fc800078e0204 */
[C---:B0-----:R-:W-:Y:S01]  /*27590*/  IMAD R3, R26.reuse, 0x2, R5 ;  /* 0x000000021a037824 */ /* 0x041fe200078e0205 */
[----:B------:R-:W-:Y:S02]  /*275a0*/  LEA R4, P6, R5, R28, 0x1 ;  /* 0x0000001c05047211 */ /* 0x000fe400078c08ff */
[----:B------:R-:W-:Y:S01]  /*275b0*/  PRMT R6, R17, 0x7632, R6 ;  /* 0x0000763211067816 */ /* 0x000fe20000000006 */
[----:B------:R-:W-:Y:S01]  /*275c0*/  IMAD R8, R26, 0x2, R3 ;  /* 0x000000021a087824 */ /* 0x000fe200078e0203 */
[----:B------:R-:W-:Y:S02]  /*275d0*/  LEA.HI.X.SX32 R5, R5, R0, 0x1, P6 ;  /* 0x0000000005057211 */ /* 0x000fe400030f0eff */
[----:B------:R-:W-:-:S03]  /*275e0*/  LEA R2, P6, R3, R28, 0x1 ;  /* 0x0000001c03027211 */ /* 0x000fc600078c08ff */
[----:B------:R0:W-:Y:S01]  /*275f0*/  @P1 STG.E.U16 [R4.64], R6 ;  /* 0x0000000604001986 */ /* 0x0001e2000c101506 */
[----:B------:R-:W-:Y:S02]  /*27600*/  LEA.HI.X.SX32 R3, R3, R0, 0x1, P6 ;  /* 0x0000000003037211 */ /* 0x000fe400030f0eff */
[----:B------:R-:W-:Y:S02]  /*27610*/  PRMT R10, R24, 0x7632, R10 ;  /* 0x00007632180a7816 */ /* 0x000fe4000000000a */
[C---:B0-----:R-:W-:Y:S02]  /*27620*/  LEA R4, P6, R8.reuse, R28, 0x1 ;  /* 0x0000001c08047211 */ /* 0x041fe400078c08ff */
[----:B------:R-:W-:Y:S02]  /*27630*/  PRMT R6, R25, 0x7632, R6 ;  /* 0x0000763219067816 */ /* 0x000fe40000000006 */
[----:B------:R-:W-:Y:S01]  /*27640*/  LEA.HI.X.SX32 R5, R8, R0, 0x1, P6 ;  /* 0x0000000008057211 */ /* 0x000fe200030f0eff */
[----:B------:R-:W-:Y:S01]  /*27650*/  @P2 STG.E.U16 [R2.64], R10 ;  /* 0x0000000a02002986 */ /* 0x000fe2000c101506 */
[----:B-----5:R-:W-:-:S03]  /*27660*/  ISETP.LT.AND P1, PT, R13, c[0x0][0x17c], !P0 ;  /* 0x00005f000d007a0c */ /* 0x020fc60004721270 */
[----:B------:R0:W-:Y:S04]  /*27670*/  @P5 STG.E.U16 [R4.64], R6 ;  /* 0x0000000604005986 */ /* 0x0001e8000c101506 */
[----:B------:R-:W5:Y:S01]  /*27680*/  LDL.LU R13, [R1+0x9ac] ;  /* 0x0009ac00010d7983 */ /* 0x000f620000300800 */
[----:B0-----:R-:W-:-:S03]  /*27690*/  PRMT R6, R20, 0x7632, R6 ;  /* 0x0000763214067816 */ /* 0x001fc60000000006 */
[----:B------:R-:W3:Y:S01]  /*276a0*/  LDL.LU R20, [R1+0x9b0] ;  /* 0x0009b00001147983 */ /* 0x000ee20000300800 */
[----:B--2---:R-:W-:-:S03]  /*276b0*/  ISETP.LT.AND P2, PT, R12, c[0x0][0x17c], !P0 ;  /* 0x00005f000c007a0c */ /* 0x004fc60004741270 */
[----:B------:R-:W2:Y:S04]  /*276c0*/  LDL.LU R12, [R1+0x9b4] ;  /* 0x0009b400010c7983 */ /* 0x000ea80000300800 */
[----:B------:R-:W2:Y:S01]  /*276d0*/  LDL.LU R17, [R1+0x9b8] ;  /* 0x0009b80001117983 */ /* 0x000ea20000300800 */
[----:B----4-:R-:W-:-:S03]  /*276e0*/  ISETP.LT.AND P5, PT, R16, c[0x0][0x17c], !P0 ;  /* 0x00005f0010007a0c */ /* 0x010fc600047a1270 */
        /* <DEDUP_REMOVED lines=9> */
[----:B------:R-:W-:Y:S01]  /*27780*/  PRMT R10, R27, 0x7632, R10 ;  /* 0x000076321b0a7816 */ /* 0x000fe2000000000a */
[----:B------:R-:W-:Y:S01]  /*27790*/  IMAD R9, R26, 0x2, R8 ;  /* 0x000000021a097824 */ /* 0x000fe200078e0208 */
[C---:B0-----:R-:W-:Y:S02]  /*277a0*/  LEA R2, P6, R8.reuse, R28, 0x1 ;  /* 0x0000001c08027211 */ /* 0x041fe400078c08ff */
[----:B------:R-:W-:Y:S02]  /*277b0*/  PRMT R6, R29, 0x7632, R6 ;  /* 0x000076321d067816 */ /* 0x000fe40000000006 */
[----:B------:R-:W-:Y:S01]  /*277c0*/  LEA.HI.X.SX32 R3, R8, R0, 0x1, P6 ;  /* 0x0000000008037211 */ /* 0x000fe200030f0eff */
[----:B------:R0:W-:Y:S04]  /*277d0*/  @P3 STG.E.U16 [R4.64], R10 ;  /* 0x0000000a04003986 */ /* 0x0001e8000c101506 */
[----:B------:R1:W-:Y:S01]  /*277e0*/  @P1 STG.E.U16 [R2.64], R6 ;  /* 0x0000000602001986 */ /* 0x0003e2000c101506 */
[----:B------:R-:W-:-:S02]  /*277f0*/  PRMT R8, R6, 0x7632, R8 ;  /* 0x0000763206087816 */ /* 0x000fc40000000008 */
[----:B------:R-:W-:Y:S01]  /*27800*/  PRMT R14, R14, 0x7632, R14 ;  /* 0x000076320e0e7816 */ /* 0x000fe2000000000e */
[----:B------:R-:W4:Y:S01]  /*27810*/  LDL.LU R29, [R1+0xabc] ;  /* 0x000abc00011d7983 */ /* 0x000f220000300800 */
[----:B0-----:R-:W-:Y:S01]  /*27820*/  LEA R4, P6, R9, R28, 0x1 ;  /* 0x0000001c09047211 */ /* 0x001fe200078c08ff */
[----:B-1----:R-:W-:-:S03]  /*27830*/  IMAD R3, R26, 0x2, R9 ;  /* 0x000000021a037824 */ /* 0x002fc600078e0209 */
[----:B------:R-:W-:Y:S02]  /*27840*/  LEA.HI.X.SX32 R5, R9, R0, 0x1, P6 ;  /* 0x0000000009057211 */ /* 0x000fe400030f0eff */
[----:B------:R-:W-:Y:S01]  /*27850*/  LEA R2, P6, R3, R28, 0x1 ;  /* 0x0000001c03027211 */ /* 0x000fe200078c08ff */
[----:B------:R-:W-:Y:S01]  /*27860*/  IMAD R6, R26, 0x2, R3 ;  /* 0x000000021a067824 */ /* 0x000fe200078e0203 */
[----:B-----5:R-:W-:Y:S02]  /*27870*/  ISETP.LT.AND P4, PT, R13, c[0x0][0x17c], !P0 ;  /* 0x00005f000d007a0c */ /* 0x020fe40004781270 */
[----:B------:R-:W-:Y:S01]  /*27880*/  LEA.HI.X.SX32 R3, R3, R0, 0x1, P6 ;  /* 0x0000000003037211 */ /* 0x000fe200030f0eff */
[----:B------:R-:W5:Y:S04]  /*27890*/  LDL.LU R13, [R1+0x9c0] ;  /* 0x0009c000010d7983 */ /* 0x000f680000300800 */
[----:B------:R-:W-:Y:S01]  /*278a0*/  @P2 STG.E.U16 [R4.64], R8 ;  /* 0x0000000804002986 */ /* 0x000fe2000c101506 */
[----:B---3--:R-:W-:-:S03]  /*278b0*/  ISETP.LT.AND P3, PT, R20, c[0x0][0x17c], !P0 ;  /* 0x00005f0014007a0c */ /* 0x008fc60004761270 */
[----:B------:R-:W-:Y:S01]  /*278c0*/  @P5 STG.E.U16 [R2.64], R14 ;  /* 0x0000000e02005986 */ /* 0x000fe2000c101506 */
[----:B--2---:R-:W-:-:S03]  /*278d0*/  ISETP.LT.AND P1, PT, R12, c[0x0][0x17c], !P0 ;  /* 0x00005f000c007a0c */ /* 0x004fc60004721270 */
[----:B------:R-:W2:Y:S01]  /*278e0*/  LDL.LU R12, [R1+0x9c4] ;  /* 0x0009c400010c7983 */ /* 0x000ea20000300800 */
[----:B------:R-:W-:-:S03]  /*278f0*/  ISETP.LT.AND P2, PT, R17, c[0x0][0x17c], !P0 ;  /* 0x00005f0011007a0c */ /* 0x000fc60004741270 */
[----:B------:R0:W-:Y:S04]  /*27900*/  STL [R1+0xab8], R14 ;  /* 0x000ab80e01007387 */ /* 0x0001e80000100800 */
[----:B0-----:R-:W3:Y:S01]  /*27910*/  LDL.LU R14, [R1+0x6c] ;  /* 0x00006c00010e7983 */ /* 0x001ee20000300800 */
[----:B----4-:R-:W-:-:S03]  /*27920*/  ISETP.LT.AND P5, PT, R16, c[0x0][0x17c], !P0 ;  /* 0x00005f0010007a0c */ /* 0x010fc600047a1270 */
[----:B------:R-:W4:Y:S04]  /*27930*/  LDL.LU R16, [R1+0x9c8] ;  /* 0x0009c80001107983 */ /* 0x000f280000300800 */
[----:B------:R-:W4:Y:S04]  /*27940*/  LDL.LU R17, [R1+0x5c] ;  /* 0x00005c0001117983 */ /* 0x000f280000300800 */
[----:B------:R-:W4:Y:S01]  /*27950*/  LDL.LU R20, [R1+0x9cc] ;  /* 0x0009cc0001147983 */ /* 0x000f220000300800 */
[----:B------:R-:W-:Y:S01]  /*27960*/  LEA R4, P6, R6, R28, 0x1 ;  /* 0x0000001c06047211 */ /* 0x000fe200078c08ff */
[----:B------:R-:W-:Y:S01]  /*27970*/  IMAD R8, R26, 0x2, R6 ;  /* 0x000000021a087824 */ /* 0x000fe200078e0206 */
[----:B------:R-:W-:Y:S01]  /*27980*/  PRMT R10, R10, 0x7632, R10 ;  /* 0x000076320a0a7816 */ /* 0x000fe2000000000a */
[----:B------:R-:W4:Y:S01]  /*27990*/  LDL.LU R21, [R1+0x7c] ;  /* 0x00007c0001157983 */ /* 0x000f220000300800 */
[----:B------:R-:W-:-:S02]  /*279a0*/  LEA.HI.X.SX32 R5, R6, R0, 0x1, P6 ;  /* 0x0000000006057211 */ /* 0x000fc400030f0eff */
[----:B------:R-:W-:-:S03]  /*279b0*/  LEA R2, P6, R8, R28, 0x1 ;  /* 0x0000001c08027211 */ /* 0x000fc600078c08ff */
[----:B------:R0:W-:Y:S01]  /*279c0*/  @P4 STG.E.U16 [R4.64], R10 ;  /* 0x0000000a04004986 */ /* 0x0001e2000c101506 */
[----:B------:R-:W-:Y:S02]  /*279d0*/  LEA.HI.X.SX32 R3, R8, R0, 0x1, P6 ;  /* 0x0000000008037211 */ /* 0x000fe400030f0eff */
[----:B------:R-:W-:Y:S01]  /*279e0*/  PRMT R18, R18, 0x7632, R18 ;  /* 0x0000763212127816 */ /* 0x000fe20000000012 */
[----:B0-----:R-:W-:-:S04]  /*279f0*/  IMAD R5, R26, 0x2, R8 ;  /* 0x000000021a057824 */ /* 0x001fc800078e0208 */
[----:B------:R-:W-:Y:S01]  /*27a00*/  IMAD R6, R26, 0x2, R5 ;  /* 0x000000021a067824 */ /* 0x000fe200078e0205 */
[C---:B------:R-:W-:Y:S01]  /*27a10*/  LEA R4, P6, R5.reuse, R28, 0x1 ;  /* 0x0000001c05047211 */ /* 0x040fe200078c08ff */
[----:B------:R0:W-:Y:S03]  /*27a20*/  @P3 STG.E.U16 [R2.64], R18 ;  /* 0x0000001202003986 */ /* 0x0001e6000c101506 */
[----:B------:R-:W-:Y:S02]  /*27a30*/  LEA.HI.X.SX32 R5, R5, R0, 0x1, P6 ;  /* 0x0000000005057211 */ /* 0x000fe400030f0eff */
[----:B------:R-:W-:Y:S02]  /*27a40*/  PRMT R22, R22, 0x7632, R22 ;  /* 0x0000763216167816 */ /* 0x000fe40000000016 */
[----:B0-----:R-:W-:-:S04]  /*27a50*/  LEA R2, P6, R6, R28, 0x1 ;  /* 0x0000001c06027211 */ /* 0x001fc800078c08ff */
[----:B------:R-:W-:Y:S01]  /*27a60*/  LEA.HI.X.SX32 R3, R6, R0, 0x1, P6 ;  /* 0x0000000006037211 */ /* 0x000fe200030f0eff */
[----:B------:R0:W-:Y:S01]  /*27a70*/  @P1 STG.E.U16 [R4.64], R22 ;  /* 0x0000001604001986 */ /* 0x0001e2000c101506 */
[----:B-----5:R-:W-:-:S03]  /*27a80*/  ISETP.LT.AND P4, PT, R13, c[0x0][0x17c], !P0 ;  /* 0x00005f000d007a0c */ /* 0x020fc60004781270 */
[----:B------:R-:W5:Y:S04]  /*27a90*/  LDL.LU R13, [R1+0x8c] ;  /* 0x00008c00010d7983 */ /* 0x000f680000300800 */
[----:B------:R-:W5:Y:S01]  /*27aa0*/  LDL.LU R27, [R1+0x9d0] ;  /* 0x0009d000011b7983 */ /* 0x000f620000300800 */
[----:B--2---:R-:W-:-:S03]  /*27ab0*/  ISETP.LT.AND P3, PT, R12, c[0x0][0x17c], !P0 ;  /* 0x00005f000c007a0c */ /* 0x004fc60004761270 */
[----:B------:R-:W2:Y:S04]  /*27ac0*/  LDL.LU R12, [R1+0xac] ;  /* 0x0000ac00010c7983 */ /* 0x000ea80000300800 */
[----:B------:R-:W2:Y:S04]  /*27ad0*/  LDL.LU R18, [R1+0x9d4] ;  /* 0x0009d40001127983 */ /* 0x000ea80000300800 */
[----:B---3--:R1:W-:Y:S01]  /*27ae0*/  @P2 STG.E.U16 [R2.64], R14 ;  /* 0x0000000e02002986 */ /* 0x0083e2000c101506 */
[----:B----4-:R-:W-:-:S03]  /*27af0*/  ISETP.LT.AND P1, PT, R16, c[0x0][0x17c], !P0 ;  /* 0x00005f0010007a0c */ /* 0x010fc60004721270 */
[----:B------:R-:W3:Y:S01]  /*27b00*/  LDL.LU R16, [R1+0x9c] ;  /* 0x00009c0001107983 */ /* 0x000ee20000300800 */
[----:B------:R-:W-:-:S03]  /*27b10*/  ISETP.LT.AND P2, PT, R20, c[0x0][0x17c], !P0 ;  /* 0x00005f0014007a0c */ /* 0x000fc60004741270 */
[----:B------:R-:W4:Y:S01]  /*27b20*/  LDL.LU R20, [R1+0x9d8] ;  /* 0x0009d80001147983 */ /* 0x000f220000300800 */
[----:B------:R-:W-:-:S03]  /*27b30*/  IMAD R8, R26, 0x2, R6 ;  /* 0x000000021a087824 */ /* 0x000fc600078e0206 */
[----:B------:R-:W3:Y:S01]  /*27b40*/  LDL.LU R24, [R1+0x2c] ;  /* 0x00002c0001187983 */ /* 0x000ee20000300800 */
[----:B------:R-:W-:Y:S01]  /*27b50*/  IMAD R6, R26, 0x2, R8 ;  /* 0x000000021a067824 */ /* 0x000fe200078e0208 */
[C---:B0-----:R-:W-:Y:S02]  /*27b60*/  LEA R4, P6, R8.reuse, R28, 0x1 ;  /* 0x0000001c08047211 */ /* 0x041fe400078c08ff */
[----:B------:R-:W3:Y:S02]  /*27b70*/  LDL.LU R25, [R1+0xc] ;  /* 0x00000c0001197983 */ /* 0x000ee40000300800 */
        /* <DEDUP_REMOVED lines=10> */
[----:B-1----:R-:W-:-:S04]  /*27c20*/  LEA R2, P6, R6, R28, 0x1 ;  /* 0x0000001c06027211 */ /* 0x002fc800078c08ff */
[----:B------:R-:W-:Y:S01]  /*27c30*/  LEA.HI.X.SX32 R3, R6, R0, 0x1, P6 ;  /* 0x0000000006037211 */ /* 0x000fe200030f0eff */
[----:B------:R-:W-:Y:S01]  /*27c40*/  IMAD R6, R26, 0x2, R8 ;  /* 0x000000021a067824 */ /* 0x000fe200078e0208 */
[----:B-----5:R0:W-:Y:S01]  /*27c50*/  @P3 STG.E.U16 [R4.64], R13 ;  /* 0x0000000d04003986 */ /* 0x0201e2000c101506 */
[----:B------:R-:W-:-:S03]  /*27c60*/  ISETP.LT.AND P5, PT, R27, c[0x0][0x17c], !P0 ;  /* 0x00005f001b007a0c */ /* 0x000fc600047a1270 */
[----:B------:R-:W5:Y:S01]  /*27c70*/  LDL.LU R27, [R1+0x4c] ;  /* 0x00004c00011b7983 */ /* 0x000f620000300800 */
[----:B0-----:R-:W-:-:S04]  /*27c80*/  LEA R4, P6, R8, R28, 0x1 ;  /* 0x0000001c08047211 */ /* 0x001fc800078c08ff */
[----:B------:R-:W-:Y:S02]  /*27c90*/  LEA.HI.X.SX32 R5, R8, R0, 0x1, P6 ;  /* 0x0000000008057211 */ /* 0x000fe400030f0eff */
[----:B--2---:R-:W-:Y:S02]  /*27ca0*/  ISETP.LT.AND P4, PT, R18, c[0x0][0x17c], !P0 ;  /* 0x00005f0012007a0c */ /* 0x004fe40004781270 */
[----:B------:R-:W2:Y:S04]  /*27cb0*/  LDL.LU R18, [R1+0x9e0] ;  /* 0x0009e00001127983 */ /* 0x000ea80000300800 */
[----:B------:R-:W5:Y:S01]  /*27cc0*/  LDL.LU R22, [R1+0x9e4] ;  /* 0x0009e40001167983 */ /* 0x000f620000300800 */
[----:B----4-:R-:W-:-:S03]  /*27cd0*/  ISETP.LT.AND P3, PT, R20, c[0x0][0x17c], !P0 ;  /* 0x00005f0014007a0c */ /* 0x010fc60004761270 */
[----:B------:R-:W4:Y:S04]  /*27ce0*/  LDL.LU R20, [R1+0x1c] ;  /* 0x00001c0001147983 */ /* 0x000f280000300800 */
[----:B------:R-:W4:Y:S04]  /*27cf0*/  LDL.LU R8, [R1+0x9dc] ;  /* 0x0009dc0001087983 */ /* 0x000f280000300800 */
[----:B------:R0:W-:Y:S04]  /*27d00*/  @P1 STG.E.U16 [R2.64], R12 ;  /* 0x0000000c02001986 */ /* 0x0001e8000c101506 */
[----:B---3--:R1:W-:Y:S01]  /*27d10*/  @P2 STG.E.U16 [R4.64], R16 ;  /* 0x0000001004002986 */ /* 0x0083e2000c101506 */
[----:B0-----:R-:W-:-:S04]  /*27d20*/  LEA R2, P6, R6, R28, 0x1 ;  /* 0x0000001c06027211 */ /* 0x001fc800078c08ff */
[----:B------:R-:W-:-:S05]  /*27d30*/  LEA.HI.X.SX32 R3, R6, R0, 0x1, P6 ;  /* 0x0000000006037211 */ /* 0x000fca00030f0eff */
[----:B------:R0:W-:Y:S01]  /*27d40*/  @P5 STG.E.U16 [R2.64], R24 ;  /* 0x0000001802005986 */ /* 0x0001e2000c101506 */
[----:B--2---:R-:W-:-:S03]  /*27d50*/  ISETP.LT.AND P2, PT, R18, c[0x0][0x17c], !P0 ;  /* 0x00005f0012007a0c */ /* 0x004fc60004741270 */
[----:B------:R-:W2:Y:S01]  /*27d60*/  LDL.LU R18, [R1+0x9f0] ;  /* 0x0009f00001127983 */ /* 0x000ea20000300800 */
[----:B-----5:R-:W-:-:S03]  /*27d70*/  ISETP.LT.AND P5, PT, R22, c[0x0][0x17c], !P0 ;  /* 0x00005f0016007a0c */ /* 0x020fc600047a1270 */
        /* <DEDUP_REMOVED lines=22> */
[----:B------:R0:W-:Y:S01]  /*27ee0*/  @P2 STG.E.U16 [R2.64], R20 ;  /* 0x0000001402002986 */ /* 0x0001e2000c101506 */
        /* <DEDUP_REMOVED lines=31> */
[----:B------:R-:W-:-:S02]  /*280e0*/  PRMT R11, R13, 0x7632, R11 ;  /* 0x000076320d0b7816 */ /* 0x000fc4000000000b */
[----:B--2---:R-:W-:Y:S01]  /*280f0*/  ISETP.LT.AND P4, PT, R8, c[0x0][0x17c], !P0 ;  /* 0x00005f0008007a0c */ /* 0x004fe20004781270 */
[----:B------:R-:W-:-:S05]  /*28100*/  IMAD R8, R26, 0x2, R6 ;  /* 0x000000021a087824 */ /* 0x000fca00078e0206 */
[----:B------:R-:W-:Y:S01]  /*28110*/  LEA R4, P6, R8, R28, 0x1 ;  /* 0x0000001c08047211 */ /* 0x000fe200078c08ff */
[----:B------:R-:W-:-:S03]  /*28120*/  IMAD R6, R26, 0x2, R8 ;  /* 0x000000021a067824 */ /* 0x000fc600078e0208 */
[----:B------:R-:W-:Y:S02]  /*28130*/  LEA.HI.X.SX32 R5, R8, R0, 0x1, P6 ;  /* 0x0000000008057211 */ /* 0x000fe400030f0eff */
[----:B------:R-:W-:-:S03]  /*28140*/  LEA R2, P6, R6, R28, 0x1 ;  /* 0x0000001c06027211 */ /* 0x000fc600078c08ff */
[----:B------:R0:W-:Y:S01]  /*28150*/  @P2 STG.E.U16 [R4.64], R23 ;  /* 0x0000001704002986 */ /* 0x0001e2000c101506 */
[----:B-----5:R-:W-:Y:S02]  /*28160*/  ISETP.LT.AND P2, PT, R3, c[0x0][0x17c], !P0 ;  /* 0x00005f0003007a0c */ /* 0x020fe40004741270 */
[----:B------:R-:W-:-:S05]  /*28170*/  LEA.HI.X.SX32 R3, R6, R0, 0x1, P6 ;  /* 0x0000000006037211 */ /* 0x000fca00030f0eff */
[----:B------:R1:W-:Y:S01]  /*28180*/  @P5 STG.E.U16 [R2.64], R7 ;  /* 0x0000000702005986 */ /* 0x0003e2000c101506 */
[----:B----4-:R-:W-:-:S03]  /*28190*/  ISETP.LT.AND P5, PT, R18, c[0x0][0x17c], !P0 ;  /* 0x00005f0012007a0c */ /* 0x010fc600047a1270 */
[----:B------:R-:W2:Y:S04]  /*281a0*/  LDL.LU R18, [R1+0xa18] ;  /* 0x000a180001127983 */ /* 0x000ea80000300800 */
[----:B------:R-:W4:Y:S01]  /*281b0*/  LDL.LU R13, [R1+0xa1c] ;  /* 0x000a1c00010d7983 */ /* 0x000f220000300800 */
[----:B------:R-:W-:-:S04]  /*281c0*/  IMAD R8, R26, 0x2, R6 ;  /* 0x000000021a087824 */ /* 0x000fc800078e0206 */
[----:B------:R-:W-:Y:S01]  /*281d0*/  IMAD R6, R26, 0x2, R8 ;  /* 0x000000021a067824 */ /* 0x000fe200078e0208 */
[----:B0-----:R-:W-:-:S04]  /*281e0*/  LEA R4, P6, R8, R28, 0x1 ;  /* 0x0000001c08047211 */ /* 0x001fc800078c08ff */
[----:B------:R-:W-:Y:S02]  /*281f0*/  LEA.HI.X.SX32 R5, R8, R0, 0x1, P6 ;  /* 0x0000000008057211 */ /* 0x000fe400030f0eff */
[C---:B-1----:R-:W-:Y:S02]  /*28200*/  LEA R2, P6, R6.reuse, R28, 0x1 ;  /* 0x0000001c06027211 */ /* 0x042fe400078c08ff */
[----:B------:R-:W-:Y:S02]  /*28210*/  PRMT R10, R21, 0x7632, R10 ;  /* 0x00007632150a7816 */ /* 0x000fe4000000000a */
[----:B------:R-:W-:Y:S01]  /*28220*/  LEA.HI.X.SX32 R3, R6, R0, 0x1, P6 ;  /* 0x0000000006037211 */ /* 0x000fe200030f0eff */
[----:B------:R0:W-:Y:S04]  /*28230*/  @P4 STG.E.U16 [R4.64], R9 ;  /* 0x0000000904004986 */ /* 0x0001e8000c101506 */
[----:B------:R1:W-:Y:S01]  /*28240*/  @P3 STG.E.U16 [R2.64], R10 ;  /* 0x0000000a02003986 */ /* 0x0003e2000c101506 */
[----:B---3--:R-:W-:-:S03]  /*28250*/  ISETP.LT.AND P3, PT, R17, c[0x0][0x17c], !P0 ;  /* 0x00005f0011007a0c */ /* 0x008fc60004761270 */
[----:B------:R-:W3:Y:S01]  /*28260*/  LDL.LU R17, [R1+0xa20] ;  /* 0x000a200001117983 */ /* 0x000ee20000300800 */
[----:B0-----:R-:W-:-:S04]  /*28270*/  IMAD R5, R26, 0x2, R6 ;  /* 0x000000021a057824 */ /* 0x001fc800078e0206 */
[----:B------:R-:W-:Y:S01]  /*28280*/  IMAD R6, R26, 0x2, R5 ;  /* 0x000000021a067824 */ /* 0x000fe200078e0205 */
[----:B------:R-:W-:-:S04]  /*28290*/  LEA R4, P6, R5, R28, 0x1 ;  /* 0x0000001c05047211 */ /* 0x000fc800078c08ff */
[----:B------:R-:W-:Y:S02]  /*282a0*/  LEA.HI.X.SX32 R5, R5, R0, 0x1, P6 ;  /* 0x0000000005057211 */ /* 0x000fe400030f0eff */
[----:B-1----:R-:W-:Y:S01]  /*282b0*/  LEA R2, P6, R6, R28, 0x1 ;  /* 0x0000001c06027211 */ /* 0x002fe200078c08ff */
[----:B------:R-:W-:-:S03]  /*282c0*/  IMAD R8, R26, 0x2, R6 ;  /* 0x000000021a087824 */ /* 0x000fc600078e0206 */
[----:B------:R-:W-:Y:S01]  /*282d0*/  LEA.HI.X.SX32 R3, R6, R0, 0x1, P6 ;  /* 0x0000000006037211 */ /* 0x000fe200030f0eff */
[----:B------:R0:W-:Y:S01]  /*282e0*/  @P1 STG.E.U16 [R4.64], R11 ;  /* 0x0000000b04001986 */ /* 0x0001e2000c101506 */
[----:B------:R-:W-:Y:S01]  /*282f0*/  PRMT R6, R12, 0x7632, R6 ;  /* 0x000076320c067816 */ /* 0x000fe20000000006 */
[----:B------:R-:W-:Y:S01]  /*28300*/  IMAD R9, R26, 0x2, R8 ;  /* 0x000000021a097824 */ /* 0x000fe200078e0208 */
[----:B------:R-:W-:Y:S02]  /*28310*/  PRMT R7, R16, 0x7632, R7 ;  /* 0x0000763210077816 */ /* 0x000fe40000000007 */
[----:B------:R-:W-:Y:S01]  /*28320*/  ISETP.LT.AND P4, PT, R22, c[0x0][0x17c], !P0 ;  /* 0x00005f0016007a0c */ /* 0x000fe20004781270 */
[----:B------:R1:W-:Y:S01]  /*28330*/  @P2 STG.E.U16 [R2.64], R6 ;  /* 0x0000000602002986 */ /* 0x0003e2000c101506 */
[----:B------:R-:W-:-:S03]  /*28340*/  PRMT R10, R25, 0x7632, R10 ;  /* 0x00007632190a7816 */ /* 0x000fc6000000000a */
[----:B------:R-:W5:Y:S01]  /*28350*/  LDL.LU R16, [R1+0xa28] ;  /* 0x000a280001107983 */ /* 0x000f620000300800 */
[----:B0-----:R-:W-:-:S03]  /*28360*/  LEA R4, P6, R8, R28, 0x1 ;  /* 0x0000001c08047211 */ /* 0x001fc600078c08ff */
[----:B------:R-:W5:Y:S01]  /*28370*/  LDL.LU R12, [R1+0xa2c] ;  /* 0x000a2c00010c7983 */ /* 0x000f620000300800 */
[----:B------:R-:W-:Y:S02]  /*28380*/  LEA.HI.X.SX32 R5, R8, R0, 0x1, P6 ;  /* 0x0000000008057211 */ /* 0x000fe400030f0eff */
[C---:B-1----:R-:W-:Y:S01]  /*28390*/  LEA R2, P6, R9.reuse, R28, 0x1 ;  /* 0x0000001c09027211 */ /* 0x042fe200078c08ff */
[----:B------:R-:W5:Y:S03]  /*283a0*/  LDL.LU R22, [R1+0xa30] ;  /* 0x000a300001167983 */ /* 0x000f660000300800 */
[----:B------:R-:W-:Y:S01]  /*283b0*/  LEA.HI.X.SX32 R3, R9, R0, 0x1, P6 ;  /* 0x0000000009037211 */ /* 0x000fe200030f0eff */
[----:B------:R0:W-:Y:S01]  /*283c0*/  @P5 STG.E.U16 [R4.64], R7 ;  /* 0x0000000704005986 */ /* 0x0001e2000c101506 */
[----:B------:R-:W-:-:S05]  /*283d0*/  PRMT R8, R24, 0x7632, R8 ;  /* 0x0000763218087816 */ /* 0x000fca0000000008 */
[----:B------:R-:W-:Y:S01]  /*283e0*/  @P4 STG.E.U16 [R2.64], R8 ;  /* 0x0000000802004986 */ /* 0x000fe2000c101506 */
[----:B----4-:R-:W-:Y:S01]  /*283f0*/  ISETP.LT.AND P2, PT, R13, c[0x0][0x17c], !P0 ;  /* 0x00005f000d007a0c */ /* 0x010fe20004741270 */
[----:B------:R-:W-:-:S05]  /*28400*/  IMAD R13, R26, 0x2, R9 ;  /* 0x000000021a0d7824 */ /* 0x000fca00078e0209 */
[----:B0-----:R-:W-:-:S04]  /*28410*/  LEA R4, P6, R13, R28, 0x1 ;  /* 0x0000001c0d047211 */ /* 0x001fc800078c08ff */
[----:B------:R-:W-:Y:S02]  /*28420*/  LEA.HI.X.SX32 R5, R13, R0, 0x1, P6 ;  /* 0x000000000d057211 */ /* 0x000fe400030f0eff */
[----:B--2---:R-:W-:Y:S02]  /*28430*/  ISETP.LT.AND P1, PT, R18, c[0x0][0x17c], !P0 ;  /* 0x00005f0012007a0c */ /* 0x004fe40004721270 */
[----:B------:R-:W2:Y:S04]  /*28440*/  LDL.LU R18, [R1+0xa34] ;  /* 0x000a340001127983 */ /* 0x000ea80000300800 */
[----:B------:R0:W-:Y:S04]  /*28450*/  @P3 STG.E.U16 [R4.64], R10 ;  /* 0x0000000a04003986 */ /* 0x0001e8000c101506 */
[----:B0-----:R-:W4:Y:S01]  /*28460*/  LDL.LU R10, [R1+0xa24] ;  /* 0x000a2400010a7983 */ /* 0x001f220000300800 */
[----:B---3--:R-:W-:Y:S01]  /*28470*/  ISETP.LT.AND P5, PT, R17, c[0x0][0x17c], !P0 ;  /* 0x00005f0011007a0c */ /* 0x008fe200047a1270 */
[----:B------:R-:W-:-:S04]  /*28480*/  IMAD R17, R26, 0x2, R13 ;  /* 0x000000021a117824 */ /* 0x000fc800078e020d */
[----:B------:R-:W-:Y:S01]  /*28490*/  IMAD R21, R26, 0x2, R17 ;  /* 0x000000021a157824 */ /* 0x000fe200078e0211 */
[----:B------:R-:W-:-:S03]  /*284a0*/  LEA R2, P6, R17, R28, 0x1 ;  /* 0x0000001c11027211 */ /* 0x000fc600078c08ff */
[----:B------:R-:W-:Y:S01]  /*284b0*/  IMAD R9, R26, 0x2, R21 ;  /* 0x000000021a097824 */ /* 0x000fe200078e0215 */
[----:B------:R-:W-:-:S03]  /*284c0*/  LEA.HI.X.SX32 R3, R17, R0, 0x1, P6 ;  /* 0x0000000011037211 */ /* 0x000fc600030f0eff */
[----:B------:R-:W-:Y:S01]  /*284d0*/  IMAD R13, R26, 0x2, R9 ;  /* 0x000000021a0d7824 */ /* 0x000fe200078e0209 */
[----:B------:R-:W-:-:S03]  /*284e0*/  PRMT R6, R27, 0x7632, R6 ;  /* 0x000076321b067816 */ /* 0x000fc60000000006 */
[C---:B------:R-:W-:Y:S01]  /*284f0*/  IMAD R17, R26.reuse, 0x2, R13 ;  /* 0x000000021a117824 */ /* 0x040fe200078e020d */
[----:B------:R-:W-:Y:S01]  /*28500*/  LEA R4, P6, R21, R28, 0x1 ;  /* 0x0000001c15047211 */ /* 0x000fe200078c08ff */
[----:B------:R0:W-:Y:S02]  /*28510*/  @P1 STG.E.U16 [R2.64], R6 ;  /* 0x0000000602001986 */ /* 0x0001e4000c101506 */
[C---:B------:R-:W-:Y:S01]  /*28520*/  IMAD R25, R26.reuse, 0x2, R17 ;  /* 0x000000021a197824 */ /* 0x040fe200078e0211 */
[----:B------:R-:W-:Y:S02]  /*28530*/  PRMT R7, R29, 0x7632, R7 ;  /* 0x000076321d077816 */ /* 0x000fe40000000007 */
[----:B------:R-:W-:Y:S01]  /*28540*/  LEA.HI.X.SX32 R5, R21, R0, 0x1, P6 ;  /* 0x0000000015057211 */ /* 0x000fe200030f0eff */
[----:B------:R-:W-:Y:S01]  /*28550*/  IMAD R21, R26, 0x2, R25 ;  /* 0x000000021a157824 */ /* 0x000fe200078e0219 */
[----:B0-----:R-:W-:-:S03]  /*28560*/  LEA R2, P1, R9, R28, 0x1 ;  /* 0x0000001c09027211 */ /* 0x001fc600078208ff */
[----:B------:R0:W-:Y:S01]  /*28570*/  @P2 STG.E.U16 [R4.64], R7 ;  /* 0x0000000704002986 */ /* 0x0001e2000c101506 */
[----:B------:R-:W-:Y:S01]  /*28580*/  IMAD R27, R26, 0x2, R21 ;  /* 0x000000021a1b7824 */ /* 0x000fe200078e0215 */
[----:B------:R-:W-:Y:S02]  /*28590*/  LEA.HI.X.SX32 R3, R9, R0, 0x1, P1 ;  /* 0x0000000009037211 */ /* 0x000fe400008f0eff */
[----:B-----5:R-:W-:Y:S02]  /*285a0*/  ISETP.LT.AND P4, PT, R16, c[0x0][0x17c], !P0 ;  /* 0x00005f0010007a0c */ /* 0x020fe40004781270 */
[----:B------:R-:W-:Y:S02]  /*285b0*/  ISETP.LT.AND P3, PT, R12, c[0x0][0x17c], !P0 ;  /* 0x00005f000c007a0c */ /* 0x000fe40004761270 */
[-C--:B0-----:R-:W-:Y:S02]  /*285c0*/  LEA R4, P1, R17, R28.reuse, 0x1 ;  /* 0x0000001c11047211 */ /* 0x081fe400078208ff */
[----:B------:R-:W-:-:S02]  /*285d0*/  LEA R8, P2, R13, R28, 0x1 ;  /* 0x0000001c0d087211 */ /* 0x000fc400078408ff */
[----:B------:R-:W-:Y:S02]  /*285e0*/  LEA R16, P6, R25, R28, 0x1 ;  /* 0x0000001c19107211 */ /* 0x000fe400078c08ff */
[----:B------:R-:W-:Y:S02]  /*285f0*/  LEA.HI.X.SX32 R5, R17, R0, 0x1, P1 ;  /* 0x0000000011057211 */ /* 0x000fe400008f0eff */
[----:B------:R-:W-:Y:S02]  /*28600*/  LEA R12, P1, R27, R28, 0x1 ;  /* 0x0000001c1b0c7211 */ /* 0x000fe400078208ff */
[-C--:B------:R-:W-:Y:S02]  /*28610*/  LEA.HI.X.SX32 R9, R13, R0.reuse, 0x1, P2 ;  /* 0x000000000d097211 */ /* 0x080fe400010f0eff */
[----:B------:R-:W-:Y:S02]  /*28620*/  LEA.HI.X.SX32 R17, R25, R0, 0x1, P6 ;  /* 0x0000000019117211 */ /* 0x000fe400030f0eff */
[----:B------:R-:W-:-:S02]  /*28630*/  ISETP.LT.AND P2, PT, R22, c[0x0][0x17c], !P0 ;  /* 0x00005f0016007a0c */ /* 0x000fc40004741270 */
[----:B------:R-:W-:Y:S02]  /*28640*/  LEA R28, P6, R21, R28, 0x1 ;  /* 0x0000001c151c7211 */ /* 0x000fe400078c08ff */
[-C--:B------:R-:W-:Y:S02]  /*28650*/  LEA.HI.X.SX32 R13, R27, R0.reuse, 0x1, P1 ;  /* 0x000000001b0d7211 */ /* 0x080fe400008f0eff */
[----:B------:R-:W-:Y:S02]  /*28660*/  LEA.HI.X.SX32 R29, R21, R0, 0x1, P6 ;  /* 0x00000000151d7211 */ /* 0x000fe400030f0eff */
[----:B------:R-:W-:Y:S02]  /*28670*/  PRMT R0, R20, 0x7632, R0 ;  /* 0x0000763214007816 */ /* 0x000fe40000000000 */
[----:B------:R-:W-:Y:S02]  /*28680*/  PRMT R7, R7, 0x7632, R7 ;  /* 0x0000763207077816 */ /* 0x000fe40000000007 */
[----:B------:R-:W-:-:S02]  /*28690*/  PRMT R15, R15, 0x7632, R15 ;  /* 0x000076320f0f7816 */ /* 0x000fc4000000000f */
[----:B------:R-:W-:Y:S01]  /*286a0*/  PRMT R11, R11, 0x7632, R11 ;  /* 0x000076320b0b7816 */ /* 0x000fe2000000000b */
[----:B------:R0:W-:Y:S01]  /*286b0*/  @P5 STG.E.U16 [R2.64], R0 ;  /* 0x0000000002005986 */ /* 0x0001e2000c101506 */
[----:B------:R-:W-:-:S03]  /*286c0*/  PRMT R14, R19, 0x7632, R14 ;  /* 0x00007632130e7816 */ /* 0x000fc6000000000e */
[----:B------:R0:W-:Y:S04]  /*286d0*/  @P4 STG.E.U16 [R8.64], R7 ;  /* 0x0000000708004986 */ /* 0x0001e8000c101506 */
[----:B------:R0:W-:Y:S04]  /*286e0*/  @P3 STG.E.U16 [R4.64], R15 ;  /* 0x0000000f04003986 */ /* 0x0001e8000c101506 */
[----:B------:R0:W-:Y:S01]  /*286f0*/  @P2 STG.E.U16 [R16.64], R11 ;  /* 0x0000000b10002986 */ /* 0x0001e2000c101506 */
[----:B--2---:R-:W-:Y:S02]  /*28700*/  ISETP.LT.AND P1, PT, R18, c[0x0][0x17c], !P0 ;  /* 0x00005f0012007a0c */ /* 0x004fe40004721270 */
[----:B----4-:R-:W-:-:S11]  /*28710*/  ISETP.LT.AND P0, PT, R10, c[0x0][0x17c], !P0 ;  /* 0x00005f000a007a0c */ /* 0x010fd60004701270 */
[----:B------:R0:W-:Y:S02]  /*28720*/  @P1 STG.E.U16 [R28.64], R14 ;  /* 0x0000000e1c001986 */ /* 0x0001e4000c101506 */
[----:B------:R-:W-:Y:S05]  /*28730*/  @!P0 EXIT ;  /* 0x000000000000894d */ /* 0x000fea0003800000 */
[----:B0-----:R-:W-:-:S05]  /*28740*/  PRMT R6, R23, 0x7632, R6 ;  /* 0x0000763217067816 */ /* 0x001fca0000000006 */
[----:B------:R-:W-:Y:S01]  /*28750*/  STG.E.U16 [R12.64], R6 ;  /* 0x000000060c007986 */ /* 0x000fe2000c101506 */
[----:B------:R-:W-:Y:S05]  /*28760*/  EXIT ;  /* 0x000000000000794d */ /* 0x000fea0003800000 */
.L_x_4:
[----:B------:R-:W-:-:S00]  /*28770*/  BRA `(.L_x_4) ;  /* 0xfffffff000007947 */ /* 0x000fc0000383ffff */
[----:B------:R-:W-:-:S00]  /*28780*/  NOP ;  /* 0x0000000000007918 */ /* 0x000fc00000000000 */
[----:B------:R-:W-:-:S00]  /*28790*/  NOP ;  /* 0x0000000000007918 */ /* 0x000fc00000000000 */
[----:B------:R-:W-:-:S00]  /*287a0*/  NOP ;  /* 0x0000000000007918 */ /* 0x000fc00000000000 */
[----:B------:R-:W-:-:S00]  /*287b0*/  NOP ;  /* 0x0000000000007918 */ /* 0x000fc00000000000 */
[----:B------:R-:W-:-:S00]  /*287c0*/  NOP ;  /* 0x0000000000007918 */ /* 0x000fc00000000000 */
[----:B------:R-:W-:-:S00]  /*287d0*/  NOP ;  /* 0x0000000000007918 */ /* 0x000fc00000000000 */
[----:B------:R-:W-:-:S00]  /*287e0*/  NOP ;  /* 0x0000000000007918 */ /* 0x000fc00000000000 */
[----:B------:R-:W-:-:S00]  /*287f0*/  NOP ;  /* 0x0000000000007918 */ /* 0x000fc00000000000 */
.L_x_5:


//--------------------- .nv.shared.matmul_kernel  --------------------------
	.section	.nv.shared.matmul_kernel,"aw",@nobits
	.sectionflags	@""
	.align	16
